	.target	sm_80

	.elftype	@"ET_EXEC"


//--------------------- .note.nv.tkinfo           --------------------------
	.section	.note.nv.tkinfo,"",@"SHT_NOTE"
	.sectionflags	@"SHF_NOTE_NV_TKINFO"
	.tkinfo
        /*0018*/ 	.word	0x00000002
        /*0030*/ 	.string	""
        /*0030*/ 	.string	"ptxas"
        /*0030*/ 	.string	"Cuda compilation tools, release 13.0, V13.0.88"
        /*0030*/ 	.string	"Build cuda_13.0.r13.0/compiler.36424714_0"
        /*0030*/ 	.string	"-v  -suppress-debug-info  -lineinfo  -arch sm_80 "



//--------------------- .note.nv.cuinfo           --------------------------
	.section	.note.nv.cuinfo,"",@"SHT_NOTE"
	.sectionflags	@"SHF_NOTE_NV_CUINFO"
        /*0018*/ 	.short	0x0002
        /*001a*/ 	.short	0x0050
        /*001c*/ 	.short	0x0082
	.zero		2


//--------------------- .nv.info                  --------------------------
	.section	.nv.info,"",@"SHT_CUDA_INFO"
	.align	4


	//----- nvinfo : EIATTR_REGCOUNT
	.align		4
        /*0000*/ 	.byte	0x04, 0x2f
        /*0002*/ 	.short	(.L_1 - .L_0)
	.align		4
.L_0:
        /*0004*/ 	.word	index@(matmul_kernel)
        /*0008*/ 	.word	0x000000ff


	//----- nvinfo : EIATTR_FRAME_SIZE
	.align		4
.L_1:
        /*000c*/ 	.byte	0x04, 0x11
        /*000e*/ 	.short	(.L_3 - .L_2)
	.align		4
.L_2:
        /*0010*/ 	.word	index@(matmul_kernel)
        /*0014*/ 	.word	0x00001218


	//----- nvinfo : EIATTR_MIN_STACK_SIZE
	.align		4
.L_3:
        /*0018*/ 	.byte	0x04, 0x12
        /*001a*/ 	.short	(.L_5 - .L_4)
	.align		4
.L_4:
        /*001c*/ 	.word	index@(matmul_kernel)
        /*0020*/ 	.word	0x00001218
.L_5:


//--------------------- .nv.info.matmul_kernel    --------------------------
	.section	.nv.info.matmul_kernel,"",@"SHT_CUDA_INFO"
	.sectionflags	@""
	.align	4


	//----- nvinfo : EIATTR_CUDA_API_VERSION
	.align		4
        /*0000*/ 	.byte	0x04, 0x37
        /*0002*/ 	.short	(.L_7 - .L_6)
.L_6:
        /*0004*/ 	.word	0x00000082


	//----- nvinfo : EIATTR_SW2861232_WAR
	.align		4
.L_7:
        /*0008*/ 	.byte	0x01, 0x35
	.zero		2


	//----- nvinfo : EIATTR_PARAM_CBANK
	.align		4
        /*000c*/ 	.byte	0x04, 0x0a
        /*000e*/ 	.short	(.L_9 - .L_8)
	.align		4
.L_8:
        /*0010*/ 	.word	index@(.nv.constant0.matmul_kernel)
        /*0014*/ 	.short	0x0160
        /*0016*/ 	.short	0x0050


	//----- nvinfo : EIATTR_CBANK_PARAM_SIZE
	.align		4
.L_9:
        /*0018*/ 	.byte	0x03, 0x19
        /*001a*/ 	.short	0x0050


	//----- nvinfo : EIATTR_KPARAM_INFO
	.align		4
        /*001c*/ 	.byte	0x04, 0x17
        /*001e*/ 	.short	(.L_11 - .L_10)
.L_10:
        /*0020*/ 	.word	0x00000000
        /*0024*/ 	.short	0x000d
        /*0026*/ 	.short	0x0048
        /*0028*/ 	.byte	0x00, 0xf4, 0x21, 0x00


	//----- nvinfo : EIATTR_KPARAM_INFO
	.align		4
.L_11:
        /*002c*/ 	.byte	0x04, 0x17
        /*002e*/ 	.short	(.L_13 - .L_12)
.L_12:
        /*0030*/ 	.word	0x00000000
        /*0034*/ 	.short	0x000c
        /*0036*/ 	.short	0x0040
        /*0038*/ 	.byte	0x00, 0xf4, 0x21, 0x00


	//----- nvinfo : EIATTR_KPARAM_INFO
	.align		4
.L_13:
        /*003c*/ 	.byte	0x04, 0x17
        /*003e*/ 	.short	(.L_15 - .L_14)
.L_14:
        /*0040*/ 	.word	0x00000000
        /*0044*/ 	.short	0x000b
        /*0046*/ 	.short	0x0038
        /*0048*/ 	.byte	0x00, 0xf0, 0x11, 0x00


	//----- nvinfo : EIATTR_KPARAM_INFO
	.align		4
.L_15:
        /*004c*/ 	.byte	0x04, 0x17
        /*004e*/ 	.short	(.L_17 - .L_16)
.L_16:
        /*0050*/ 	.word	0x00000000
        /*0054*/ 	.short	0x000a
        /*0056*/ 	.short	0x0034
        /*0058*/ 	.byte	0x00, 0xf0, 0x11, 0x00


	//----- nvinfo : EIATTR_KPARAM_INFO
	.align		4
.L_17:
        /*005c*/ 	.byte	0x04, 0x17
        /*005e*/ 	.short	(.L_19 - .L_18)
.L_18:
        /*0060*/ 	.word	0x00000000
        /*0064*/ 	.short	0x0009
        /*0066*/ 	.short	0x0030
        /*0068*/ 	.byte	0x00, 0xf0, 0x11, 0x00


	//----- nvinfo : EIATTR_KPARAM_INFO
	.align		4
.L_19:
        /*006c*/ 	.byte	0x04, 0x17
        /*006e*/ 	.short	(.L_21 - .L_20)
.L_20:
        /*0070*/ 	.word	0x00000000
        /*0074*/ 	.short	0x0008
        /*0076*/ 	.short	0x002c
        /*0078*/ 	.byte	0x00, 0xf0, 0x11, 0x00


	//----- nvinfo : EIATTR_KPARAM_INFO
	.align		4
.L_21:
        /*007c*/ 	.byte	0x04, 0x17
        /*007e*/ 	.short	(.L_23 - .L_22)
.L_22:
        /*0080*/ 	.word	0x00000000
        /*0084*/ 	.short	0x0007
        /*0086*/ 	.short	0x0028
        /*0088*/ 	.byte	0x00, 0xf0, 0x11, 0x00


	//----- nvinfo : EIATTR_KPARAM_INFO
	.align		4
.L_23:
        /*008c*/ 	.byte	0x04, 0x17
        /*008e*/ 	.short	(.L_25 - .L_24)
.L_24:
        /*0090*/ 	.word	0x00000000
        /*0094*/ 	.short	0x0006
        /*0096*/ 	.short	0x0024
        /*0098*/ 	.byte	0x00, 0xf0, 0x11, 0x00


	//----- nvinfo : EIATTR_KPARAM_INFO
	.align		4
.L_25:
        /*009c*/ 	.byte	0x04, 0x17
        /*009e*/ 	.short	(.L_27 - .L_26)
.L_26:
        /*00a0*/ 	.word	0x00000000
        /*00a4*/ 	.short	0x0005
        /*00a6*/ 	.short	0x0020
        /*00a8*/ 	.byte	0x00, 0xf0, 0x11, 0x00


	//----- nvinfo : EIATTR_KPARAM_INFO
	.align		4
.L_27:
        /*00ac*/ 	.byte	0x04, 0x17
        /*00ae*/ 	.short	(.L_29 - .L_28)
.L_28:
        /*00b0*/ 	.word	0x00000000
        /*00b4*/ 	.short	0x0004
        /*00b6*/ 	.short	0x001c
        /*00b8*/ 	.byte	0x00, 0xf0, 0x11, 0x00


	//----- nvinfo : EIATTR_KPARAM_INFO
	.align		4
.L_29:
        /*00bc*/ 	.byte	0x04, 0x17
        /*00be*/ 	.short	(.L_31 - .L_30)
.L_30:
        /*00c0*/ 	.word	0x00000000
        /*00c4*/ 	.short	0x0003
        /*00c6*/ 	.short	0x0018
        /*00c8*/ 	.byte	0x00, 0xf0, 0x11, 0x00


	//----- nvinfo : EIATTR_KPARAM_INFO
	.align		4
.L_31:
        /*00cc*/ 	.byte	0x04, 0x17
        /*00ce*/ 	.short	(.L_33 - .L_32)
.L_32:
        /*00d0*/ 	.word	0x00000000
        /*00d4*/ 	.short	0x0002
        /*00d6*/ 	.short	0x0010
        /*00d8*/ 	.byte	0x00, 0xf4, 0x21, 0x00


	//----- nvinfo : EIATTR_KPARAM_INFO
	.align		4
.L_33:
        /*00dc*/ 	.byte	0x04, 0x17
        /*00de*/ 	.short	(.L_35 - .L_34)
.L_34:
        /*00e0*/ 	.word	0x00000000
        /*00e4*/ 	.short	0x0001
        /*00e6*/ 	.short	0x0008
        /*00e8*/ 	.byte	0x00, 0xf4, 0x21, 0x00


	//----- nvinfo : EIATTR_KPARAM_INFO
	.align		4
.L_35:
        /*00ec*/ 	.byte	0x04, 0x17
        /*00ee*/ 	.short	(.L_37 - .L_36)
.L_36:
        /*00f0*/ 	.word	0x00000000
        /*00f4*/ 	.short	0x0000
        /*00f6*/ 	.short	0x0000
        /*00f8*/ 	.byte	0x00, 0xf4, 0x21, 0x00


	//----- nvinfo : EIATTR_MAXREG_COUNT
	.align		4
.L_37:
        /*00fc*/ 	.byte	0x03, 0x1b
        /*00fe*/ 	.short	0x00ff


	//----- nvinfo : EIATTR_NUM_BARRIERS
	.align		4
        /*0100*/ 	.byte	0x02, 0x4c
        /*0102*/ 	.byte	0x01
	.zero		1


	//----- nvinfo : EIATTR_ANNOTATIONS
	.align		4
        /*0104*/ 	.byte	0x04, 0x55
        /*0106*/ 	.short	(.L_39 - .L_38)


	//   ....[0]....
.L_38:
        /*0108*/ 	.word	0x00000001
        /*010c*/ 	.byte	0xe0, 0x05, 0x00, 0x00, 0x01, 0x00, 0x00, 0x00, 0x00, 0x07, 0x00, 0x00, 0x01, 0x00, 0x00, 0x00
        /* <DEDUP_REMOVED lines=2616> */
        /*a49c*/ 	.byte	0xb0, 0xa0, 0x03, 0x00


	//----- nvinfo : EIATTR_MERCURY_ISA_VERSION
	.align		4
.L_39:
        /*a4a0*/ 	.byte	0x03, 0x5f
        /*a4a2*/ 	.short	0x0000


	//----- nvinfo : EIATTR_EXIT_INSTR_OFFSETS
	.align		4
        /*a4a4*/ 	.byte	0x04, 0x1c
        /*a4a6*/ 	.short	(.L_41 - .L_40)


	//   ....[0]....
.L_40:
        /*a4a8*/ 	.word	0x0003ab60


	//   ....[1]....
        /*a4ac*/ 	.word	0x0003ab80


	//----- nvinfo : EIATTR_REQNTID
	.align		4
.L_41:
        /*a4b0*/ 	.byte	0x04, 0x10
        /*a4b2*/ 	.short	(.L_43 - .L_42)
.L_42:
        /*a4b4*/ 	.word	0x00000080
        /*a4b8*/ 	.word	0x00000001
        /*a4bc*/ 	.word	0x00000001
.L_43:


//--------------------- .nv.callgraph             --------------------------
	.section	.nv.callgraph,"",@"SHT_CUDA_CALLGRAPH"
	.align	4
	.sectionentsize	8
	.align		4
        /*0000*/ 	.word	0x00000000
	.align		4
        /*0004*/ 	.word	0xffffffff
	.align		4
        /*0008*/ 	.word	0x00000000
	.align		4
        /*000c*/ 	.word	0xfffffffe
	.align		4
        /*0010*/ 	.word	0x00000000
	.align		4
        /*0014*/ 	.word	0xfffffffd
	.align		4
        /*0018*/ 	.word	0x00000000
	.align		4
        /*001c*/ 	.word	0xfffffffc


//--------------------- .nv.rel.action            --------------------------
	.section	.nv.rel.action,"",@"SHT_CUDA_RELOCINFO"
	.align	8
	.sectionentsize	8
        /*0000*/ 	.byte	0x73, 0x00, 0x00, 0x00, 0x00, 0x00, 0x00, 0x00, 0x00, 0x00, 0x00, 0x11, 0x25, 0x00, 0x05, 0x36


//--------------------- .nv.constant0.matmul_kernel --------------------------
	.section	.nv.constant0.matmul_kernel,"a",@progbits
	.sectionflags	@""
	.align	4
.nv.constant0.matmul_kernel:
	.zero		432


//--------------------- .text.matmul_kernel       --------------------------
	.section	.text.matmul_kernel,"ax",@progbits
	.sectioninfo	@"SHI_REGISTERS=255"
	.align	128
        .global         matmul_kernel
        .type           matmul_kernel,@function
        .size           matmul_kernel,(.L_x_3 - matmul_kernel)
        .other          matmul_kernel,@"STO_CUDA_ENTRY STV_DEFAULT"
matmul_kernel:
.text.matmul_kernel:
[----:B------:R-:W-:-:S03]  /*0000*/  IMAD.MOV.U32 R1, RZ, RZ, c[0x0][0x28] ;  /* 0x00000a00ff017624 */ /* 0x000fc600078e00ff */
[----:B------:R-:W-:Y:S01]  /*0010*/  IMAD.MOV.U32 R0, RZ, RZ, c[0x0][0x17c] ;  /* 0x00005f00ff007624 */ /* 0x000fe200078e00ff */
[----:B------:R-:W1:Y:S01]  /*0020*/  S2R R5, SR_CTAID.X ;  /* 0x0000000000057919 */ /* 0x000e620000002500 */
[----:B------:R-:W-:Y:S01]  /*0030*/  IADD3 R1, R1, -0x1218, RZ ;  /* 0xffffede801017810 */ /* 0x000fe20007ffe0ff */
[----:B------:R-:W-:Y:S01]  /*0040*/  IMAD.MOV.U32 R173, RZ, RZ, c[0x0][0x180] ;  /* 0x00006000ffad7624 */ /* 0x000fe200078e00ff */
[----:B------:R-:W-:Y:S01]  /*0050*/  LOP3.LUT R239, RZ, c[0x0][0x17c], RZ, 0x33, !PT ;  /* 0x00005f00ffef7a12 */ /* 0x000fe200078e33ff */
[----:B------:R-:W2:Y:S01]  /*0060*/  S2R R165, SR_TID.X ;  /* 0x0000000000a57919 */ /* 0x000ea20000002100 */
[----:B------:R-:W-:Y:S01]  /*0070*/  IADD3 R0, R0, 0x1ff, RZ ;  /* 0x000001ff00007810 */ /* 0x000fe20007ffe0ff */
[----:B------:R-:W-:-:S03]  /*0080*/  ULDC.64 UR4, c[0x0][0x118] ;  /* 0x0000460000047ab9 */ /* 0x000fc60000000a00 */
[----:B------:R-:W-:-:S04]  /*0090*/  SHF.R.S32.HI R3, RZ, 0x1f, R0 ;  /* 0x0000001fff037819 */ /* 0x000fc80000011400 */
[----:B------:R-:W-:-:S04]  /*00a0*/  LEA.HI R3, R3, R0, RZ, 0x9 ;  /* 0x0000000003037211 */ /* 0x000fc800078f48ff */
[----:B------:R-:W-:-:S05]  /*00b0*/  SHF.R.S32.HI R3, RZ, 0x9, R3 ;  /* 0x00000009ff037819 */ /* 0x000fca0000011403 */
[----:B------:R-:W-:Y:S01]  /*00c0*/  IMAD.SHL.U32 R4, R3, 0x8, RZ ;  /* 0x0000000803047824 */ /* 0x000fe200078e00ff */
[----:B-1----:R-:W-:-:S04]  /*00d0*/  IABS R8, R5 ;  /* 0x0000000500087213 */ /* 0x002fc80000000000 */
[-C--:B------:R-:W-:Y:S02]  /*00e0*/  IABS R7, R4.reuse ;  /* 0x0000000400077213 */ /* 0x080fe40000000000 */
[----:B------:R-:W-:Y:S02]  /*00f0*/  IABS R10, R4 ;  /* 0x00000004000a7213 */ /* 0x000fe40000000000 */
[----:B------:R-:W1:Y:S01]  /*0100*/  I2F.RP R0, R7 ;  /* 0x0000000700007306 */ /* 0x000e620000209400 */
[C---:B--2---:R-:W-:Y:S02]  /*0110*/  LOP3.LUT R249, R165.reuse, 0x7f, RZ, 0xc0, !PT ;  /* 0x0000007fa5f97812 */ /* 0x044fe400078ec0ff */
[----:B------:R-:W-:-:S05]  /*0120*/  LOP3.LUT R169, R165, 0x1f, RZ, 0xc0, !PT ;  /* 0x0000001fa5a97812 */ /* 0x000fca00078ec0ff */
[----:B-1----:R-:W1:Y:S02]  /*0130*/  MUFU.RCP R0, R0 ;  /* 0x0000000000007308 */ /* 0x002e640000001000 */
[----:B-1----:R-:W-:Y:S01]  /*0140*/  IADD3 R2, R0, 0xffffffe, RZ ;  /* 0x0ffffffe00027810 */ /* 0x002fe20007ffe0ff */
[----:B------:R-:W-:-:S05]  /*0150*/  IMAD.MOV R0, RZ, RZ, -R10 ;  /* 0x000000ffff007224 */ /* 0x000fca00078e0a0a */
[----:B------:R1:W2:Y:S02]  /*0160*/  F2I.FTZ.U32.TRUNC.NTZ R3, R2 ;  /* 0x0000000200037305 */ /* 0x0002a4000021f000 */
[----:B-1----:R-:W-:Y:S02]  /*0170*/  IMAD.MOV.U32 R2, RZ, RZ, RZ ;  /* 0x000000ffff027224 */ /* 0x002fe400078e00ff */
[----:B--2---:R-:W-:-:S04]  /*0180*/  IMAD.MOV R6, RZ, RZ, -R3 ;  /* 0x000000ffff067224 */ /* 0x004fc800078e0a03 */
[----:B------:R-:W-:Y:S02]  /*0190*/  IMAD R9, R6, R7, RZ ;  /* 0x0000000706097224 */ /* 0x000fe400078e02ff */
[----:B------:R-:W-:Y:S02]  /*01a0*/  IMAD.MOV.U32 R6, RZ, RZ, R8 ;  /* 0x000000ffff067224 */ /* 0x000fe400078e0008 */
[----:B------:R-:W-:Y:S01]  /*01b0*/  IMAD.HI.U32 R3, R3, R9, R2 ;  /* 0x0000000903037227 */ /* 0x000fe200078e0002 */
[----:B------:R-:W-:-:S05]  /*01c0*/  IABS R9, c[0x0][0x178] ;  /* 0x00005e0000097a13 */ /* 0x000fca0000000000 */
[----:B------:R-:W-:-:S04]  /*01d0*/  IMAD.HI.U32 R3, R3, R6, RZ ;  /* 0x0000000603037227 */ /* 0x000fc800078e00ff */
[----:B------:R-:W-:-:S05]  /*01e0*/  IMAD R0, R3, R0, R6 ;  /* 0x0000000003007224 */ /* 0x000fca00078e0206 */
[----:B------:R-:W-:-:S13]  /*01f0*/  ISETP.GT.U32.AND P1, PT, R7, R0, PT ;  /* 0x000000000700720c */ /* 0x000fda0003f24070 */
[----:B------:R-:W-:Y:S01]  /*0200*/  @!P1 IMAD.IADD R0, R0, 0x1, -R7 ;  /* 0x0000000100009824 */ /* 0x000fe200078e0a07 */
[----:B------:R-:W-:Y:S02]  /*0210*/  @!P1 IADD3 R3, R3, 0x1, RZ ;  /* 0x0000000103039810 */ /* 0x000fe40007ffe0ff */
[----:B------:R-:W-:Y:S02]  /*0220*/  ISETP.NE.AND P1, PT, R4, RZ, PT ;  /* 0x000000ff0400720c */ /* 0x000fe40003f25270 */
[----:B------:R-:W-:Y:S02]  /*0230*/  ISETP.GE.U32.AND P0, PT, R0, R7, PT ;  /* 0x000000070000720c */ /* 0x000fe40003f06070 */
[----:B------:R-:W-:-:S04]  /*0240*/  LOP3.LUT R0, R5, R4, RZ, 0x3c, !PT ;  /* 0x0000000405007212 */ /* 0x000fc800078e3cff */
[----:B------:R-:W-:Y:S01]  /*0250*/  ISETP.GE.AND P2, PT, R0, RZ, PT ;  /* 0x000000ff0000720c */ /* 0x000fe20003f46270 */
[----:B------:R-:W-:-:S05]  /*0260*/  IMAD.MOV.U32 R0, RZ, RZ, c[0x0][0x178] ;  /* 0x00005e00ff007624 */ /* 0x000fca00078e00ff */
[----:B------:R-:W-:Y:S02]  /*0270*/  IADD3 R0, R0, 0x7f, RZ ;  /* 0x0000007f00007810 */ /* 0x000fe40007ffe0ff */
[----:B------:R-:W-:-:S05]  /*0280*/  @P0 IADD3 R3, R3, 0x1, RZ ;  /* 0x0000000103030810 */ /* 0x000fca0007ffe0ff */
[----:B------:R-:W-:Y:S01]  /*0290*/  IMAD.MOV.U32 R2, RZ, RZ, R3 ;  /* 0x000000ffff027224 */ /* 0x000fe200078e0003 */
[----:B------:R-:W-:-:S03]  /*02a0*/  SHF.R.S32.HI R3, RZ, 0x1f, R0 ;  /* 0x0000001fff037819 */ /* 0x000fc60000011400 */
[----:B------:R-:W-:Y:S01]  /*02b0*/  @!P2 IMAD.MOV R2, RZ, RZ, -R2 ;  /* 0x000000ffff02a224 */ /* 0x000fe200078e0a02 */
[----:B------:R-:W-:Y:S02]  /*02c0*/  @!P1 LOP3.LUT R2, RZ, R4, RZ, 0x33, !PT ;  /* 0x00000004ff029212 */ /* 0x000fe400078e33ff */
[----:B------:R-:W-:-:S03]  /*02d0*/  LEA.HI R3, R3, R0, RZ, 0x7 ;  /* 0x0000000003037211 */ /* 0x000fc600078f38ff */
[----:B------:R-:W-:Y:S02]  /*02e0*/  IMAD.SHL.U32 R10, R2, 0x8, RZ ;  /* 0x00000008020a7824 */ /* 0x000fe400078e00ff */
[----:B------:R-:W-:-:S03]  /*02f0*/  IMAD.MOV R2, RZ, RZ, -R2 ;  /* 0x000000ffff027224 */ /* 0x000fc600078e0a02 */
[----:B------:R-:W-:Y:S01]  /*0300*/  LEA.HI.SX32 R3, R3, -R10, 0x19 ;  /* 0x8000000a03037211 */ /* 0x000fe200078fcaff */
[----:B------:R-:W-:Y:S02]  /*0310*/  IMAD R12, R4, R2, R5 ;  /* 0x00000002040c7224 */ /* 0x000fe400078e0205 */
[----:B------:R-:W-:Y:S01]  /*0320*/  IMAD.MOV.U32 R2, RZ, RZ, RZ ;  /* 0x000000ffff027224 */ /* 0x000fe200078e00ff */
[----:B------:R-:W-:Y:S02]  /*0330*/  IMNMX R13, R3, 0x8, PT ;  /* 0x00000008030d7817 */ /* 0x000fe40003800200 */
[----:B------:R-:W-:Y:S02]  /*0340*/  IABS R4, R12 ;  /* 0x0000000c00047213 */ /* 0x000fe40000000000 */
[-C--:B------:R-:W-:Y:S02]  /*0350*/  IABS R8, R13.reuse ;  /* 0x0000000d00087213 */ /* 0x080fe40000000000 */
[----:B------:R-:W-:-:S02]  /*0360*/  IABS R6, R13 ;  /* 0x0000000d00067213 */ /* 0x000fc40000000000 */
[----:B------:R-:W1:Y:S08]  /*0370*/  I2F.RP R0, R8 ;  /* 0x0000000800007306 */ /* 0x000e700000209400 */
[----:B-1----:R-:W1:Y:S02]  /*0380*/  MUFU.RCP R0, R0 ;  /* 0x0000000000007308 */ /* 0x002e640000001000 */
[----:B-1----:R-:W-:-:S06]  /*0390*/  IADD3 R3, R0, 0xffffffe, RZ ;  /* 0x0ffffffe00037810 */ /* 0x002fcc0007ffe0ff */
[----:B------:R-:W1:Y:S02]  /*03a0*/  F2I.FTZ.U32.TRUNC.NTZ R3, R3 ;  /* 0x0000000300037305 */ /* 0x000e64000021f000 */
[----:B-1----:R-:W-:-:S04]  /*03b0*/  IMAD.MOV R7, RZ, RZ, -R3 ;  /* 0x000000ffff077224 */ /* 0x002fc800078e0a03 */
[----:B------:R-:W-:-:S04]  /*03c0*/  IMAD R5, R7, R8, RZ ;  /* 0x0000000807057224 */ /* 0x000fc800078e02ff */
[----:B------:R-:W-:Y:S01]  /*03d0*/  IMAD.HI.U32 R0, R3, R5, R2 ;  /* 0x0000000503007227 */ /* 0x000fe200078e0002 */
[----:B------:R-:W-:-:S03]  /*03e0*/  IABS R2, c[0x0][0x17c] ;  /* 0x00005f0000027a13 */ /* 0x000fc60000000000 */
[----:B------:R-:W-:Y:S01]  /*03f0*/  IMAD.MOV.U32 R3, RZ, RZ, R4 ;  /* 0x000000ffff037224 */ /* 0x000fe200078e0004 */
[----:B------:R-:W1:Y:S01]  /*0400*/  I2F.RP R7, R2 ;  /* 0x0000000200077306 */ /* 0x000e620000209400 */
[----:B------:R-:W-:Y:S02]  /*0410*/  IMAD.MOV R4, RZ, RZ, -R6 ;  /* 0x000000ffff047224 */ /* 0x000fe400078e0a06 */
[----:B------:R-:W-:-:S04]  /*0420*/  IMAD.HI.U32 R0, R0, R3, RZ ;  /* 0x0000000300007227 */ /* 0x000fc800078e00ff */
[----:B------:R-:W-:Y:S01]  /*0430*/  IMAD R3, R0, R4, R3 ;  /* 0x0000000400037224 */ /* 0x000fe200078e0203 */
[----:B------:R-:W2:Y:S04]  /*0440*/  I2F.RP R6, R9 ;  /* 0x0000000900067306 */ /* 0x000ea80000209400 */
[----:B------:R-:W-:-:S04]  /*0450*/  ISETP.GT.U32.AND P1, PT, R8, R3, PT ;  /* 0x000000030800720c */ /* 0x000fc80003f24070 */
[----:B-1----:R-:W1:Y:S08]  /*0460*/  MUFU.RCP R7, R7 ;  /* 0x0000000700077308 */ /* 0x002e700000001000 */
[----:B--2---:R-:W2:Y:S01]  /*0470*/  MUFU.RCP R6, R6 ;  /* 0x0000000600067308 */ /* 0x004ea20000001000 */
[----:B------:R-:W-:Y:S01]  /*0480*/  @!P1 IMAD.IADD R3, R3, 0x1, -R8 ;  /* 0x0000000103039824 */ /* 0x000fe200078e0a08 */
[----:B------:R-:W-:-:S02]  /*0490*/  @!P1 IADD3 R0, R0, 0x1, RZ ;  /* 0x0000000100009810 */ /* 0x000fc40007ffe0ff */
[----:B------:R-:W-:Y:S02]  /*04a0*/  ISETP.NE.AND P1, PT, R13, RZ, PT ;  /* 0x000000ff0d00720c */ /* 0x000fe40003f25270 */
[----:B------:R-:W-:Y:S02]  /*04b0*/  ISETP.GE.U32.AND P0, PT, R3, R8, PT ;  /* 0x000000080300720c */ /* 0x000fe40003f06070 */
[----:B------:R-:W-:Y:S02]  /*04c0*/  LOP3.LUT R3, R12, R13, RZ, 0x3c, !PT ;  /* 0x0000000d0c037212 */ /* 0x000fe400078e3cff */
[----:B-1----:R-:W-:Y:S02]  /*04d0*/  IADD3 R4, R7, 0xffffffe, RZ ;  /* 0x0ffffffe07047810 */ /* 0x002fe40007ffe0ff */
[----:B------:R-:W-:Y:S02]  /*04e0*/  ISETP.GE.AND P2, PT, R3, RZ, PT ;  /* 0x000000ff0300720c */ /* 0x000fe40003f46270 */
[----:B------:R1:W3:Y:S01]  /*04f0*/  F2I.FTZ.U32.TRUNC.NTZ R5, R4 ;  /* 0x0000000400057305 */ /* 0x0002e2000021f000 */
[----:B------:R-:W-:-:S02]  /*0500*/  SHF.R.U32.HI R3, RZ, 0x5, R165 ;  /* 0x00000005ff037819 */ /* 0x000fc400000116a5 */
[----:B--2---:R-:W-:Y:S01]  /*0510*/  IADD3 R7, R6, 0xffffffe, RZ ;  /* 0x0ffffffe06077810 */ /* 0x004fe20007ffe0ff */
[----:B------:R-:W-:Y:S01]  /*0520*/  IMAD.MOV.U32 R6, RZ, RZ, RZ ;  /* 0x000000ffff067224 */ /* 0x000fe200078e00ff */
[----:B------:R-:W-:Y:S02]  /*0530*/  @P0 IADD3 R0, R0, 0x1, RZ ;  /* 0x0000000100000810 */ /* 0x000fe40007ffe0ff */
[----:B------:R-:W-:Y:S02]  /*0540*/  SGXT.U32 R3, R3, 0x2 ;  /* 0x000000020303781a */ /* 0x000fe40000000000 */
[----:B------:R-:W2:Y:S01]  /*0550*/  F2I.FTZ.U32.TRUNC.NTZ R7, R7 ;  /* 0x0000000700077305 */ /* 0x000ea2000021f000 */
[----:B-1----:R-:W-:Y:S02]  /*0560*/  IMAD.MOV.U32 R4, RZ, RZ, RZ ;  /* 0x000000ffff047224 */ /* 0x002fe400078e00ff */
[----:B------:R-:W-:Y:S01]  /*0570*/  @!P2 IMAD.MOV R0, RZ, RZ, -R0 ;  /* 0x000000ffff00a224 */ /* 0x000fe200078e0a00 */
[----:B------:R-:W-:Y:S01]  /*0580*/  @!P1 LOP3.LUT R0, RZ, R13, RZ, 0x33, !PT ;  /* 0x0000000dff009212 */ /* 0x000fe200078e33ff */
[----:B---3--:R-:W-:-:S04]  /*0590*/  IMAD.MOV R11, RZ, RZ, -R5 ;  /* 0x000000ffff0b7224 */ /* 0x008fc800078e0a05 */
[----:B------:R-:W-:Y:S02]  /*05a0*/  IMAD.SHL.U32 R14, R0, 0x200, RZ ;  /* 0x00000200000e7824 */ /* 0x000fe400078e00ff */
[----:B------:R-:W-:Y:S02]  /*05b0*/  IMAD.MOV R0, RZ, RZ, -R0 ;  /* 0x000000ffff007224 */ /* 0x000fe400078e0a00 */
[----:B------:R-:W-:Y:S01]  /*05c0*/  IMAD R11, R11, R2, RZ ;  /* 0x000000020b0b7224 */ /* 0x000fe200078e02ff */
[----:B------:R-:W-:Y:S01]  /*05d0*/  LOP3.LUT R3, R14, R3, RZ, 0xfc, !PT ;  /* 0x000000030e037212 */ /* 0x000fe200078efcff */
[----:B------:R1:W-:Y:S01]  /*05e0*/  STL [R1+0x260], R14 ;  /* 0x0002600e01007387 */ /* 0x0003e20000100800 */
[----:B------:R-:W-:Y:S02]  /*05f0*/  IMAD R0, R13, R0, R12 ;  /* 0x000000000d007224 */ /* 0x000fe400078e020c */
[----:B------:R-:W-:Y:S01]  /*0600*/  IMAD.HI.U32 R4, R5, R11, R4 ;  /* 0x0000000b05047227 */ /* 0x000fe200078e0004 */
[----:B------:R-:W-:-:S02]  /*0610*/  IABS R11, R3 ;  /* 0x00000003000b7213 */ /* 0x000fc40000000000 */
[C---:B------:R-:W-:Y:S01]  /*0620*/  LOP3.LUT R12, R3.reuse, 0x14, RZ, 0xfc, !PT ;  /* 0x00000014030c7812 */ /* 0x040fe200078efcff */
[----:B--2---:R-:W-:Y:S01]  /*0630*/  IMAD.MOV R8, RZ, RZ, -R7 ;  /* 0x000000ffff087224 */ /* 0x004fe200078e0a07 */
[C---:B------:R-:W-:Y:S01]  /*0640*/  LOP3.LUT R15, R3.reuse, 0x1c, RZ, 0xfc, !PT ;  /* 0x0000001c030f7812 */ /* 0x040fe200078efcff */
[----:B------:R-:W-:Y:S01]  /*0650*/  IMAD.IADD R0, R10, 0x1, R0 ;  /* 0x000000010a007824 */ /* 0x000fe200078e0200 */
[C---:B-1----:R-:W-:Y:S01]  /*0660*/  LOP3.LUT R14, R3.reuse, 0x1fc, RZ, 0xfc, !PT ;  /* 0x000001fc030e7812 */ /* 0x042fe200078efcff */
[----:B------:R-:W-:Y:S01]  /*0670*/  IMAD R5, R8, R9, RZ ;  /* 0x0000000908057224 */ /* 0x000fe200078e02ff */
[----:B------:R-:W-:Y:S01]  /*0680*/  LOP3.LUT R10, R3, 0x4, RZ, 0xfc, !PT ;  /* 0x00000004030a7812 */ /* 0x000fe200078efcff */
[----:B------:R-:W-:Y:S01]  /*0690*/  IMAD R105, R0, 0x80, R249 ;  /* 0x0000008000697824 */ /* 0x000fe200078e02f9 */
[----:B------:R-:W-:Y:S01]  /*06a0*/  IABS R13, R14 ;  /* 0x0000000e000d7213 */ /* 0x000fe20000000000 */
[----:B------:R-:W-:Y:S01]  /*06b0*/  IMAD.HI.U32 R6, R7, R5, R6 ;  /* 0x0000000507067227 */ /* 0x000fe200078e0006 */
[----:B------:R-:W-:-:S02]  /*06c0*/  IABS R5, R10 ;  /* 0x0000000a00057213 */ /* 0x000fc40000000000 */
[----:B------:R-:W-:Y:S01]  /*06d0*/  IABS R8, R105 ;  /* 0x0000006900087213 */ /* 0x000fe20000000000 */
[----:B------:R-:W-:Y:S01]  /*06e0*/  IMAD.HI.U32 R0, R4, R13, RZ ;  /* 0x0000000d04007227 */ /* 0x000fe200078e00ff */
[----:B------:R-:W-:Y:S01]  /*06f0*/  ISETP.GE.AND P4, PT, R14, RZ, PT ;  /* 0x000000ff0e00720c */ /* 0x000fe20003f86270 */
[----:B------:R1:W-:Y:S01]  /*0700*/  STL [R1+0xe3c], R105 ;  /* 0x000e3c6901007387 */ /* 0x0003e20000100800 */
[C---:B------:R-:W-:Y:S01]  /*0710*/  LOP3.LUT R14, R3.reuse, 0x18, RZ, 0xfc, !PT ;  /* 0x00000018030e7812 */ /* 0x040fe200078efcff */
[----:B------:R-:W-:Y:S01]  /*0720*/  IMAD.MOV R0, RZ, RZ, -R0 ;  /* 0x000000ffff007224 */ /* 0x000fe200078e0a00 */
[C---:B------:R-:W-:Y:S01]  /*0730*/  LOP3.LUT R16, R3.reuse, 0x20, RZ, 0xfc, !PT ;  /* 0x0000002003107812 */ /* 0x040fe200078efcff */
[----:B------:R-:W-:Y:S01]  /*0740*/  IMAD.HI.U32 R6, R6, R8, RZ ;  /* 0x0000000806067227 */ /* 0x000fe200078e00ff */
[C---:B------:R-:W-:Y:S02]  /*0750*/  LOP3.LUT R18, R3.reuse, 0x2c, RZ, 0xfc, !PT ;  /* 0x0000002c03127812 */ /* 0x040fe400078efcff */
[C---:B------:R-:W-:Y:S01]  /*0760*/  LOP3.LUT R19, R3.reuse, 0x30, RZ, 0xfc, !PT ;  /* 0x0000003003137812 */ /* 0x040fe200078efcff */
[----:B------:R-:W-:Y:S01]  /*0770*/  IMAD R7, R2, R0, R13 ;  /* 0x0000000002077224 */ /* 0x000fe200078e020d */
[C---:B------:R-:W-:Y:S01]  /*0780*/  LOP3.LUT R17, R3.reuse, 0x28, RZ, 0xfc, !PT ;  /* 0x0000002803117812 */ /* 0x040fe200078efcff */
[----:B------:R-:W-:Y:S01]  /*0790*/  IMAD.MOV.U32 R13, RZ, RZ, R5 ;  /* 0x000000ffff0d7224 */ /* 0x000fe200078e0005 */
[----:B------:R-:W-:Y:S01]  /*07a0*/  LOP3.LUT R21, R3, 0x58, RZ, 0xfc, !PT ;  /* 0x0000005803157812 */ /* 0x000fe200078efcff */
[----:B------:R-:W-:Y:S01]  /*07b0*/  IMAD.HI.U32 R0, R4, R11, RZ ;  /* 0x0000000b04007227 */ /* 0x000fe200078e00ff */
[----:B------:R-:W-:-:S02]  /*07c0*/  ISETP.GT.U32.AND P0, PT, R2, R7, PT ;  /* 0x000000070200720c */ /* 0x000fc40003f04070 */
[C---:B------:R-:W-:Y:S01]  /*07d0*/  LOP3.LUT R23, R3.reuse, 0x5c, RZ, 0xfc, !PT ;  /* 0x0000005c03177812 */ /* 0x040fe200078efcff */
[----:B------:R-:W-:Y:S01]  /*07e0*/  IMAD.MOV R96, RZ, RZ, -R0 ;  /* 0x000000ffff607224 */ /* 0x000fe200078e0a00 */
[C---:B------:R-:W-:Y:S01]  /*07f0*/  LOP3.LUT R25, R3.reuse, 0x60, RZ, 0xfc, !PT ;  /* 0x0000006003197812 */ /* 0x040fe200078efcff */
[----:B------:R-:W-:Y:S01]  /*0800*/  IMAD.HI.U32 R5, R4, R13, RZ ;  /* 0x0000000d04057227 */ /* 0x000fe200078e00ff */
[C---:B------:R-:W-:Y:S02]  /*0810*/  LOP3.LUT R26, R3.reuse, 0x70, RZ, 0xfc, !PT ;  /* 0x00000070031a7812 */ /* 0x040fe400078efcff */
[----:B------:R-:W-:Y:S01]  /*0820*/  LOP3.LUT R27, R3, 0x118, RZ, 0xfc, !PT ;  /* 0x00000118031b7812 */ /* 0x000fe200078efcff */
[C---:B------:R-:W-:Y:S02]  /*0830*/  IMAD R96, R2.reuse, R96, R11 ;  /* 0x0000006002607224 */ /* 0x040fe400078e020b */
[----:B------:R-:W-:Y:S02]  /*0840*/  IMAD.MOV R5, RZ, RZ, -R5 ;  /* 0x000000ffff057224 */ /* 0x000fe400078e0a05 */
[----:B------:R-:W-:Y:S01]  /*0850*/  IMAD.MOV R6, RZ, RZ, -R6 ;  /* 0x000000ffff067224 */ /* 0x000fe200078e0a06 */
[C---:B------:R-:W-:Y:S01]  /*0860*/  ISETP.GT.U32.AND P5, PT, R2.reuse, R96, PT ;  /* 0x000000600200720c */ /* 0x040fe20003fa4070 */
[----:B------:R-:W-:-:S02]  /*0870*/  IMAD R94, R2, R5, R13 ;  /* 0x00000005025e7224 */ /* 0x000fc400078e020d */
[----:B------:R-:W-:Y:S01]  /*0880*/  IMAD R0, R9, R6, R8 ;  /* 0x0000000609007224 */ /* 0x000fe200078e0208 */
[----:B------:R-:W-:Y:S01]  /*0890*/  LOP3.LUT R6, R3, 0x8, RZ, 0xfc, !PT ;  /* 0x0000000803067812 */ /* 0x000fe200078efcff */
[--C-:B------:R-:W-:Y:S01]  /*08a0*/  @!P0 IMAD.IADD R7, R7, 0x1, -R2.reuse ;  /* 0x0000000107078824 */ /* 0x100fe200078e0a02 */
[C---:B------:R-:W-:Y:S02]  /*08b0*/  ISETP.GT.U32.AND P6, PT, R2.reuse, R94, PT ;  /* 0x0000005e0200720c */ /* 0x040fe40003fc4070 */
[----:B------:R-:W-:Y:S02]  /*08c0*/  ISETP.GT.U32.AND P2, PT, R9, R0, PT ;  /* 0x000000000900720c */ /* 0x000fe40003f44070 */
[----:B------:R-:W-:Y:S02]  /*08d0*/  ISETP.GT.U32.AND P1, PT, R2, R7, PT ;  /* 0x000000070200720c */ /* 0x000fe40003f24070 */
[----:B------:R-:W-:Y:S01]  /*08e0*/  LOP3.LUT R8, R3, 0xc, RZ, 0xfc, !PT ;  /* 0x0000000c03087812 */ /* 0x000fe200078efcff */
[----:B------:R-:W-:Y:S01]  /*08f0*/  @!P5 IMAD.IADD R96, R96, 0x1, -R2 ;  /* 0x000000016060d824 */ /* 0x000fe200078e0a02 */
[----:B------:R-:W-:-:S02]  /*0900*/  IABS R11, R6 ;  /* 0x00000006000b7213 */ /* 0x000fc40000000000 */
[----:B------:R-:W-:Y:S02]  /*0910*/  IABS R13, R8 ;  /* 0x00000008000d7213 */ /* 0x000fe40000000000 */
[----:B------:R-:W-:Y:S01]  /*0920*/  ISETP.GT.U32.AND P5, PT, R2, R96, PT ;  /* 0x000000600200720c */ /* 0x000fe20003fa4070 */
[----:B------:R-:W-:Y:S01]  /*0930*/  @!P6 IMAD.IADD R94, R94, 0x1, -R2 ;  /* 0x000000015e5ee824 */ /* 0x000fe200078e0a02 */
[----:B------:R-:W-:Y:S01]  /*0940*/  ISETP.GE.AND P0, PT, R10, RZ, PT ;  /* 0x000000ff0a00720c */ /* 0x000fe20003f06270 */
[----:B------:R-:W-:Y:S01]  /*0950*/  @!P2 IMAD.IADD R0, R0, 0x1, -R9 ;  /* 0x000000010000a824 */ /* 0x000fe200078e0a09 */
[----:B------:R-:W-:Y:S01]  /*0960*/  ISETP.GE.AND P2, PT, R6, RZ, PT ;  /* 0x000000ff0600720c */ /* 0x000fe20003f46270 */
[----:B------:R-:W-:Y:S01]  /*0970*/  IMAD.HI.U32 R5, R4, R11, RZ ;  /* 0x0000000b04057227 */ /* 0x000fe200078e00ff */
[----:B------:R-:W-:Y:S02]  /*0980*/  ISETP.GT.U32.AND P6, PT, R2, R94, PT ;  /* 0x0000005e0200720c */ /* 0x000fe40003fc4070 */
[----:B------:R-:W-:Y:S01]  /*0990*/  ISETP.GT.U32.AND P3, PT, R9, R0, PT ;  /* 0x000000000900720c */ /* 0x000fe20003f64070 */
[----:B------:R-:W-:Y:S01]  /*09a0*/  IMAD.HI.U32 R6, R4, R13, RZ ;  /* 0x0000000d04067227 */ /* 0x000fe200078e00ff */
[----:B------:R-:W-:-:S03]  /*09b0*/  LOP3.LUT R10, R3, 0x10, RZ, 0xfc, !PT ;  /* 0x00000010030a7812 */ /* 0x000fc600078efcff */
[----:B------:R-:W-:Y:S02]  /*09c0*/  IMAD.MOV R5, RZ, RZ, -R5 ;  /* 0x000000ffff057224 */ /* 0x000fe400078e0a05 */
[----:B------:R-:W-:Y:S01]  /*09d0*/  @!P1 IMAD.IADD R7, R7, 0x1, -R2 ;  /* 0x0000000107079824 */ /* 0x000fe200078e0a02 */
[----:B------:R-:W-:Y:S01]  /*09e0*/  ISETP.GE.AND P1, PT, R8, RZ, PT ;  /* 0x000000ff0800720c */ /* 0x000fe20003f26270 */
[----:B------:R-:W-:Y:S02]  /*09f0*/  IMAD.MOV R6, RZ, RZ, -R6 ;  /* 0x000000ffff067224 */ /* 0x000fe400078e0a06 */
[C---:B------:R-:W-:Y:S01]  /*0a00*/  IMAD R8, R2.reuse, R5, R11 ;  /* 0x0000000502087224 */ /* 0x040fe200078e020b */
[----:B------:R-:W-:Y:S01]  /*0a10*/  IABS R5, R10 ;  /* 0x0000000a00057213 */ /* 0x000fe20000000000 */
[----:B------:R-:W-:Y:S01]  /*0a20*/  IMAD R92, R2, R6, R13 ;  /* 0x00000006025c7224 */ /* 0x000fe200078e020d */
[----:B------:R-:W-:Y:S01]  /*0a30*/  IABS R11, R12 ;  /* 0x0000000c000b7213 */ /* 0x000fe20000000000 */
[--C-:B------:R-:W-:Y:S01]  /*0a40*/  @!P5 IMAD.IADD R96, R96, 0x1, -R2.reuse ;  /* 0x000000016060d824 */ /* 0x100fe200078e0a02 */
[----:B------:R-:W-:Y:S01]  /*0a50*/  ISETP.GT.U32.AND P5, PT, R2, R8, PT ;  /* 0x000000080200720c */ /* 0x000fe20003fa4070 */
[----:B------:R-:W-:Y:S01]  /*0a60*/  @!P6 IMAD.IADD R94, R94, 0x1, -R2 ;  /* 0x000000015e5ee824 */ /* 0x000fe200078e0a02 */
[----:B------:R-:W-:Y:S01]  /*0a70*/  ISETP.GT.U32.AND P6, PT, R2, R92, PT ;  /* 0x0000005c0200720c */ /* 0x000fe20003fc4070 */
[----:B------:R-:W-:Y:S01]  /*0a80*/  @!P3 IMAD.IADD R0, R0, 0x1, -R9 ;  /* 0x000000010000b824 */ /* 0x000fe200078e0a09 */
[----:B------:R-:W-:Y:S01]  /*0a90*/  ISETP.GE.AND P3, PT, R3, RZ, PT ;  /* 0x000000ff0300720c */ /* 0x000fe20003f66270 */
[----:B------:R-:W-:Y:S01]  /*0aa0*/  IMAD.MOV.U32 R9, RZ, RZ, R5 ;  /* 0x000000ffff097224 */ /* 0x000fe200078e0005 */
[----:B------:R-:W-:Y:S01]  /*0ab0*/  IABS R13, R14 ;  /* 0x0000000e000d7213 */ /* 0x000fe20000000000 */
[----:B------:R-:W-:Y:S01]  /*0ac0*/  @!P0 IMAD.MOV R94, RZ, RZ, -R94 ;  /* 0x000000ffff5e8224 */ /* 0x000fe200078e0a5e */
[----:B------:R-:W-:Y:S01]  /*0ad0*/  ISETP.GE.AND P0, PT, R12, RZ, PT ;  /* 0x000000ff0c00720c */ /* 0x000fe20003f06270 */
[----:B------:R-:W-:-:S04]  /*0ae0*/  IMAD.HI.U32 R5, R4, R9, RZ ;  /* 0x0000000904057227 */ /* 0x000fc800078e00ff */
[--C-:B------:R-:W-:Y:S02]  /*0af0*/  @!P5 IMAD.IADD R8, R8, 0x1, -R2.reuse ;  /* 0x000000010808d824 */ /* 0x100fe400078e0a02 */
[----:B------:R-:W-:Y:S02]  /*0b00*/  IMAD.MOV R5, RZ, RZ, -R5 ;  /* 0x000000ffff057224 */ /* 0x000fe400078e0a05 */
[----:B------:R-:W-:Y:S01]  /*0b10*/  @!P6 IMAD.IADD R92, R92, 0x1, -R2 ;  /* 0x000000015c5ce824 */ /* 0x000fe200078e0a02 */
[C---:B------:R-:W-:Y:S01]  /*0b20*/  ISETP.GT.U32.AND P6, PT, R2.reuse, R8, PT ;  /* 0x000000080200720c */ /* 0x040fe20003fc4070 */
[----:B------:R-:W-:Y:S01]  /*0b30*/  IMAD R90, R2, R5, R9 ;  /* 0x00000005025a7224 */ /* 0x000fe200078e0209 */
[----:B------:R-:W-:Y:S01]  /*0b40*/  IABS R9, R15 ;  /* 0x0000000f00097213 */ /* 0x000fe20000000000 */
[----:B------:R-:W-:-:S03]  /*0b50*/  IMAD.HI.U32 R5, R4, R11, RZ ;  /* 0x0000000b04057227 */ /* 0x000fc600078e00ff */
[----:B------:R-:W-:Y:S01]  /*0b60*/  ISETP.GT.U32.AND P5, PT, R2, R90, PT ;  /* 0x0000005a0200720c */ /* 0x000fe20003fa4070 */
[----:B------:R-:W-:Y:S02]  /*0b70*/  IMAD.MOV R5, RZ, RZ, -R5 ;  /* 0x000000ffff057224 */ /* 0x000fe400078e0a05 */
[----:B------:R-:W-:Y:S01]  /*0b80*/  @!P3 IMAD.MOV R96, RZ, RZ, -R96 ;  /* 0x000000ffff60b224 */ /* 0x000fe200078e0a60 */
[----:B------:R-:W-:Y:S01]  /*0b90*/  ISETP.GE.AND P3, PT, R10, RZ, PT ;  /* 0x000000ff0a00720c */ /* 0x000fe20003f66270 */
[----:B------:R-:W-:-:S04]  /*0ba0*/  IMAD.HI.U32 R6, R4, R13, RZ ;  /* 0x0000000d04067227 */ /* 0x000fc800078e00ff */
[----:B------:R-:W-:Y:S01]  /*0bb0*/  IMAD R10, R2, R5, R11 ;  /* 0x00000005020a7224 */ /* 0x000fe200078e020b */
[----:B------:R-:W-:Y:S01]  /*0bc0*/  IABS R11, R16 ;  /* 0x00000010000b7213 */ /* 0x000fe20000000000 */
[----:B------:R-:W-:Y:S02]  /*0bd0*/  IMAD.MOV R6, RZ, RZ, -R6 ;  /* 0x000000ffff067224 */ /* 0x000fe400078e0a06 */
[----:B------:R-:W-:Y:S01]  /*0be0*/  @!P6 IMAD.IADD R8, R8, 0x1, -R2 ;  /* 0x000000010808e824 */ /* 0x000fe200078e0a02 */
[----:B------:R-:W-:Y:S01]  /*0bf0*/  ISETP.GT.U32.AND P6, PT, R2, R10, PT ;  /* 0x0000000a0200720c */ /* 0x000fe20003fc4070 */
[----:B------:R-:W-:-:S04]  /*0c00*/  IMAD.HI.U32 R5, R4, R9, RZ ;  /* 0x0000000904057227 */ /* 0x000fc800078e00ff */
[C---:B------:R-:W-:Y:S01]  /*0c10*/  IMAD R88, R2.reuse, R6, R13 ;  /* 0x0000000602587224 */ /* 0x040fe200078e020d */
[----:B------:R-:W-:Y:S01]  /*0c20*/  IABS R13, R18 ;  /* 0x00000012000d7213 */ /* 0x000fe20000000000 */
[----:B------:R-:W-:Y:S02]  /*0c30*/  IMAD.MOV.U32 R6, RZ, RZ, R7 ;  /* 0x000000ffff067224 */ /* 0x000fe400078e0007 */
[----:B------:R-:W-:Y:S02]  /*0c40*/  IMAD.MOV R5, RZ, RZ, -R5 ;  /* 0x000000ffff057224 */ /* 0x000fe400078e0a05 */
[----:B------:R-:W-:Y:S01]  /*0c50*/  @!P4 IMAD.MOV R6, RZ, RZ, -R6 ;  /* 0x000000ffff06c224 */ /* 0x000fe200078e0a06 */
[C---:B------:R-:W-:Y:S01]  /*0c60*/  ISETP.GT.U32.AND P4, PT, R2.reuse, R92, PT ;  /* 0x0000005c0200720c */ /* 0x040fe20003f84070 */
[----:B------:R-:W-:Y:S02]  /*0c70*/  IMAD R86, R2, R5, R9 ;  /* 0x0000000502567224 */ /* 0x000fe400078e0209 */
[----:B------:R-:W-:-:S02]  /*0c80*/  @!P6 IMAD.IADD R10, R10, 0x1, -R2 ;  /* 0x000000010a0ae824 */ /* 0x000fc400078e0a02 */
[----:B------:R-:W-:Y:S01]  /*0c90*/  IMAD.HI.U32 R7, R4, R11, RZ ;  /* 0x0000000b04077227 */ /* 0x000fe200078e00ff */
[----:B------:R-:W-:-:S03]  /*0ca0*/  ISETP.GT.U32.AND P6, PT, R2, R86, PT ;  /* 0x000000560200720c */ /* 0x000fc60003fc4070 */
[----:B------:R-:W-:Y:S02]  /*0cb0*/  IMAD.MOV R7, RZ, RZ, -R7 ;  /* 0x000000ffff077224 */ /* 0x000fe400078e0a07 */
[----:B------:R-:W-:Y:S01]  /*0cc0*/  @!P2 IMAD.MOV R8, RZ, RZ, -R8 ;  /* 0x000000ffff08a224 */ /* 0x000fe200078e0a08 */
[----:B------:R-:W-:Y:S01]  /*0cd0*/  ISETP.GT.U32.AND P2, PT, R2, R88, PT ;  /* 0x000000580200720c */ /* 0x000fe20003f44070 */
[----:B------:R-:W-:Y:S01]  /*0ce0*/  @!P4 IMAD.IADD R92, R92, 0x1, -R2 ;  /* 0x000000015c5cc824 */ /* 0x000fe200078e0a02 */
[----:B------:R-:W-:Y:S01]  /*0cf0*/  ISETP.GE.AND P4, PT, R14, RZ, PT ;  /* 0x000000ff0e00720c */ /* 0x000fe20003f86270 */
[C---:B------:R-:W-:Y:S01]  /*0d00*/  IMAD R12, R2.reuse, R7, R11 ;  /* 0x00000007020c7224 */ /* 0x040fe200078e020b */
[----:B------:R-:W-:Y:S01]  /*0d10*/  LOP3.LUT R14, R3, 0x24, RZ, 0xfc, !PT ;  /* 0x00000024030e7812 */ /* 0x000fe200078efcff */
[----:B------:R-:W-:Y:S01]  /*0d20*/  @!P1 IMAD.MOV R92, RZ, RZ, -R92 ;  /* 0x000000ffff5c9224 */ /* 0x000fe200078e0a5c */
[----:B------:R-:W-:Y:S01]  /*0d30*/  ISETP.GT.U32.AND P1, PT, R2, R10, PT ;  /* 0x0000000a0200720c */ /* 0x000fe20003f24070 */
[--C-:B------:R-:W-:Y:S01]  /*0d40*/  @!P6 IMAD.IADD R86, R86, 0x1, -R2.reuse ;  /* 0x000000015656e824 */ /* 0x100fe200078e0a02 */
[----:B------:R-:W-:Y:S01]  /*0d50*/  IABS R7, R14 ;  /* 0x0000000e00077213 */ /* 0x000fe20000000000 */
[----:B------:R-:W-:Y:S01]  /*0d60*/  @!P5 IMAD.IADD R90, R90, 0x1, -R2 ;  /* 0x000000015a5ad824 */ /* 0x000fe200078e0a02 */
[----:B------:R-:W-:-:S02]  /*0d70*/  IABS R11, R17 ;  /* 0x00000011000b7213 */ /* 0x000fc40000000000 */
[----:B------:R-:W-:Y:S01]  /*0d80*/  ISETP.GT.U32.AND P6, PT, R2, R86, PT ;  /* 0x000000560200720c */ /* 0x000fe20003fc4070 */
[----:B------:R-:W-:Y:S01]  /*0d90*/  IMAD.HI.U32 R5, R4, R7, RZ ;  /* 0x0000000704057227 */ /* 0x000fe200078e00ff */
[----:B------:R-:W-:-:S03]  /*0da0*/  ISETP.GT.U32.AND P5, PT, R2, R90, PT ;  /* 0x0000005a0200720c */ /* 0x000fc60003fa4070 */
[----:B------:R-:W-:Y:S02]  /*0db0*/  IMAD.MOV R5, RZ, RZ, -R5 ;  /* 0x000000ffff057224 */ /* 0x000fe400078e0a05 */
[--C-:B------:R-:W-:Y:S01]  /*0dc0*/  @!P1 IMAD.IADD R10, R10, 0x1, -R2.reuse ;  /* 0x000000010a0a9824 */ /* 0x100fe200078e0a02 */
[C---:B------:R-:W-:Y:S01]  /*0dd0*/  ISETP.GT.U32.AND P1, PT, R2.reuse, R12, PT ;  /* 0x0000000c0200720c */ /* 0x040fe20003f24070 */
[----:B------:R-:W-:Y:S02]  /*0de0*/  IMAD R84, R2, R5, R7 ;  /* 0x0000000502547224 */ /* 0x000fe400078e0207 */
[--C-:B------:R-:W-:Y:S02]  /*0df0*/  @!P2 IMAD.IADD R88, R88, 0x1, -R2.reuse ;  /* 0x000000015858a824 */ /* 0x100fe400078e0a02 */
[--C-:B------:R-:W-:Y:S01]  /*0e00*/  @!P6 IMAD.IADD R86, R86, 0x1, -R2.reuse ;  /* 0x000000015656e824 */ /* 0x100fe200078e0a02 */
[----:B------:R-:W-:Y:S01]  /*0e10*/  ISETP.GT.U32.AND P6, PT, R2, R84, PT ;  /* 0x000000540200720c */ /* 0x000fe20003fc4070 */
[----:B------:R-:W-:Y:S01]  /*0e20*/  @!P5 IMAD.IADD R90, R90, 0x1, -R2 ;  /* 0x000000015a5ad824 */ /* 0x000fe200078e0a02 */
[----:B------:R-:W-:Y:S01]  /*0e30*/  ISETP.GT.U32.AND P2, PT, R2, R88, PT ;  /* 0x000000580200720c */ /* 0x000fe20003f44070 */
[----:B------:R-:W-:Y:S01]  /*0e40*/  IMAD.HI.U32 R7, R4, R13, RZ ;  /* 0x0000000d04077227 */ /* 0x000fe200078e00ff */
[----:B------:R-:W-:-:S02]  /*0e50*/  ISETP.GE.AND P5, PT, R15, RZ, PT ;  /* 0x000000ff0f00720c */ /* 0x000fc40003fa6270 */
[----:B------:R-:W-:Y:S01]  /*0e60*/  IABS R15, R19 ;  /* 0x00000013000f7213 */ /* 0x000fe20000000000 */
[----:B------:R-:W-:Y:S01]  /*0e70*/  @!P1 IMAD.IADD R12, R12, 0x1, -R2 ;  /* 0x000000010c0c9824 */ /* 0x000fe200078e0a02 */
[----:B------:R-:W-:Y:S01]  /*0e80*/  ISETP.GE.AND P1, PT, R14, RZ, PT ;  /* 0x000000ff0e00720c */ /* 0x000fe20003f26270 */
[----:B------:R-:W-:Y:S02]  /*0e90*/  IMAD.MOV R7, RZ, RZ, -R7 ;  /* 0x000000ffff077224 */ /* 0x000fe400078e0a07 */
[----:B------:R-:W-:-:S04]  /*0ea0*/  IMAD.HI.U32 R9, R4, R15, RZ ;  /* 0x0000000f04097227 */ /* 0x000fc800078e00ff */
[--C-:B------:R-:W-:Y:S01]  /*0eb0*/  @!P6 IMAD.IADD R84, R84, 0x1, -R2.reuse ;  /* 0x000000015454e824 */ /* 0x100fe200078e0a02 */
[----:B------:R-:W-:Y:S01]  /*0ec0*/  ISETP.GT.U32.AND P6, PT, R2, R12, PT ;  /* 0x0000000c0200720c */ /* 0x000fe20003fc4070 */
[----:B------:R-:W-:Y:S01]  /*0ed0*/  @!P2 IMAD.IADD R88, R88, 0x1, -R2 ;  /* 0x000000015858a824 */ /* 0x000fe200078e0a02 */
[----:B------:R-:W-:Y:S01]  /*0ee0*/  ISETP.GE.AND P2, PT, R16, RZ, PT ;  /* 0x000000ff1000720c */ /* 0x000fe20003f46270 */
[----:B------:R-:W-:Y:S02]  /*0ef0*/  IMAD.MOV R9, RZ, RZ, -R9 ;  /* 0x000000ffff097224 */ /* 0x000fe400078e0a09 */
[----:B------:R-:W-:Y:S01]  /*0f00*/  IMAD R14, R2, R7, R13 ;  /* 0x00000007020e7224 */ /* 0x000fe200078e020d */
[----:B------:R-:W-:Y:S01]  /*0f10*/  LOP3.LUT R13, R3, 0x38, RZ, 0xfc, !PT ;  /* 0x00000038030d7812 */ /* 0x000fe200078efcff */
[----:B------:R-:W-:-:S04]  /*0f20*/  IMAD.HI.U32 R5, R4, R11, RZ ;  /* 0x0000000b04057227 */ /* 0x000fc800078e00ff */
[C---:B------:R-:W-:Y:S01]  /*0f30*/  IMAD R80, R2.reuse, R9, R15 ;  /* 0x0000000902507224 */ /* 0x040fe200078e020f */
[----:B------:R-:W-:Y:S01]  /*0f40*/  IABS R9, R13 ;  /* 0x0000000d00097213 */ /* 0x000fe20000000000 */
[----:B------:R-:W-:Y:S01]  /*0f50*/  @!P4 IMAD.MOV R88, RZ, RZ, -R88 ;  /* 0x000000ffff58c224 */ /* 0x000fe200078e0a58 */
[----:B------:R-:W-:Y:S01]  /*0f60*/  ISETP.GT.U32.AND P4, PT, R2, R14, PT ;  /* 0x0000000e0200720c */ /* 0x000fe20003f84070 */
[----:B------:R-:W-:Y:S01]  /*0f70*/  IMAD.MOV R5, RZ, RZ, -R5 ;  /* 0x000000ffff057224 */ /* 0x000fe200078e0a05 */
[C---:B------:R-:W-:Y:S01]  /*0f80*/  LOP3.LUT R15, R3.reuse, 0x3c, RZ, 0xfc, !PT ;  /* 0x0000003c030f7812 */ /* 0x040fe200078efcff */
[----:B------:R-:W-:Y:S01]  /*0f90*/  @!P6 IMAD.IADD R12, R12, 0x1, -R2 ;  /* 0x000000010c0ce824 */ /* 0x000fe200078e0a02 */
[C---:B------:R-:W-:Y:S01]  /*0fa0*/  ISETP.GT.U32.AND P6, PT, R2.reuse, R80, PT ;  /* 0x000000500200720c */ /* 0x040fe20003fc4070 */
[----:B------:R-:W-:Y:S01]  /*0fb0*/  IMAD R82, R2, R5, R11 ;  /* 0x0000000502527224 */ /* 0x000fe200078e020b */
[----:B------:R-:W-:Y:S01]  /*0fc0*/  LOP3.LUT R11, R3, 0x34, RZ, 0xfc, !PT ;  /* 0x00000034030b7812 */ /* 0x000fe200078efcff */
[----:B------:R-:W-:-:S02]  /*0fd0*/  @!P3 IMAD.MOV R90, RZ, RZ, -R90 ;  /* 0x000000ffff5ab224 */ /* 0x000fc400078e0a5a */
[----:B------:R-:W-:Y:S01]  /*0fe0*/  @!P0 IMAD.MOV R10, RZ, RZ, -R10 ;  /* 0x000000ffff0a8224 */ /* 0x000fe200078e0a0a */
[----:B------:R-:W-:Y:S01]  /*0ff0*/  IABS R7, R11 ;  /* 0x0000000b00077213 */ /* 0x000fe20000000000 */
[----:B------:R-:W-:Y:S01]  /*1000*/  @!P2 IMAD.MOV R12, RZ, RZ, -R12 ;  /* 0x000000ffff0ca224 */ /* 0x000fe200078e0a0c */
[----:B------:R-:W-:Y:S01]  /*1010*/  ISETP.GT.U32.AND P0, PT, R2, R84, PT ;  /* 0x000000540200720c */ /* 0x000fe20003f04070 */
[----:B------:R-:W-:Y:S01]  /*1020*/  @!P4 IMAD.IADD R14, R14, 0x1, -R2 ;  /* 0x000000010e0ec824 */ /* 0x000fe200078e0a02 */
[----:B------:R-:W-:Y:S01]  /*1030*/  ISETP.GT.U32.AND P3, PT, R2, R82, PT ;  /* 0x000000520200720c */ /* 0x000fe20003f64070 */
[----:B------:R-:W-:-:S04]  /*1040*/  IMAD.HI.U32 R5, R4, R7, RZ ;  /* 0x0000000704057227 */ /* 0x000fc800078e00ff */
[----:B------:R-:W-:Y:S01]  /*1050*/  @!P6 IMAD.IADD R80, R80, 0x1, -R2 ;  /* 0x000000015050e824 */ /* 0x000fe200078e0a02 */
[----:B------:R-:W-:Y:S01]  /*1060*/  ISETP.GT.U32.AND P6, PT, R2, R14, PT ;  /* 0x0000000e0200720c */ /* 0x000fe20003fc4070 */
[----:B------:R-:W-:Y:S02]  /*1070*/  IMAD.MOV R78, RZ, RZ, -R5 ;  /* 0x000000ffff4e7224 */ /* 0x000fe400078e0a05 */
[----:B------:R-:W-:Y:S01]  /*1080*/  IMAD.HI.U32 R5, R4, R9, RZ ;  /* 0x0000000904057227 */ /* 0x000fe200078e00ff */
[----:B------:R-:W-:-:S03]  /*1090*/  ISETP.GT.U32.AND P2, PT, R2, R80, PT ;  /* 0x000000500200720c */ /* 0x000fc60003f44070 */
[----:B------:R-:W-:Y:S02]  /*10a0*/  IMAD.MOV R5, RZ, RZ, -R5 ;  /* 0x000000ffff057224 */ /* 0x000fe400078e0a05 */
[--C-:B------:R-:W-:Y:S01]  /*10b0*/  @!P0 IMAD.IADD R84, R84, 0x1, -R2.reuse ;  /* 0x0000000154548824 */ /* 0x100fe200078e0a02 */
[----:B------:R-:W-:Y:S01]  /*10c0*/  ISETP.GE.AND P0, PT, R18, RZ, PT ;  /* 0x000000ff1200720c */ /* 0x000fe20003f06270 */
[----:B------:R-:W-:Y:S01]  /*10d0*/  IMAD R16, R2, R5, R9 ;  /* 0x0000000502107224 */ /* 0x000fe200078e0209 */
[----:B------:R-:W-:Y:S01]  /*10e0*/  IABS R9, R15 ;  /* 0x0000000f00097213 */ /* 0x000fe20000000000 */
[--C-:B------:R-:W-:Y:S01]  /*10f0*/  @!P3 IMAD.IADD R82, R82, 0x1, -R2.reuse ;  /* 0x000000015252b824 */ /* 0x100fe200078e0a02 */
[----:B------:R-:W-:Y:S01]  /*1100*/  LOP3.LUT R18, R3, 0x44, RZ, 0xfc, !PT ;  /* 0x0000004403127812 */ /* 0x000fe200078efcff */
[----:B------:R-:W-:Y:S01]  /*1110*/  IMAD R78, R2, R78, R7 ;  /* 0x0000004e024e7224 */ /* 0x000fe200078e0207 */
[----:B------:R-:W-:Y:S01]  /*1120*/  ISETP.GE.AND P3, PT, R19, RZ, PT ;  /* 0x000000ff1300720c */ /* 0x000fe20003f66270 */
[----:B------:R-:W-:Y:S01]  /*1130*/  @!P6 IMAD.IADD R14, R14, 0x1, -R2 ;  /* 0x000000010e0ee824 */ /* 0x000fe200078e0a02 */
[C---:B------:R-:W-:Y:S01]  /*1140*/  ISETP.GT.U32.AND P6, PT, R2.reuse, R16, PT ;  /* 0x000000100200720c */ /* 0x040fe20003fc4070 */
[----:B------:R-:W-:Y:S01]  /*1150*/  @!P1 IMAD.MOV R84, RZ, RZ, -R84 ;  /* 0x000000ffff549224 */ /* 0x000fe200078e0a54 */
[C---:B------:R-:W-:Y:S01]  /*1160*/  ISETP.GT.U32.AND P4, PT, R2.reuse, R82, PT ;  /* 0x000000520200720c */ /* 0x040fe20003f84070 */
[----:B------:R-:W-:Y:S01]  /*1170*/  @!P5 IMAD.MOV R86, RZ, RZ, -R86 ;  /* 0x000000ffff56d224 */ /* 0x000fe200078e0a56 */
[----:B------:R-:W-:Y:S01]  /*1180*/  ISETP.GT.U32.AND P1, PT, R2, R78, PT ;  /* 0x0000004e0200720c */ /* 0x000fe20003f24070 */
[----:B------:R-:W-:Y:S01]  /*1190*/  IMAD.HI.U32 R5, R4, R9, RZ ;  /* 0x0000000904057227 */ /* 0x000fe200078e00ff */
[----:B------:R-:W-:-:S02]  /*11a0*/  ISETP.GE.AND P5, PT, R17, RZ, PT ;  /* 0x000000ff1100720c */ /* 0x000fc40003fa6270 */
[----:B------:R-:W-:Y:S01]  /*11b0*/  LOP3.LUT R17, R3, 0x40, RZ, 0xfc, !PT ;  /* 0x0000004003117812 */ /* 0x000fe200078efcff */
[--C-:B------:R-:W-:Y:S01]  /*11c0*/  @!P2 IMAD.IADD R80, R80, 0x1, -R2.reuse ;  /* 0x000000015050a824 */ /* 0x100fe200078e0a02 */
[----:B------:R-:W-:Y:S01]  /*11d0*/  ISETP.GE.AND P2, PT, R13, RZ, PT ;  /* 0x000000ff0d00720c */ /* 0x000fe20003f46270 */
[----:B------:R-:W-:Y:S01]  /*11e0*/  IMAD.MOV R5, RZ, RZ, -R5 ;  /* 0x000000ffff057224 */ /* 0x000fe200078e0a05 */
[----:B------:R-:W-:Y:S01]  /*11f0*/  IABS R13, R18 ;  /* 0x00000012000d7213 */ /* 0x000fe20000000000 */
[--C-:B------:R-:W-:Y:S01]  /*1200*/  @!P6 IMAD.IADD R16, R16, 0x1, -R2.reuse ;  /* 0x000000011010e824 */ /* 0x100fe200078e0a02 */
[----:B------:R-:W-:Y:S01]  /*1210*/  LOP3.LUT R19, R3, 0x50, RZ, 0xfc, !PT ;  /* 0x0000005003137812 */ /* 0x000fe200078efcff */
[--C-:B------:R-:W-:Y:S01]  /*1220*/  @!P4 IMAD.IADD R82, R82, 0x1, -R2.reuse ;  /* 0x000000015252c824 */ /* 0x100fe200078e0a02 */
[----:B------:R-:W-:Y:S01]  /*1230*/  ISETP.GE.AND P4, PT, R11, RZ, PT ;  /* 0x000000ff0b00720c */ /* 0x000fe20003f86270 */
[----:B------:R-:W-:Y:S01]  /*1240*/  @!P1 IMAD.IADD R78, R78, 0x1, -R2 ;  /* 0x000000014e4e9824 */ /* 0x000fe200078e0a02 */
[C---:B------:R-:W-:Y:S01]  /*1250*/  ISETP.GT.U32.AND P6, PT, R2.reuse, R16, PT ;  /* 0x000000100200720c */ /* 0x040fe20003fc4070 */
[----:B------:R-:W-:Y:S01]  /*1260*/  @!P5 IMAD.MOV R82, RZ, RZ, -R82 ;  /* 0x000000ffff52d224 */ /* 0x000fe200078e0a52 */
[----:B------:R-:W-:Y:S01]  /*1270*/  IABS R11, R17 ;  /* 0x00000011000b7213 */ /* 0x000fe20000000000 */
[C---:B------:R-:W-:Y:S01]  /*1280*/  IMAD R76, R2.reuse, R5, R9 ;  /* 0x00000005024c7224 */ /* 0x040fe200078e0209 */
[----:B------:R-:W-:Y:S01]  /*1290*/  ISETP.GT.U32.AND P5, PT, R2, R78, PT ;  /* 0x0000004e0200720c */ /* 0x000fe20003fa4070 */
[----:B------:R-:W-:Y:S01]  /*12a0*/  IMAD.HI.U32 R5, R4, R13, RZ ;  /* 0x0000000d04057227 */ /* 0x000fe200078e00ff */
[----:B------:R-:W-:-:S02]  /*12b0*/  ISETP.GE.AND P1, PT, R15, RZ, PT ;  /* 0x000000ff0f00720c */ /* 0x000fc40003f26270 */
[----:B------:R-:W-:Y:S01]  /*12c0*/  IABS R15, R19 ;  /* 0x00000013000f7213 */ /* 0x000fe20000000000 */
[----:B------:R-:W-:Y:S02]  /*12d0*/  IMAD.MOV R5, RZ, RZ, -R5 ;  /* 0x000000ffff057224 */ /* 0x000fe400078e0a05 */
[----:B------:R-:W-:-:S04]  /*12e0*/  IMAD.HI.U32 R7, R4, R11, RZ ;  /* 0x0000000b04077227 */ /* 0x000fc800078e00ff */
[--C-:B------:R-:W-:Y:S01]  /*12f0*/  @!P6 IMAD.IADD R16, R16, 0x1, -R2.reuse ;  /* 0x000000011010e824 */ /* 0x100fe200078e0a02 */
[----:B------:R-:W-:Y:S01]  /*1300*/  ISETP.GE.AND P6, PT, R18, RZ, PT ;  /* 0x000000ff1200720c */ /* 0x000fe20003fc6270 */
[----:B------:R-:W-:Y:S02]  /*1310*/  @!P5 IMAD.IADD R78, R78, 0x1, -R2 ;  /* 0x000000014e4ed824 */ /* 0x000fe400078e0a02 */
[C---:B------:R-:W-:Y:S02]  /*1320*/  IMAD R18, R2.reuse, R5, R13 ;  /* 0x0000000502127224 */ /* 0x040fe400078e020d */
[----:B------:R-:W-:Y:S02]  /*1330*/  @!P4 IMAD.MOV R78, RZ, RZ, -R78 ;  /* 0x000000ffff4ec224 */ /* 0x000fe400078e0a4e */
[----:B------:R-:W-:Y:S01]  /*1340*/  IMAD.MOV R7, RZ, RZ, -R7 ;  /* 0x000000ffff077224 */ /* 0x000fe200078e0a07 */
[C---:B------:R-:W-:Y:S01]  /*1350*/  ISETP.GT.U32.AND P4, PT, R2.reuse, R18, PT ;  /* 0x000000120200720c */ /* 0x040fe20003f84070 */
[----:B------:R-:W-:Y:S01]  /*1360*/  @!P3 IMAD.MOV R80, RZ, RZ, -R80 ;  /* 0x000000ffff50b224 */ /* 0x000fe200078e0a50 */
[----:B------:R-:W-:Y:S01]  /*1370*/  ISETP.GE.AND P3, PT, R17, RZ, PT ;  /* 0x000000ff1100720c */ /* 0x000fe20003f66270 */
[C---:B------:R-:W-:Y:S01]  /*1380*/  IMAD R74, R2.reuse, R7, R11 ;  /* 0x00000007024a7224 */ /* 0x040fe200078e020b */
[C---:B------:R-:W-:Y:S01]  /*1390*/  LOP3.LUT R17, R3.reuse, 0x4c, RZ, 0xfc, !PT ;  /* 0x0000004c03117812 */ /* 0x040fe200078efcff */
[----:B------:R-:W-:Y:S01]  /*13a0*/  @!P0 IMAD.MOV R14, RZ, RZ, -R14 ;  /* 0x000000ffff0e8224 */ /* 0x000fe200078e0a0e */
[C---:B------:R-:W-:Y:S01]  /*13b0*/  ISETP.GT.U32.AND P0, PT, R2.reuse, R76, PT ;  /* 0x0000004c0200720c */ /* 0x040fe20003f04070 */
[----:B------:R-:W-:Y:S01]  /*13c0*/  @!P2 IMAD.MOV R16, RZ, RZ, -R16 ;  /* 0x000000ffff10a224 */ /* 0x000fe200078e0a10 */
[----:B------:R-:W-:Y:S01]  /*13d0*/  ISETP.GT.U32.AND P5, PT, R2, R74, PT ;  /* 0x0000004a0200720c */ /* 0x000fe20003fa4070 */
[----:B------:R-:W-:Y:S01]  /*13e0*/  IMAD.HI.U32 R9, R4, R15, RZ ;  /* 0x0000000f04097227 */ /* 0x000fe200078e00ff */
[----:B------:R-:W-:-:S02]  /*13f0*/  LOP3.LUT R7, R3, 0x48, RZ, 0xfc, !PT ;  /* 0x0000004803077812 */ /* 0x000fc400078efcff */
[----:B------:R-:W-:Y:S01]  /*1400*/  IABS R13, R17 ;  /* 0x00000011000d7213 */ /* 0x000fe20000000000 */
[----:B------:R-:W-:Y:S01]  /*1410*/  @!P4 IMAD.IADD R18, R18, 0x1, -R2 ;  /* 0x000000011212c824 */ /* 0x000fe200078e0a02 */
[----:B------:R-:W-:Y:S01]  /*1420*/  IABS R11, R7 ;  /* 0x00000007000b7213 */ /* 0x000fe20000000000 */
[----:B------:R-:W-:Y:S01]  /*1430*/  IMAD.MOV R9, RZ, RZ, -R9 ;  /* 0x000000ffff097224 */ /* 0x000fe200078e0a09 */
[----:B------:R-:W-:Y:S01]  /*1440*/  ISETP.GE.AND P2, PT, R7, RZ, PT ;  /* 0x000000ff0700720c */ /* 0x000fe20003f46270 */
[----:B------:R-:W-:Y:S01]  /*1450*/  IMAD.HI.U32 R7, R4, R13, RZ ;  /* 0x0000000d04077227 */ /* 0x000fe200078e00ff */
[----:B------:R-:W-:-:S03]  /*1460*/  ISETP.GT.U32.AND P4, PT, R2, R18, PT ;  /* 0x000000120200720c */ /* 0x000fc60003f84070 */
[--C-:B------:R-:W-:Y:S02]  /*1470*/  @!P0 IMAD.IADD R76, R76, 0x1, -R2.reuse ;  /* 0x000000014c4c8824 */ /* 0x100fe400078e0a02 */
[----:B------:R-:W-:Y:S02]  /*1480*/  IMAD.MOV R7, RZ, RZ, -R7 ;  /* 0x000000ffff077224 */ /* 0x000fe400078e0a07 */
[----:B------:R-:W-:Y:S01]  /*1490*/  @!P5 IMAD.IADD R74, R74, 0x1, -R2 ;  /* 0x000000014a4ad824 */ /* 0x000fe200078e0a02 */
[C---:B------:R-:W-:Y:S01]  /*14a0*/  ISETP.GT.U32.AND P0, PT, R2.reuse, R76, PT ;  /* 0x0000004c0200720c */ /* 0x040fe20003f04070 */
[----:B------:R-:W-:Y:S02]  /*14b0*/  IMAD R70, R2, R7, R13 ;  /* 0x0000000702467224 */ /* 0x000fe400078e020d */
[----:B------:R-:W-:Y:S01]  /*14c0*/  IMAD.HI.U32 R5, R4, R11, RZ ;  /* 0x0000000b04057227 */ /* 0x000fe200078e00ff */
[----:B------:R-:W-:-:S03]  /*14d0*/  ISETP.GT.U32.AND P5, PT, R2, R74, PT ;  /* 0x0000004a0200720c */ /* 0x000fc60003fa4070 */
[--C-:B------:R-:W-:Y:S01]  /*14e0*/  @!P4 IMAD.IADD R18, R18, 0x1, -R2.reuse ;  /* 0x000000011212c824 */ /* 0x100fe200078e0a02 */
[C---:B------:R-:W-:Y:S01]  /*14f0*/  ISETP.GT.U32.AND P4, PT, R2.reuse, R70, PT ;  /* 0x000000460200720c */ /* 0x040fe20003f84070 */
[----:B------:R-:W-:Y:S02]  /*1500*/  IMAD.MOV R5, RZ, RZ, -R5 ;  /* 0x000000ffff057224 */ /* 0x000fe400078e0a05 */
[----:B------:R-:W-:Y:S01]  /*1510*/  IMAD R20, R2, R9, R15 ;  /* 0x0000000902147224 */ /* 0x000fe200078e020f */
[----:B------:R-:W-:Y:S01]  /*1520*/  IABS R15, R21 ;  /* 0x00000015000f7213 */ /* 0x000fe20000000000 */
[--C-:B------:R-:W-:Y:S01]  /*1530*/  @!P0 IMAD.IADD R76, R76, 0x1, -R2.reuse ;  /* 0x000000014c4c8824 */ /* 0x100fe200078e0a02 */
[----:B------:R-:W-:Y:S01]  /*1540*/  ISETP.GE.AND P0, PT, R17, RZ, PT ;  /* 0x000000ff1100720c */ /* 0x000fe20003f06270 */
[----:B------:R-:W-:Y:S01]  /*1550*/  IMAD R72, R2, R5, R11 ;  /* 0x0000000502487224 */ /* 0x000fe200078e020b */
[----:B------:R-:W-:Y:S01]  /*1560*/  LOP3.LUT R5, R3, 0x54, RZ, 0xfc, !PT ;  /* 0x0000005403057812 */ /* 0x000fe200078efcff */
[----:B------:R-:W-:Y:S01]  /*1570*/  @!P5 IMAD.IADD R74, R74, 0x1, -R2 ;  /* 0x000000014a4ad824 */ /* 0x000fe200078e0a02 */
[----:B------:R-:W-:Y:S01]  /*1580*/  ISETP.GE.AND P5, PT, R19, RZ, PT ;  /* 0x000000ff1300720c */ /* 0x000fe20003fa6270 */
[----:B------:R-:W-:Y:S01]  /*1590*/  @!P1 IMAD.MOV R76, RZ, RZ, -R76 ;  /* 0x000000ffff4c9224 */ /* 0x000fe200078e0a4c */
[----:B------:R-:W-:Y:S01]  /*15a0*/  ISETP.GT.U32.AND P1, PT, R2, R72, PT ;  /* 0x000000480200720c */ /* 0x000fe20003f24070 */
[----:B------:R-:W-:Y:S01]  /*15b0*/  @!P4 IMAD.IADD R70, R70, 0x1, -R2 ;  /* 0x000000014646c824 */ /* 0x000fe200078e0a02 */
[----:B------:R-:W-:Y:S01]  /*15c0*/  IABS R13, R5 ;  /* 0x00000005000d7213 */ /* 0x000fe20000000000 */
[----:B------:R-:W-:Y:S01]  /*15d0*/  @!P3 IMAD.MOV R74, RZ, RZ, -R74 ;  /* 0x000000ffff4ab224 */ /* 0x000fe200078e0a4a */
[----:B------:R-:W-:Y:S01]  /*15e0*/  ISETP.GE.AND P3, PT, R5, RZ, PT ;  /* 0x000000ff0500720c */ /* 0x000fe20003f66270 */
[----:B------:R-:W-:Y:S01]  /*15f0*/  @!P6 IMAD.MOV R18, RZ, RZ, -R18 ;  /* 0x000000ffff12e224 */ /* 0x000fe200078e0a12 */
[----:B------:R-:W-:Y:S01]  /*1600*/  ISETP.GT.U32.AND P4, PT, R2, R70, PT ;  /* 0x000000460200720c */ /* 0x000fe20003f84070 */
[----:B------:R-:W-:Y:S01]  /*1610*/  IMAD.HI.U32 R5, R4, R13, RZ ;  /* 0x0000000d04057227 */ /* 0x000fe200078e00ff */
[----:B------:R-:W-:-:S02]  /*1620*/  ISETP.GT.U32.AND P6, PT, R2, R20, PT ;  /* 0x000000140200720c */ /* 0x000fc40003fc4070 */
[----:B------:R-:W-:Y:S01]  /*1630*/  IABS R17, R23 ;  /* 0x0000001700117213 */ /* 0x000fe20000000000 */
[----:B------:R-:W-:Y:S01]  /*1640*/  IMAD.HI.U32 R7, R4, R15, RZ ;  /* 0x0000000f04077227 */ /* 0x000fe200078e00ff */
[----:B------:R-:W-:-:S03]  /*1650*/  IABS R19, R25 ;  /* 0x0000001900137213 */ /* 0x000fc60000000000 */
[----:B------:R-:W-:Y:S02]  /*1660*/  IMAD.MOV R5, RZ, RZ, -R5 ;  /* 0x000000ffff057224 */ /* 0x000fe400078e0a05 */
[----:B------:R-:W-:Y:S02]  /*1670*/  IMAD.MOV R7, RZ, RZ, -R7 ;  /* 0x000000ffff077224 */ /* 0x000fe400078e0a07 */
[--C-:B------:R-:W-:Y:S02]  /*1680*/  @!P1 IMAD.IADD R72, R72, 0x1, -R2.reuse ;  /* 0x0000000148489824 */ /* 0x100fe400078e0a02 */
[C---:B------:R-:W-:Y:S02]  /*1690*/  IMAD R68, R2.reuse, R5, R13 ;  /* 0x0000000502447224 */ /* 0x040fe400078e020d */
[C---:B------:R-:W-:Y:S01]  /*16a0*/  IMAD R66, R2.reuse, R7, R15 ;  /* 0x0000000702427224 */ /* 0x040fe200078e020f */
[----:B------:R-:W-:Y:S01]  /*16b0*/  ISETP.GT.U32.AND P1, PT, R2, R72, PT ;  /* 0x000000480200720c */ /* 0x000fe20003f24070 */
[--C-:B------:R-:W-:Y:S01]  /*16c0*/  @!P4 IMAD.IADD R70, R70, 0x1, -R2.reuse ;  /* 0x000000014646c824 */ /* 0x100fe200078e0a02 */
[----:B------:R-:W-:Y:S01]  /*16d0*/  ISETP.GT.U32.AND P4, PT, R2, R68, PT ;  /* 0x000000440200720c */ /* 0x000fe20003f84070 */
[----:B------:R-:W-:Y:S01]  /*16e0*/  @!P6 IMAD.IADD R20, R20, 0x1, -R2 ;  /* 0x000000011414e824 */ /* 0x000fe200078e0a02 */
[----:B------:R-:W-:Y:S01]  /*16f0*/  ISETP.GT.U32.AND P6, PT, R2, R66, PT ;  /* 0x000000420200720c */ /* 0x000fe20003fc4070 */
[----:B------:R-:W-:Y:S01]  /*1700*/  IMAD.HI.U32 R9, R4, R17, RZ ;  /* 0x0000001104097227 */ /* 0x000fe200078e00ff */
[----:B------:R-:W-:-:S03]  /*1710*/  IABS R15, R26 ;  /* 0x0000001a000f7213 */ /* 0x000fc60000000000 */
[----:B------:R-:W-:-:S04]  /*1720*/  IMAD.HI.U32 R11, R4, R19, RZ ;  /* 0x00000013040b7227 */ /* 0x000fc800078e00ff */
[----:B------:R-:W-:Y:S02]  /*1730*/  IMAD.MOV R9, RZ, RZ, -R9 ;  /* 0x000000ffff097224 */ /* 0x000fe400078e0a09 */
[----:B------:R-:W-:Y:S02]  /*1740*/  IMAD.MOV R11, RZ, RZ, -R11 ;  /* 0x000000ffff0b7224 */ /* 0x000fe400078e0a0b */
[C---:B------:R-:W-:Y:S01]  /*1750*/  IMAD R22, R2.reuse, R9, R17 ;  /* 0x0000000902167224 */ /* 0x040fe200078e0211 */
[C---:B------:R-:W-:Y:S01]  /*1760*/  LOP3.LUT R17, R3.reuse, 0x64, RZ, 0xfc, !PT ;  /* 0x0000006403117812 */ /* 0x040fe200078efcff */
[----:B------:R-:W-:Y:S01]  /*1770*/  IMAD R64, R2, R11, R19 ;  /* 0x0000000b02407224 */ /* 0x000fe200078e0213 */
[----:B------:R-:W-:Y:S01]  /*1780*/  LOP3.LUT R19, R3, 0x68, RZ, 0xfc, !PT ;  /* 0x0000006803137812 */ /* 0x000fe200078efcff */
[--C-:B------:R-:W-:Y:S01]  /*1790*/  @!P1 IMAD.IADD R72, R72, 0x1, -R2.reuse ;  /* 0x0000000148489824 */ /* 0x100fe200078e0a02 */
[----:B------:R-:W-:Y:S01]  /*17a0*/  IABS R9, R17 ;  /* 0x0000001100097213 */ /* 0x000fe20000000000 */
[--C-:B------:R-:W-:Y:S01]  /*17b0*/  @!P4 IMAD.IADD R68, R68, 0x1, -R2.reuse ;  /* 0x000000014444c824 */ /* 0x100fe200078e0a02 */
[----:B------:R-:W-:Y:S01]  /*17c0*/  IABS R11, R19 ;  /* 0x00000013000b7213 */ /* 0x000fe20000000000 */
[----:B------:R-:W-:Y:S01]  /*17d0*/  @!P6 IMAD.IADD R66, R66, 0x1, -R2 ;  /* 0x000000014242e824 */ /* 0x000fe200078e0a02 */
[C---:B------:R-:W-:Y:S01]  /*17e0*/  ISETP.GT.U32.AND P4, PT, R2.reuse, R20, PT ;  /* 0x000000140200720c */ /* 0x040fe20003f84070 */
[----:B------:R-:W-:Y:S01]  /*17f0*/  @!P2 IMAD.MOV R72, RZ, RZ, -R72 ;  /* 0x000000ffff48a224 */ /* 0x000fe200078e0a48 */
[----:B------:R-:W-:Y:S01]  /*1800*/  ISETP.GT.U32.AND P2, PT, R2, R68, PT ;  /* 0x000000440200720c */ /* 0x000fe20003f44070 */
[----:B------:R-:W-:Y:S01]  /*1810*/  IMAD.HI.U32 R5, R4, R9, RZ ;  /* 0x0000000904057227 */ /* 0x000fe200078e00ff */
[----:B------:R-:W-:-:S02]  /*1820*/  ISETP.GT.U32.AND P6, PT, R2, R66, PT ;  /* 0x000000420200720c */ /* 0x000fc40003fc4070 */
[----:B------:R-:W-:Y:S01]  /*1830*/  ISETP.GE.AND P1, PT, R21, RZ, PT ;  /* 0x000000ff1500720c */ /* 0x000fe20003f26270 */
[----:B------:R-:W-:Y:S01]  /*1840*/  IMAD.HI.U32 R7, R4, R11, RZ ;  /* 0x0000000b04077227 */ /* 0x000fe200078e00ff */
[----:B------:R-:W-:-:S03]  /*1850*/  LOP3.LUT R21, R3, 0x6c, RZ, 0xfc, !PT ;  /* 0x0000006c03157812 */ /* 0x000fc600078efcff */
[----:B------:R-:W-:Y:S01]  /*1860*/  IMAD.MOV R5, RZ, RZ, -R5 ;  /* 0x000000ffff057224 */ /* 0x000fe200078e0a05 */
[----:B------:R-:W-:Y:S01]  /*1870*/  IABS R13, R21 ;  /* 0x00000015000d7213 */ /* 0x000fe20000000000 */
[----:B------:R-:W-:Y:S02]  /*1880*/  IMAD.MOV R24, RZ, RZ, -R7 ;  /* 0x000000ffff187224 */ /* 0x000fe400078e0a07 */
[----:B------:R-:W-:Y:S01]  /*1890*/  @!P0 IMAD.MOV R70, RZ, RZ, -R70 ;  /* 0x000000ffff468224 */ /* 0x000fe200078e0a46 */
[----:B------:R-:W-:Y:S01]  /*18a0*/  ISETP.GT.U32.AND P0, PT, R2, R22, PT ;  /* 0x000000160200720c */ /* 0x000fe20003f04070 */
[----:B------:R-:W-:Y:S01]  /*18b0*/  @!P4 IMAD.IADD R20, R20, 0x1, -R2 ;  /* 0x000000011414c824 */ /* 0x000fe200078e0a02 */
[C---:B------:R-:W-:Y:S01]  /*18c0*/  ISETP.GT.U32.AND P4, PT, R2.reuse, R64, PT ;  /* 0x000000400200720c */ /* 0x040fe20003f84070 */
[C---:B------:R-:W-:Y:S02]  /*18d0*/  IMAD R62, R2.reuse, R5, R9 ;  /* 0x00000005023e7224 */ /* 0x040fe400078e0209 */
[----:B------:R-:W-:-:S02]  /*18e0*/  IMAD R24, R2, R24, R11 ;  /* 0x0000001802187224 */ /* 0x000fc400078e020b */
[--C-:B------:R-:W-:Y:S01]  /*18f0*/  @!P2 IMAD.IADD R68, R68, 0x1, -R2.reuse ;  /* 0x000000014444a824 */ /* 0x100fe200078e0a02 */
[----:B------:R-:W-:Y:S01]  /*1900*/  ISETP.GT.U32.AND P2, PT, R2, R62, PT ;  /* 0x0000003e0200720c */ /* 0x000fe20003f44070 */
[----:B------:R-:W-:Y:S01]  /*1910*/  @!P6 IMAD.IADD R66, R66, 0x1, -R2 ;  /* 0x000000014242e824 */ /* 0x000fe200078e0a02 */
[----:B------:R-:W-:Y:S01]  /*1920*/  ISETP.GT.U32.AND P6, PT, R2, R24, PT ;  /* 0x000000180200720c */ /* 0x000fe20003fc4070 */
[----:B------:R-:W-:-:S04]  /*1930*/  IMAD.HI.U32 R5, R4, R13, RZ ;  /* 0x0000000d04057227 */ /* 0x000fc800078e00ff */
[--C-:B------:R-:W-:Y:S01]  /*1940*/  @!P0 IMAD.IADD R22, R22, 0x1, -R2.reuse ;  /* 0x0000000116168824 */ /* 0x100fe200078e0a02 */
[----:B------:R-:W-:Y:S01]  /*1950*/  ISETP.GE.AND P0, PT, R23, RZ, PT ;  /* 0x000000ff1700720c */ /* 0x000fe20003f06270 */
[--C-:B------:R-:W-:Y:S01]  /*1960*/  @!P4 IMAD.IADD R64, R64, 0x1, -R2.reuse ;  /* 0x000000014040c824 */ /* 0x100fe200078e0a02 */
[----:B------:R-:W-:Y:S01]  /*1970*/  ISETP.GE.AND P4, PT, R25, RZ, PT ;  /* 0x000000ff1900720c */ /* 0x000fe20003f86270 */
[----:B------:R-:W-:Y:S01]  /*1980*/  IMAD.MOV R5, RZ, RZ, -R5 ;  /* 0x000000ffff057224 */ /* 0x000fe200078e0a05 */
[C---:B------:R-:W-:Y:S01]  /*1990*/  LOP3.LUT R23, R3.reuse, 0xa0, RZ, 0xfc, !PT ;  /* 0x000000a003177812 */ /* 0x040fe200078efcff */
[--C-:B------:R-:W-:Y:S01]  /*19a0*/  @!P2 IMAD.IADD R62, R62, 0x1, -R2.reuse ;  /* 0x000000013e3ea824 */ /* 0x100fe200078e0a02 */
[----:B------:R-:W-:Y:S01]  /*19b0*/  ISETP.GT.U32.AND P2, PT, R2, R22, PT ;  /* 0x000000160200720c */ /* 0x000fe20003f44070 */
[----:B------:R-:W-:Y:S01]  /*19c0*/  @!P6 IMAD.IADD R24, R24, 0x1, -R2 ;  /* 0x000000011818e824 */ /* 0x000fe200078e0a02 */
[----:B------:R-:W-:Y:S01]  /*19d0*/  ISETP.GT.U32.AND P6, PT, R2, R64, PT ;  /* 0x000000400200720c */ /* 0x000fe20003fc4070 */
[----:B------:R-:W-:Y:S01]  /*19e0*/  IMAD.HI.U32 R7, R4, R15, RZ ;  /* 0x0000000f04077227 */ /* 0x000fe200078e00ff */
[----:B------:R-:W-:-:S03]  /*19f0*/  LOP3.LUT R25, R3, 0x114, RZ, 0xfc, !PT ;  /* 0x0000011403197812 */ /* 0x000fc600078efcff */
[C---:B------:R-:W-:Y:S01]  /*1a00*/  IMAD R60, R2.reuse, R5, R13 ;  /* 0x00000005023c7224 */ /* 0x040fe200078e020d */
[C---:B------:R-:W-:Y:S01]  /*1a10*/  LOP3.LUT R13, R3.reuse, 0x74, RZ, 0xfc, !PT ;  /* 0x00000074030d7812 */ /* 0x040fe200078efcff */
[----:B------:R-:W-:Y:S01]  /*1a20*/  @!P5 IMAD.MOV R20, RZ, RZ, -R20 ;  /* 0x000000ffff14d224 */ /* 0x000fe200078e0a14 */
[C---:B------:R-:W-:Y:S01]  /*1a30*/  ISETP.GT.U32.AND P5, PT, R2.reuse, R62, PT ;  /* 0x0000003e0200720c */ /* 0x040fe20003fa4070 */
[----:B------:R-:W-:Y:S01]  /*1a40*/  IMAD.MOV R7, RZ, RZ, -R7 ;  /* 0x000000ffff077224 */ /* 0x000fe200078e0a07 */
[----:B------:R-:W-:Y:S01]  /*1a50*/  IABS R9, R13 ;  /* 0x0000000d00097213 */ /* 0x000fe20000000000 */
[----:B------:R-:W-:Y:S01]  /*1a60*/  @!P1 IMAD.MOV R66, RZ, RZ, -R66 ;  /* 0x000000ffff429224 */ /* 0x000fe200078e0a42 */
[C---:B------:R-:W-:Y:S01]  /*1a70*/  ISETP.GT.U32.AND P1, PT, R2.reuse, R60, PT ;  /* 0x0000003c0200720c */ /* 0x040fe20003f24070 */
[C---:B------:R-:W-:Y:S01]  /*1a80*/  IMAD R58, R2.reuse, R7, R15 ;  /* 0x00000007023a7224 */ /* 0x040fe200078e020f */
[----:B------:R-:W-:Y:S01]  /*1a90*/  LOP3.LUT R15, R3, 0x78, RZ, 0xfc, !PT ;  /* 0x00000078030f7812 */ /* 0x000fe200078efcff */
[----:B------:R-:W-:Y:S01]  /*1aa0*/  @!P3 IMAD.MOV R68, RZ, RZ, -R68 ;  /* 0x000000ffff44b224 */ /* 0x000fe200078e0a44 */
[----:B------:R-:W-:Y:S01]  /*1ab0*/  ISETP.GT.U32.AND P3, PT, R2, R24, PT ;  /* 0x000000180200720c */ /* 0x000fe20003f64070 */
[--C-:B------:R-:W-:Y:S01]  /*1ac0*/  @!P2 IMAD.IADD R22, R22, 0x1, -R2.reuse ;  /* 0x000000011616a824 */ /* 0x100fe200078e0a02 */
[----:B------:R-:W-:Y:S01]  /*1ad0*/  IABS R11, R15 ;  /* 0x0000000f000b7213 */ /* 0x000fe20000000000 */
[----:B------:R-:W-:Y:S01]  /*1ae0*/  @!P6 IMAD.IADD R64, R64, 0x1, -R2 ;  /* 0x000000014040e824 */ /* 0x000fe200078e0a02 */
[----:B------:R-:W-:Y:S01]  /*1af0*/  ISETP.GE.AND P2, PT, R17, RZ, PT ;  /* 0x000000ff1100720c */ /* 0x000fe20003f46270 */
[----:B------:R-:W-:Y:S01]  /*1b00*/  IMAD.HI.U32 R5, R4, R9, RZ ;  /* 0x0000000904057227 */ /* 0x000fe200078e00ff */
[----:B------:R-:W-:-:S02]  /*1b10*/  ISETP.GT.U32.AND P6, PT, R2, R58, PT ;  /* 0x0000003a0200720c */ /* 0x000fc40003fc4070 */
[----:B------:R-:W-:Y:S01]  /*1b20*/  LOP3.LUT R17, R3, 0x94, RZ, 0xfc, !PT ;  /* 0x0000009403117812 */ /* 0x000fe200078efcff */
[----:B------:R-:W-:Y:S01]  /*1b30*/  @!P5 IMAD.IADD R62, R62, 0x1, -R2 ;  /* 0x000000013e3ed824 */ /* 0x000fe200078e0a02 */
[----:B------:R-:W-:Y:S01]  /*1b40*/  ISETP.GE.AND P5, PT, R19, RZ, PT ;  /* 0x000000ff1300720c */ /* 0x000fe20003fa6270 */
[----:B------:R-:W-:Y:S01]  /*1b50*/  IMAD.HI.U32 R7, R4, R11, RZ ;  /* 0x0000000b04077227 */ /* 0x000fe200078e00ff */
[----:B------:R-:W-:-:S03]  /*1b60*/  LOP3.LUT R19, R3, 0x98, RZ, 0xfc, !PT ;  /* 0x0000009803137812 */ /* 0x000fc600078efcff */
[----:B------:R-:W-:Y:S02]  /*1b70*/  IMAD.MOV R5, RZ, RZ, -R5 ;  /* 0x000000ffff057224 */ /* 0x000fe400078e0a05 */
[--C-:B------:R-:W-:Y:S01]  /*1b80*/  @!P1 IMAD.IADD R60, R60, 0x1, -R2.reuse ;  /* 0x000000013c3c9824 */ /* 0x100fe200078e0a02 */
[----:B------:R-:W-:Y:S01]  /*1b90*/  ISETP.GE.AND P1, PT, R26, RZ, PT ;  /* 0x000000ff1a00720c */ /* 0x000fe20003f26270 */
[----:B------:R-:W-:Y:S02]  /*1ba0*/  IMAD.MOV R7, RZ, RZ, -R7 ;  /* 0x000000ffff077224 */ /* 0x000fe400078e0a07 */
[----:B------:R-:W-:Y:S01]  /*1bb0*/  IMAD R26, R2, R5, R9 ;  /* 0x00000005021a7224 */ /* 0x000fe200078e0209 */
[----:B------:R-:W-:Y:S01]  /*1bc0*/  LOP3.LUT R5, R3, 0x7c, RZ, 0xfc, !PT ;  /* 0x0000007c03057812 */ /* 0x000fe200078efcff */
[--C-:B------:R-:W-:Y:S01]  /*1bd0*/  @!P3 IMAD.IADD R24, R24, 0x1, -R2.reuse ;  /* 0x000000011818b824 */ /* 0x100fe200078e0a02 */
[----:B------:R-:W-:Y:S01]  /*1be0*/  ISETP.GE.AND P3, PT, R21, RZ, PT ;  /* 0x000000ff1500720c */ /* 0x000fe20003f66270 */
[----:B------:R-:W-:Y:S01]  /*1bf0*/  @!P6 IMAD.IADD R58, R58, 0x1, -R2 ;  /* 0x000000013a3ae824 */ /* 0x000fe200078e0a02 */
[----:B------:R-:W-:Y:S01]  /*1c00*/  IABS R9, R5 ;  /* 0x0000000500097213 */ /* 0x000fe20000000000 */
[C---:B------:R-:W-:Y:S01]  /*1c10*/  IMAD R56, R2.reuse, R7, R11 ;  /* 0x0000000702387224 */ /* 0x040fe200078e020b */
[----:B------:R-:W-:Y:S01]  /*1c20*/  LOP3.LUT R7, R3, 0x80, RZ, 0xfc, !PT ;  /* 0x0000008003077812 */ /* 0x000fe200078efcff */
[----:B------:R-:W-:Y:S01]  /*1c30*/  @!P2 IMAD.MOV R62, RZ, RZ, -R62 ;  /* 0x000000ffff3ea224 */ /* 0x000fe200078e0a3e */
[C---:B------:R-:W-:Y:S01]  /*1c40*/  ISETP.GT.U32.AND P2, PT, R2.reuse, R26, PT ;  /* 0x0000001a0200720c */ /* 0x040fe20003f44070 */
[----:B------:R-:W-:Y:S01]  /*1c50*/  @!P4 IMAD.MOV R64, RZ, RZ, -R64 ;  /* 0x000000ffff40c224 */ /* 0x000fe200078e0a40 */
[C---:B------:R-:W-:Y:S01]  /*1c60*/  ISETP.GT.U32.AND P4, PT, R2.reuse, R58, PT ;  /* 0x0000003a0200720c */ /* 0x040fe20003f84070 */
[----:B------:R-:W-:Y:S01]  /*1c70*/  @!P5 IMAD.MOV R24, RZ, RZ, -R24 ;  /* 0x000000ffff18d224 */ /* 0x000fe200078e0a18 */
[C---:B------:R-:W-:Y:S01]  /*1c80*/  ISETP.GT.U32.AND P5, PT, R2.reuse, R56, PT ;  /* 0x000000380200720c */ /* 0x040fe20003fa4070 */
[----:B------:R-:W-:Y:S01]  /*1c90*/  @!P0 IMAD.MOV R22, RZ, RZ, -R22 ;  /* 0x000000ffff168224 */ /* 0x000fe200078e0a16 */
[----:B------:R-:W-:-:S02]  /*1ca0*/  ISETP.GT.U32.AND P0, PT, R2, R60, PT ;  /* 0x0000003c0200720c */ /* 0x000fc40003f04070 */
[----:B------:R-:W-:Y:S02]  /*1cb0*/  IABS R11, R7 ;  /* 0x00000007000b7213 */ /* 0x000fe40000000000 */
[----:B------:R-:W-:Y:S02]  /*1cc0*/  ISETP.GE.AND P6, PT, R13, RZ, PT ;  /* 0x000000ff0d00720c */ /* 0x000fe40003fc6270 */
[----:B------:R-:W-:Y:S01]  /*1cd0*/  LOP3.LUT R13, R3, 0x84, RZ, 0xfc, !PT ;  /* 0x00000084030d7812 */ /* 0x000fe200078efcff */
[--C-:B------:R-:W-:Y:S01]  /*1ce0*/  @!P2 IMAD.IADD R26, R26, 0x1, -R2.reuse ;  /* 0x000000011a1aa824 */ /* 0x100fe200078e0a02 */
[----:B------:R-:W-:Y:S01]  /*1cf0*/  ISETP.GE.AND P2, PT, R7, RZ, PT ;  /* 0x000000ff0700720c */ /* 0x000fe20003f46270 */
[--C-:B------:R-:W-:Y:S01]  /*1d00*/  @!P4 IMAD.IADD R58, R58, 0x1, -R2.reuse ;  /* 0x000000013a3ac824 */ /* 0x100fe200078e0a02 */
[----:B------:R-:W-:Y:S01]  /*1d10*/  ISETP.GE.AND P4, PT, R5, RZ, PT ;  /* 0x000000ff0500720c */ /* 0x000fe20003f86270 */
[----:B------:R-:W-:Y:S01]  /*1d20*/  @!P5 IMAD.IADD R56, R56, 0x1, -R2 ;  /* 0x000000013838d824 */ /* 0x000fe200078e0a02 */
[----:B------:R-:W-:Y:S01]  /*1d30*/  ISETP.GT.U32.AND P5, PT, R2, R26, PT ;  /* 0x0000001a0200720c */ /* 0x000fe20003fa4070 */
[----:B------:R-:W-:Y:S01]  /*1d40*/  IMAD.HI.U32 R5, R4, R9, RZ ;  /* 0x0000000904057227 */ /* 0x000fe200078e00ff */
[----:B------:R-:W-:-:S03]  /*1d50*/  LOP3.LUT R21, R3, 0x9c, RZ, 0xfc, !PT ;  /* 0x0000009c03157812 */ /* 0x000fc600078efcff */
[----:B------:R-:W-:Y:S02]  /*1d60*/  IMAD.MOV R5, RZ, RZ, -R5 ;  /* 0x000000ffff057224 */ /* 0x000fe400078e0a05 */
[----:B------:R-:W-:Y:S01]  /*1d70*/  @!P0 IMAD.IADD R60, R60, 0x1, -R2 ;  /* 0x000000013c3c8824 */ /* 0x000fe200078e0a02 */
[----:B------:R-:W-:Y:S01]  /*1d80*/  ISETP.GE.AND P0, PT, R15, RZ, PT ;  /* 0x000000ff0f00720c */ /* 0x000fe20003f06270 */
[----:B------:R-:W-:Y:S01]  /*1d90*/  IMAD R54, R2, R5, R9 ;  /* 0x0000000502367224 */ /* 0x000fe200078e0209 */
[C---:B------:R-:W-:Y:S01]  /*1da0*/  LOP3.LUT R5, R3.reuse, 0x88, RZ, 0xfc, !PT ;  /* 0x0000008803057812 */ /* 0x040fe200078efcff */
[----:B------:R-:W-:Y:S01]  /*1db0*/  IMAD.HI.U32 R7, R4, R11, RZ ;  /* 0x0000000b04077227 */ /* 0x000fe200078e00ff */
[----:B------:R-:W-:Y:S02]  /*1dc0*/  LOP3.LUT R15, R3, 0x90, RZ, 0xfc, !PT ;  /* 0x00000090030f7812 */ /* 0x000fe400078efcff */
[----:B------:R-:W-:Y:S01]  /*1dd0*/  IABS R9, R5 ;  /* 0x0000000500097213 */ /* 0x000fe20000000000 */
[----:B------:R-:W-:Y:S01]  /*1de0*/  @!P3 IMAD.MOV R60, RZ, RZ, -R60 ;  /* 0x000000ffff3cb224 */ /* 0x000fe200078e0a3c */
[----:B------:R-:W-:Y:S01]  /*1df0*/  ISETP.GT.U32.AND P3, PT, R2, R56, PT ;  /* 0x000000380200720c */ /* 0x000fe20003f64070 */
[----:B------:R-:W-:Y:S01]  /*1e00*/  @!P5 IMAD.IADD R26, R26, 0x1, -R2 ;  /* 0x000000011a1ad824 */ /* 0x000fe200078e0a02 */
[----:B------:R-:W-:Y:S01]  /*1e10*/  ISETP.GT.U32.AND P5, PT, R2, R54, PT ;  /* 0x000000360200720c */ /* 0x000fe20003fa4070 */
[----:B------:R-:W-:-:S02]  /*1e20*/  IMAD.MOV R7, RZ, RZ, -R7 ;  /* 0x000000ffff077224 */ /* 0x000fc400078e0a07 */
[----:B------:R-:W-:Y:S01]  /*1e30*/  @!P1 IMAD.MOV R58, RZ, RZ, -R58 ;  /* 0x000000ffff3a9224 */ /* 0x000fe200078e0a3a */
[----:B------:R-:W-:Y:S01]  /*1e40*/  ISETP.GE.AND P1, PT, R13, RZ, PT ;  /* 0x000000ff0d00720c */ /* 0x000fe20003f26270 */
[C---:B------:R-:W-:Y:S01]  /*1e50*/  IMAD R28, R2.reuse, R7, R11 ;  /* 0x00000007021c7224 */ /* 0x040fe200078e020b */
[----:B------:R-:W-:Y:S01]  /*1e60*/  IABS R13, R13 ;  /* 0x0000000d000d7213 */ /* 0x000fe20000000000 */
[----:B------:R-:W-:Y:S01]  /*1e70*/  @!P6 IMAD.MOV R26, RZ, RZ, -R26 ;  /* 0x000000ffff1ae224 */ /* 0x000fe200078e0a1a */
[----:B------:R-:W-:Y:S02]  /*1e80*/  LOP3.LUT R11, R3, 0x8c, RZ, 0xfc, !PT ;  /* 0x0000008c030b7812 */ /* 0x000fe400078efcff */
[----:B------:R-:W-:Y:S01]  /*1e90*/  ISETP.GT.U32.AND P6, PT, R2, R28, PT ;  /* 0x0000001c0200720c */ /* 0x000fe20003fc4070 */
[----:B------:R-:W-:Y:S01]  /*1ea0*/  IMAD.MOV.U32 R7, RZ, RZ, R13 ;  /* 0x000000ffff077224 */ /* 0x000fe200078e000d */
[----:B------:R-:W-:Y:S01]  /*1eb0*/  IABS R13, R15 ;  /* 0x0000000f000d7213 */ /* 0x000fe20000000000 */
[--C-:B------:R-:W-:Y:S01]  /*1ec0*/  @!P3 IMAD.IADD R56, R56, 0x1, -R2.reuse ;  /* 0x000000013838b824 */ /* 0x100fe200078e0a02 */
[----:B------:R-:W-:Y:S01]  /*1ed0*/  ISETP.GE.AND P3, PT, R5, RZ, PT ;  /* 0x000000ff0500720c */ /* 0x000fe20003f66270 */
[----:B------:R-:W-:-:S02]  /*1ee0*/  @!P5 IMAD.IADD R54, R54, 0x1, -R2 ;  /* 0x000000013636d824 */ /* 0x000fc400078e0a02 */
[----:B------:R-:W-:-:S03]  /*1ef0*/  IMAD.HI.U32 R5, R4, R7, RZ ;  /* 0x0000000704057227 */ /* 0x000fc600078e00ff */
[----:B------:R-:W-:Y:S01]  /*1f00*/  ISETP.GT.U32.AND P5, PT, R2, R54, PT ;  /* 0x000000360200720c */ /* 0x000fe20003fa4070 */
[----:B------:R-:W-:Y:S02]  /*1f10*/  IMAD.MOV R52, RZ, RZ, -R5 ;  /* 0x000000ffff347224 */ /* 0x000fe400078e0a05 */
[----:B------:R-:W-:-:S04]  /*1f20*/  IMAD.HI.U32 R5, R4, R9, RZ ;  /* 0x0000000904057227 */ /* 0x000fc800078e00ff */
[----:B------:R-:W-:Y:S01]  /*1f30*/  @!P0 IMAD.MOV R56, RZ, RZ, -R56 ;  /* 0x000000ffff388224 */ /* 0x000fe200078e0a38 */
[----:B------:R-:W-:Y:S01]  /*1f40*/  ISETP.GE.AND P0, PT, R11, RZ, PT ;  /* 0x000000ff0b00720c */ /* 0x000fe20003f06270 */
[----:B------:R-:W-:Y:S01]  /*1f50*/  @!P6 IMAD.IADD R28, R28, 0x1, -R2 ;  /* 0x000000011c1ce824 */ /* 0x000fe200078e0a02 */
[----:B------:R-:W-:Y:S01]  /*1f60*/  IABS R11, R11 ;  /* 0x0000000b000b7213 */ /* 0x000fe20000000000 */
[----:B------:R-:W-:Y:S02]  /*1f70*/  IMAD.MOV R5, RZ, RZ, -R5 ;  /* 0x000000ffff057224 */ /* 0x000fe400078e0a05 */
[C---:B------:R-:W-:Y:S01]  /*1f80*/  IMAD R52, R2.reuse, R52, R7 ;  /* 0x0000003402347224 */ /* 0x040fe200078e0207 */
[C---:B------:R-:W-:Y:S01]  /*1f90*/  ISETP.GT.U32.AND P6, PT, R2.reuse, R28, PT ;  /* 0x0000001c0200720c */ /* 0x040fe20003fc4070 */
[----:B------:R-:W-:Y:S01]  /*1fa0*/  IMAD R50, R2, R5, R9 ;  /* 0x0000000502327224 */ /* 0x000fe200078e0209 */
[----:B------:R-:W-:Y:S01]  /*1fb0*/  IABS R9, R17 ;  /* 0x0000001100097213 */ /* 0x000fe20000000000 */
[----:B------:R-:W-:-:S04]  /*1fc0*/  IMAD.HI.U32 R5, R4, R11, RZ ;  /* 0x0000000b04057227 */ /* 0x000fc800078e00ff */
[----:B------:R-:W-:Y:S01]  /*1fd0*/  @!P5 IMAD.IADD R54, R54, 0x1, -R2 ;  /* 0x000000013636d824 */ /* 0x000fe200078e0a02 */
[----:B------:R-:W-:Y:S01]  /*1fe0*/  ISETP.GT.U32.AND P5, PT, R2, R52, PT ;  /* 0x000000340200720c */ /* 0x000fe20003fa4070 */
[----:B------:R-:W-:-:S04]  /*1ff0*/  IMAD.HI.U32 R7, R4, R13, RZ ;  /* 0x0000000d04077227 */ /* 0x000fc800078e00ff */
[----:B------:R-:W-:Y:S02]  /*2000*/  IMAD.MOV R5, RZ, RZ, -R5 ;  /* 0x000000ffff057224 */ /* 0x000fe400078e0a05 */
        /* <DEDUP_REMOVED lines=8> */
[C---:B------:R-:W-:Y:S01]  /*2090*/  ISETP.GT.U32.AND P5, PT, R2.reuse, R48, PT ;  /* 0x000000300200720c */ /* 0x040fe20003fa4070 */
[----:B------:R-:W-:Y:S01]  /*20a0*/  @!P4 IMAD.MOV R54, RZ, RZ, -R54 ;  /* 0x000000ffff36c224 */ /* 0x000fe200078e0a36 */
[----:B------:R-:W-:Y:S01]  /*20b0*/  ISETP.GT.U32.AND P4, PT, R2, R50, PT ;  /* 0x000000320200720c */ /* 0x000fe20003f84070 */
[----:B------:R-:W-:-:S04]  /*20c0*/  IMAD.HI.U32 R5, R4, R9, RZ ;  /* 0x0000000904057227 */ /* 0x000fc800078e00ff */
[----:B------:R-:W-:Y:S02]  /*20d0*/  IMAD.MOV R5, RZ, RZ, -R5 ;  /* 0x000000ffff057224 */ /* 0x000fe400078e0a05 */
[----:B------:R-:W-:Y:S02]  /*20e0*/  @!P2 IMAD.MOV R28, RZ, RZ, -R28 ;  /* 0x000000ffff1ca224 */ /* 0x000fe400078e0a1c */
[--C-:B------:R-:W-:Y:S02]  /*20f0*/  @!P6 IMAD.IADD R30, R30, 0x1, -R2.reuse ;  /* 0x000000011e1ee824 */ /* 0x100fe400078e0a02 */
[----:B------:R-:W-:Y:S02]  /*2100*/  @!P5 IMAD.IADD R48, R48, 0x1, -R2 ;  /* 0x000000013030d824 */ /* 0x000fe400078e0a02 */
[C---:B------:R-:W-:Y:S01]  /*2110*/  IMAD R46, R2.reuse, R5, R9 ;  /* 0x00000005022e7224 */ /* 0x040fe200078e0209 */
[----:B------:R-:W-:Y:S01]  /*2120*/  ISETP.GT.U32.AND P5, PT, R2, R30, PT ;  /* 0x0000001e0200720c */ /* 0x000fe20003fa4070 */
[----:B------:R-:W-:Y:S01]  /*2130*/  IMAD.HI.U32 R5, R4, R7, RZ ;  /* 0x0000000704057227 */ /* 0x000fe200078e00ff */
[----:B------:R-:W-:-:S02]  /*2140*/  IABS R9, R21 ;  /* 0x0000001500097213 */ /* 0x000fc40000000000 */
[----:B------:R-:W-:Y:S01]  /*2150*/  ISETP.GT.U32.AND P2, PT, R2, R48, PT ;  /* 0x000000300200720c */ /* 0x000fe20003f44070 */
[----:B------:R-:W-:Y:S01]  /*2160*/  @!P4 IMAD.IADD R50, R50, 0x1, -R2 ;  /* 0x000000013232c824 */ /* 0x000fe200078e0a02 */
[----:B------:R-:W-:Y:S01]  /*2170*/  ISETP.GT.U32.AND P4, PT, R2, R52, PT ;  /* 0x000000340200720c */ /* 0x000fe20003f84070 */
[----:B------:R-:W-:-:S03]  /*2180*/  IMAD.MOV R5, RZ, RZ, -R5 ;  /* 0x000000ffff057224 */ /* 0x000fc600078e0a05 */
[C---:B------:R-:W-:Y:S01]  /*2190*/  ISETP.GT.U32.AND P6, PT, R2.reuse, R50, PT ;  /* 0x000000320200720c */ /* 0x040fe20003fc4070 */
[----:B------:R-:W-:Y:S02]  /*21a0*/  IMAD R32, R2, R5, R7 ;  /* 0x0000000502207224 */ /* 0x000fe400078e0207 */
[----:B------:R-:W-:Y:S02]  /*21b0*/  @!P5 IMAD.IADD R30, R30, 0x1, -R2 ;  /* 0x000000011e1ed824 */ /* 0x000fe400078e0a02 */
[----:B------:R-:W-:Y:S01]  /*21c0*/  IMAD.HI.U32 R5, R4, R9, RZ ;  /* 0x0000000904057227 */ /* 0x000fe200078e00ff */
[----:B------:R-:W-:-:S03]  /*21d0*/  ISETP.GT.U32.AND P5, PT, R2, R32, PT ;  /* 0x000000200200720c */ /* 0x000fc60003fa4070 */
[----:B------:R-:W-:Y:S02]  /*21e0*/  IMAD.MOV R5, RZ, RZ, -R5 ;  /* 0x000000ffff057224 */ /* 0x000fe400078e0a05 */
[--C-:B------:R-:W-:Y:S01]  /*21f0*/  @!P4 IMAD.IADD R52, R52, 0x1, -R2.reuse ;  /* 0x000000013434c824 */ /* 0x100fe200078e0a02 */
[----:B------:R-:W-:Y:S01]  /*2200*/  ISETP.GT.U32.AND P4, PT, R2, R46, PT ;  /* 0x0000002e0200720c */ /* 0x000fe20003f84070 */
[----:B------:R-:W-:Y:S01]  /*2210*/  @!P6 IMAD.IADD R50, R50, 0x1, -R2 ;  /* 0x000000013232e824 */ /* 0x000fe200078e0a02 */
[----:B------:R-:W-:Y:S01]  /*2220*/  ISETP.GE.AND P6, PT, R15, RZ, PT ;  /* 0x000000ff0f00720c */ /* 0x000fe20003fc6270 */
[----:B------:R-:W-:Y:S01]  /*2230*/  IMAD R44, R2, R5, R9 ;  /* 0x00000005022c7224 */ /* 0x000fe200078e0209 */
[----:B------:R-:W-:Y:S01]  /*2240*/  LOP3.LUT R15, R3, 0xa4, RZ, 0xfc, !PT ;  /* 0x000000a4030f7812 */ /* 0x000fe200078efcff */
[----:B------:R-:W-:-:S03]  /*2250*/  IMAD.HI.U32 R7, R4, R11, RZ ;  /* 0x0000000b04077227 */ /* 0x000fc600078e00ff */
[----:B------:R-:W-:Y:S01]  /*2260*/  IABS R13, R15 ;  /* 0x0000000f000d7213 */ /* 0x000fe20000000000 */
[----:B------:R-:W-:Y:S02]  /*2270*/  @!P5 IMAD.IADD R32, R32, 0x1, -R2 ;  /* 0x000000012020d824 */ /* 0x000fe400078e0a02 */
[----:B------:R-:W-:Y:S02]  /*2280*/  IMAD.MOV R7, RZ, RZ, -R7 ;  /* 0x000000ffff077224 */ /* 0x000fe400078e0a07 */
[----:B------:R-:W-:Y:S01]  /*2290*/  IMAD.HI.U32 R5, R4, R13, RZ ;  /* 0x0000000d04057227 */ /* 0x000fe200078e00ff */
[----:B------:R-:W-:-:S03]  /*22a0*/  ISETP.GT.U32.AND P5, PT, R2, R32, PT ;  /* 0x000000200200720c */ /* 0x000fc60003fa4070 */
[----:B------:R-:W-:Y:S02]  /*22b0*/  IMAD.MOV R5, RZ, RZ, -R5 ;  /* 0x000000ffff057224 */ /* 0x000fe400078e0a05 */
[--C-:B------:R-:W-:Y:S01]  /*22c0*/  @!P2 IMAD.IADD R48, R48, 0x1, -R2.reuse ;  /* 0x000000013030a824 */ /* 0x100fe200078e0a02 */
[----:B------:R-:W-:Y:S01]  /*22d0*/  ISETP.GE.AND P2, PT, R17, RZ, PT ;  /* 0x000000ff1100720c */ /* 0x000fe20003f46270 */
[----:B------:R-:W-:Y:S01]  /*22e0*/  IMAD R34, R2, R5, R13 ;  /* 0x0000000502227224 */ /* 0x000fe200078e020d */
[----:B------:R-:W-:Y:S01]  /*22f0*/  LOP3.LUT R17, R3, 0xa8, RZ, 0xfc, !PT ;  /* 0x000000a803117812 */ /* 0x000fe200078efcff */
[--C-:B------:R-:W-:Y:S01]  /*2300*/  @!P4 IMAD.IADD R46, R46, 0x1, -R2.reuse ;  /* 0x000000012e2ec824 */ /* 0x100fe200078e0a02 */
[----:B------:R-:W-:Y:S01]  /*2310*/  ISETP.GE.AND P4, PT, R19, RZ, PT ;  /* 0x000000ff1300720c */ /* 0x000fe20003f86270 */
[----:B------:R-:W-:Y:S01]  /*2320*/  IMAD R42, R2, R7, R11 ;  /* 0x00000007022a7224 */ /* 0x000fe200078e020b */
[----:B------:R-:W-:Y:S01]  /*2330*/  IABS R7, R17 ;  /* 0x0000001100077213 */ /* 0x000fe20000000000 */
[----:B------:R-:W-:Y:S01]  /*2340*/  @!P5 IMAD.IADD R32, R32, 0x1, -R2 ;  /* 0x000000012020d824 */ /* 0x000fe200078e0a02 */
[C---:B------:R-:W-:Y:S01]  /*2350*/  ISETP.GT.U32.AND P5, PT, R2.reuse, R34, PT ;  /* 0x000000220200720c */ /* 0x040fe20003fa4070 */
[----:B------:R-:W-:Y:S01]  /*2360*/  @!P1 IMAD.MOV R52, RZ, RZ, -R52 ;  /* 0x000000ffff349224 */ /* 0x000fe200078e0a34 */
[C---:B------:R-:W-:Y:S01]  /*2370*/  ISETP.GT.U32.AND P1, PT, R2.reuse, R46, PT ;  /* 0x0000002e0200720c */ /* 0x040fe20003f24070 */
[----:B------:R-:W-:Y:S01]  /*2380*/  @!P6 IMAD.MOV R48, RZ, RZ, -R48 ;  /* 0x000000ffff30e224 */ /* 0x000fe200078e0a30 */
[----:B------:R-:W-:Y:S01]  /*2390*/  ISETP.GT.U32.AND P6, PT, R2, R42, PT ;  /* 0x0000002a0200720c */ /* 0x000fe20003fc4070 */
[----:B------:R-:W-:Y:S01]  /*23a0*/  IMAD.HI.U32 R5, R4, R7, RZ ;  /* 0x0000000704057227 */ /* 0x000fe200078e00ff */
[----:B------:R-:W-:-:S03]  /*23b0*/  LOP3.LUT R19, R3, 0xac, RZ, 0xfc, !PT ;  /* 0x000000ac03137812 */ /* 0x000fc600078efcff */
[----:B------:R-:W-:Y:S01]  /*23c0*/  @!P3 IMAD.MOV R50, RZ, RZ, -R50 ;  /* 0x000000ffff32b224 */ /* 0x000fe200078e0a32 */
[----:B------:R-:W-:Y:S01]  /*23d0*/  IABS R9, R19 ;  /* 0x0000001300097213 */ /* 0x000fe20000000000 */
[----:B------:R-:W-:Y:S01]  /*23e0*/  IMAD.MOV R40, RZ, RZ, -R5 ;  /* 0x000000ffff287224 */ /* 0x000fe200078e0a05 */
[----:B------:R-:W-:Y:S01]  /*23f0*/  ISETP.GT.U32.AND P3, PT, R2, R44, PT ;  /* 0x0000002c0200720c */ /* 0x000fe20003f64070 */
[----:B------:R-:W-:Y:S02]  /*2400*/  @!P5 IMAD.IADD R34, R34, 0x1, -R2 ;  /* 0x000000012222d824 */ /* 0x000fe400078e0a02 */
[----:B------:R-:W-:-:S03]  /*2410*/  IMAD.HI.U32 R5, R4, R9, RZ ;  /* 0x0000000904057227 */ /* 0x000fc600078e00ff */
[----:B------:R-:W-:Y:S01]  /*2420*/  ISETP.GT.U32.AND P5, PT, R2, R34, PT ;  /* 0x000000220200720c */ /* 0x000fe20003fa4070 */
[--C-:B------:R-:W-:Y:S01]  /*2430*/  @!P1 IMAD.IADD R46, R46, 0x1, -R2.reuse ;  /* 0x000000012e2e9824 */ /* 0x100fe200078e0a02 */
[----:B------:R-:W-:Y:S01]  /*2440*/  ISETP.GE.AND P1, PT, R23, RZ, PT ;  /* 0x000000ff1700720c */ /* 0x000fe20003f26270 */
[----:B------:R-:W-:Y:S01]  /*2450*/  @!P6 IMAD.IADD R42, R42, 0x1, -R2 ;  /* 0x000000012a2ae824 */ /* 0x000fe200078e0a02 */
[----:B------:R-:W-:Y:S01]  /*2460*/  LOP3.LUT R23, R3, 0x110, RZ, 0xfc, !PT ;  /* 0x0000011003177812 */ /* 0x000fe200078efcff */
[----:B------:R-:W-:Y:S02]  /*2470*/  IMAD.MOV R5, RZ, RZ, -R5 ;  /* 0x000000ffff057224 */ /* 0x000fe400078e0a05 */
[----:B------:R-:W-:Y:S01]  /*2480*/  @!P2 IMAD.MOV R46, RZ, RZ, -R46 ;  /* 0x000000ffff2ea224 */ /* 0x000fe200078e0a2e */
[C---:B------:R-:W-:Y:S01]  /*2490*/  ISETP.GT.U32.AND P2, PT, R2.reuse, R42, PT ;  /* 0x0000002a0200720c */ /* 0x040fe20003f44070 */
[----:B------:R-:W-:Y:S02]  /*24a0*/  IMAD R38, R2, R5, R9 ;  /* 0x0000000502267224 */ /* 0x000fe400078e0209 */
[--C-:B------:R-:W-:Y:S01]  /*24b0*/  @!P3 IMAD.IADD R44, R44, 0x1, -R2.reuse ;  /* 0x000000012c2cb824 */ /* 0x100fe200078e0a02 */
[----:B------:R-:W-:Y:S01]  /*24c0*/  ISETP.GE.AND P3, PT, R15, RZ, PT ;  /* 0x000000ff0f00720c */ /* 0x000fe20003f66270 */
[----:B------:R-:W-:Y:S01]  /*24d0*/  @!P5 IMAD.IADD R34, R34, 0x1, -R2 ;  /* 0x000000012222d824 */ /* 0x000fe200078e0a02 */
[C---:B------:R-:W-:Y:S01]  /*24e0*/  ISETP.GT.U32.AND P5, PT, R2.reuse, R38, PT ;  /* 0x000000260200720c */ /* 0x040fe20003fa4070 */
[C---:B------:R-:W-:Y:S01]  /*24f0*/  IMAD R40, R2.reuse, R40, R7 ;  /* 0x0000002802287224 */ /* 0x040fe200078e0207 */
[----:B------:R-:W-:Y:S01]  /*2500*/  LOP3.LUT R15, R3, 0xb0, RZ, 0xfc, !PT ;  /* 0x000000b0030f7812 */ /* 0x000fe200078efcff */
[----:B------:R-:W-:Y:S01]  /*2510*/  @!P0 IMAD.MOV R30, RZ, RZ, -R30 ;  /* 0x000000ffff1e8224 */ /* 0x000fe200078e0a1e */
[----:B------:R-:W-:Y:S01]  /*2520*/  ISETP.GT.U32.AND P6, PT, R2, R44, PT ;  /* 0x0000002c0200720c */ /* 0x000fe20003fc4070 */
[----:B------:R-:W-:Y:S01]  /*2530*/  @!P4 IMAD.MOV R32, RZ, RZ, -R32 ;  /* 0x000000ffff20c224 */ /* 0x000fe200078e0a20 */
[----:B------:R-:W-:Y:S01]  /*2540*/  IABS R11, R15 ;  /* 0x0000000f000b7213 */ /* 0x000fe20000000000 */
[----:B------:R-:W-:Y:S01]  /*2550*/  @!P2 IMAD.IADD R42, R42, 0x1, -R2 ;  /* 0x000000012a2aa824 */ /* 0x000fe200078e0a02 */
[----:B------:R-:W-:-:S02]  /*2560*/  ISETP.GE.AND P2, PT, R17, RZ, PT ;  /* 0x000000ff1100720c */ /* 0x000fc40003f46270 */
[----:B------:R-:W-:Y:S01]  /*2570*/  LOP3.LUT R17, R3, 0xb8, RZ, 0xfc, !PT ;  /* 0x000000b803117812 */ /* 0x000fe200078efcff */
[----:B------:R-:W-:Y:S01]  /*2580*/  IMAD.HI.U32 R5, R4, R11, RZ ;  /* 0x0000000b04057227 */ /* 0x000fe200078e00ff */
[----:B------:R-:W-:Y:S02]  /*2590*/  ISETP.GE.AND P0, PT, R21, RZ, PT ;  /* 0x000000ff1500720c */ /* 0x000fe40003f06270 */
[----:B------:R-:W-:Y:S01]  /*25a0*/  IABS R9, R17 ;  /* 0x0000001100097213 */ /* 0x000fe20000000000 */
[--C-:B------:R-:W-:Y:S01]  /*25b0*/  @!P5 IMAD.IADD R38, R38, 0x1, -R2.reuse ;  /* 0x000000012626d824 */ /* 0x100fe200078e0a02 */
[----:B------:R-:W-:Y:S01]  /*25c0*/  LOP3.LUT R21, R3, 0xb4, RZ, 0xfc, !PT ;  /* 0x000000b403157812 */ /* 0x000fe200078efcff */
[----:B------:R-:W-:Y:S02]  /*25d0*/  IMAD.MOV R5, RZ, RZ, -R5 ;  /* 0x000000ffff057224 */ /* 0x000fe400078e0a05 */
[----:B------:R-:W-:Y:S01]  /*25e0*/  @!P6 IMAD.IADD R44, R44, 0x1, -R2 ;  /* 0x000000012c2ce824 */ /* 0x000fe200078e0a02 */
[C---:B------:R-:W-:Y:S01]  /*25f0*/  ISETP.GT.U32.AND P6, PT, R2.reuse, R40, PT ;  /* 0x000000280200720c */ /* 0x040fe20003fc4070 */
[C---:B------:R-:W-:Y:S01]  /*2600*/  IMAD R36, R2.reuse, R5, R11 ;  /* 0x0000000502247224 */ /* 0x040fe200078e020b */
[----:B------:R-:W-:Y:S01]  /*2610*/  ISETP.GT.U32.AND P4, PT, R2, R38, PT ;  /* 0x000000260200720c */ /* 0x000fe20003f84070 */
[----:B------:R-:W-:Y:S01]  /*2620*/  IMAD.HI.U32 R5, R4, R9, RZ ;  /* 0x0000000904057227 */ /* 0x000fe200078e00ff */
[----:B------:R-:W-:-:S02]  /*2630*/  IABS R13, R21 ;  /* 0x00000015000d7213 */ /* 0x000fc40000000000 */
[----:B------:R-:W-:Y:S01]  /*2640*/  LOP3.LUT R11, R3, 0xc0, RZ, 0xfc, !PT ;  /* 0x000000c0030b7812 */ /* 0x000fe200078efcff */
[----:B------:R-:W-:Y:S02]  /*2650*/  IMAD.MOV R5, RZ, RZ, -R5 ;  /* 0x000000ffff057224 */ /* 0x000fe400078e0a05 */
[----:B------:R-:W-:-:S04]  /*2660*/  IMAD.HI.U32 R7, R4, R13, RZ ;  /* 0x0000000d04077227 */ /* 0x000fc800078e00ff */
[----:B------:R-:W-:Y:S01]  /*2670*/  IMAD R126, R2, R5, R9 ;  /* 0x00000005027e7224 */ /* 0x000fe200078e0209 */
[----:B------:R-:W-:Y:S01]  /*2680*/  IABS R9, R11 ;  /* 0x0000000b00097213 */ /* 0x000fe20000000000 */
[----:B------:R-:W-:Y:S02]  /*2690*/  IMAD.MOV R7, RZ, RZ, -R7 ;  /* 0x000000ffff077224 */ /* 0x000fe400078e0a07 */
[--C-:B------:R-:W-:Y:S01]  /*26a0*/  @!P6 IMAD.IADD R40, R40, 0x1, -R2.reuse ;  /* 0x000000012828e824 */ /* 0x100fe200078e0a02 */
[----:B------:R-:W-:Y:S01]  /*26b0*/  ISETP.GE.AND P6, PT, R19, RZ, PT ;  /* 0x000000ff1300720c */ /* 0x000fe20003fc6270 */
[----:B------:R-:W-:Y:S01]  /*26c0*/  @!P4 IMAD.IADD R38, R38, 0x1, -R2 ;  /* 0x000000012626c824 */ /* 0x000fe200078e0a02 */
[C---:B------:R-:W-:Y:S01]  /*26d0*/  ISETP.GT.U32.AND P4, PT, R2.reuse, R126, PT ;  /* 0x0000007e0200720c */ /* 0x040fe20003f84070 */
[C---:B------:R-:W-:Y:S01]  /*26e0*/  IMAD R124, R2.reuse, R7, R13 ;  /* 0x00000007027c7224 */ /* 0x040fe200078e020d */
[----:B------:R-:W-:Y:S01]  /*26f0*/  LOP3.LUT R19, R3, 0xbc, RZ, 0xfc, !PT ;  /* 0x000000bc03137812 */ /* 0x000fe200078efcff */
[----:B------:R-:W-:Y:S01]  /*2700*/  @!P0 IMAD.MOV R44, RZ, RZ, -R44 ;  /* 0x000000ffff2c8224 */ /* 0x000fe200078e0a2c */
[C---:B------:R-:W-:Y:S01]  /*2710*/  ISETP.GT.U32.AND P0, PT, R2.reuse, R36, PT ;  /* 0x000000240200720c */ /* 0x040fe20003f04070 */
[----:B------:R-:W-:Y:S01]  /*2720*/  @!P3 IMAD.MOV R34, RZ, RZ, -R34 ;  /* 0x000000ffff22b224 */ /* 0x000fe200078e0a22 */
[----:B------:R-:W-:Y:S01]  /*2730*/  IABS R7, R19 ;  /* 0x0000001300077213 */ /* 0x000fe20000000000 */
[----:B------:R-:W-:Y:S01]  /*2740*/  @!P1 IMAD.MOV R42, RZ, RZ, -R42 ;  /* 0x000000ffff2a9224 */ /* 0x000fe200078e0a2a */
[----:B------:R-:W-:-:S02]  /*2750*/  ISETP.GT.U32.AND P3, PT, R2, R124, PT ;  /* 0x0000007c0200720c */ /* 0x000fc40003f64070 */
[----:B------:R-:W-:Y:S01]  /*2760*/  ISETP.GT.U32.AND P5, PT, R2, R40, PT ;  /* 0x000000280200720c */ /* 0x000fe20003fa4070 */
[----:B------:R-:W-:Y:S01]  /*2770*/  IMAD.HI.U32 R5, R4, R7, RZ ;  /* 0x0000000704057227 */ /* 0x000fe200078e00ff */
[----:B------:R-:W-:Y:S02]  /*2780*/  LOP3.LUT R13, R3, 0xc4, RZ, 0xfc, !PT ;  /* 0x000000c4030d7812 */ /* 0x000fe400078efcff */
[----:B------:R-:W-:Y:S01]  /*2790*/  ISETP.GE.AND P1, PT, R15, RZ, PT ;  /* 0x000000ff0f00720c */ /* 0x000fe20003f26270 */
[--C-:B------:R-:W-:Y:S01]  /*27a0*/  @!P4 IMAD.IADD R126, R126, 0x1, -R2.reuse ;  /* 0x000000017e7ec824 */ /* 0x100fe200078e0a02 */
[----:B------:R-:W-:Y:S01]  /*27b0*/  LOP3.LUT R15, R3, 0xc8, RZ, 0xfc, !PT ;  /* 0x000000c8030f7812 */ /* 0x000fe200078efcff */
[----:B------:R-:W-:Y:S02]  /*27c0*/  IMAD.MOV R5, RZ, RZ, -R5 ;  /* 0x000000ffff057224 */ /* 0x000fe400078e0a05 */
[--C-:B------:R-:W-:Y:S01]  /*27d0*/  @!P0 IMAD.IADD R36, R36, 0x1, -R2.reuse ;  /* 0x0000000124248824 */ /* 0x100fe200078e0a02 */
[C---:B------:R-:W-:Y:S01]  /*27e0*/  ISETP.GT.U32.AND P4, PT, R2.reuse, R126, PT ;  /* 0x0000007e0200720c */ /* 0x040fe20003f84070 */
[----:B------:R-:W-:Y:S01]  /*27f0*/  IMAD R128, R2, R5, R7 ;  /* 0x0000000502807224 */ /* 0x000fe200078e0207 */
[----:B------:R-:W-:Y:S01]  /*2800*/  IABS R7, R13 ;  /* 0x0000000d00077213 */ /* 0x000fe20000000000 */
[----:B------:R-:W-:Y:S01]  /*2810*/  @!P3 IMAD.IADD R124, R124, 0x1, -R2 ;  /* 0x000000017c7cb824 */ /* 0x000fe200078e0a02 */
[----:B------:R-:W-:Y:S01]  /*2820*/  ISETP.GT.U32.AND P3, PT, R2, R36, PT ;  /* 0x000000240200720c */ /* 0x000fe20003f64070 */
[----:B------:R-:W-:Y:S01]  /*2830*/  IMAD.HI.U32 R5, R4, R9, RZ ;  /* 0x0000000904057227 */ /* 0x000fe200078e00ff */
[----:B------:R-:W-:-:S02]  /*2840*/  ISETP.GE.AND P0, PT, R17, RZ, PT ;  /* 0x000000ff1100720c */ /* 0x000fc40003f06270 */
[----:B------:R-:W-:Y:S01]  /*2850*/  LOP3.LUT R17, R3, 0xcc, RZ, 0xfc, !PT ;  /* 0x000000cc03117812 */ /* 0x000fe200078efcff */
[----:B------:R-:W-:Y:S02]  /*2860*/  IMAD.MOV R5, RZ, RZ, -R5 ;  /* 0x000000ffff057224 */ /* 0x000fe400078e0a05 */
[--C-:B------:R-:W-:Y:S01]  /*2870*/  @!P5 IMAD.IADD R40, R40, 0x1, -R2.reuse ;  /* 0x000000012828d824 */ /* 0x100fe200078e0a02 */
[----:B------:R-:W-:Y:S01]  /*2880*/  ISETP.GE.AND P5, PT, R21, RZ, PT ;  /* 0x000000ff1500720c */ /* 0x000fe20003fa6270 */
[----:B------:R-:W-:Y:S01]  /*2890*/  IMAD R130, R2, R5, R9 ;  /* 0x0000000502827224 */ /* 0x000fe200078e0209 */
[----:B------:R-:W-:Y:S01]  /*28a0*/  IABS R9, R15 ;  /* 0x0000000f00097213 */ /* 0x000fe20000000000 */
[--C-:B------:R-:W-:Y:S01]  /*28b0*/  @!P4 IMAD.IADD R126, R126, 0x1, -R2.reuse ;  /* 0x000000017e7ec824 */ /* 0x100fe200078e0a02 */
[----:B------:R-:W-:Y:S01]  /*28c0*/  LOP3.LUT R21, R3, 0xe8, RZ, 0xfc, !PT ;  /* 0x000000e803157812 */ /* 0x000fe200078efcff */
[----:B------:R-:W-:Y:S01]  /*28d0*/  @!P3 IMAD.IADD R36, R36, 0x1, -R2 ;  /* 0x000000012424b824 */ /* 0x000fe200078e0a02 */
[C---:B------:R-:W-:Y:S01]  /*28e0*/  ISETP.GT.U32.AND P4, PT, R2.reuse, R130, PT ;  /* 0x000000820200720c */ /* 0x040fe20003f84070 */
[----:B------:R-:W-:Y:S01]  /*28f0*/  @!P2 IMAD.MOV R40, RZ, RZ, -R40 ;  /* 0x000000ffff28a224 */ /* 0x000fe200078e0a28 */
[----:B------:R-:W-:Y:S01]  /*2900*/  ISETP.GT.U32.AND P3, PT, R2, R128, PT ;  /* 0x000000800200720c */ /* 0x000fe20003f64070 */
[----:B------:R-:W-:Y:S01]  /*2910*/  IMAD.HI.U32 R5, R4, R7, RZ ;  /* 0x0000000704057227 */ /* 0x000fe200078e00ff */
[----:B------:R-:W-:-:S03]  /*2920*/  ISETP.GT.U32.AND P2, PT, R2, R124, PT ;  /* 0x0000007c0200720c */ /* 0x000fc60003f44070 */
[----:B------:R-:W-:Y:S02]  /*2930*/  IMAD.MOV R5, RZ, RZ, -R5 ;  /* 0x000000ffff057224 */ /* 0x000fe400078e0a05 */
[----:B------:R-:W-:Y:S02]  /*2940*/  @!P1 IMAD.MOV R36, RZ, RZ, -R36 ;  /* 0x000000ffff249224 */ /* 0x000fe400078e0a24 */
[----:B------:R-:W-:Y:S02]  /*2950*/  IMAD R132, R2, R5, R7 ;  /* 0x0000000502847224 */ /* 0x000fe400078e0207 */
[--C-:B------:R-:W-:Y:S02]  /*2960*/  @!P4 IMAD.IADD R130, R130, 0x1, -R2.reuse ;  /* 0x000000018282c824 */ /* 0x100fe400078e0a02 */
[--C-:B------:R-:W-:Y:S01]  /*2970*/  @!P3 IMAD.IADD R128, R128, 0x1, -R2.reuse ;  /* 0x000000018080b824 */ /* 0x100fe200078e0a02 */
[----:B------:R-:W-:Y:S01]  /*2980*/  ISETP.GE.AND P3, PT, R13, RZ, PT ;  /* 0x000000ff0d00720c */ /* 0x000fe20003f66270 */
[----:B------:R-:W-:Y:S01]  /*2990*/  @!P2 IMAD.IADD R124, R124, 0x1, -R2 ;  /* 0x000000017c7ca824 */ /* 0x000fe200078e0a02 */
[----:B------:R-:W-:Y:S01]  /*29a0*/  ISETP.GT.U32.AND P4, PT, R2, R130, PT ;  /* 0x000000820200720c */ /* 0x000fe20003f84070 */
[----:B------:R-:W-:Y:S01]  /*29b0*/  IMAD.HI.U32 R5, R4, R9, RZ ;  /* 0x0000000904057227 */ /* 0x000fe200078e00ff */
[----:B------:R-:W-:-:S02]  /*29c0*/  ISETP.GE.AND P2, PT, R11, RZ, PT ;  /* 0x000000ff0b00720c */ /* 0x000fc40003f46270 */
[----:B------:R-:W-:Y:S01]  /*29d0*/  IABS R11, R17 ;  /* 0x00000011000b7213 */ /* 0x000fe20000000000 */
[----:B------:R-:W-:Y:S01]  /*29e0*/  @!P6 IMAD.MOV R38, RZ, RZ, -R38 ;  /* 0x000000ffff26e224 */ /* 0x000fe200078e0a26 */
[----:B------:R-:W-:Y:S01]  /*29f0*/  ISETP.GT.U32.AND P1, PT, R2, R128, PT ;  /* 0x000000800200720c */ /* 0x000fe20003f24070 */
[----:B------:R-:W-:Y:S01]  /*2a00*/  IMAD.MOV R5, RZ, RZ, -R5 ;  /* 0x000000ffff057224 */ /* 0x000fe200078e0a05 */
[----:B------:R-:W-:Y:S01]  /*2a10*/  ISETP.GE.AND P6, PT, R19, RZ, PT ;  /* 0x000000ff1300720c */ /* 0x000fe20003fc6270 */
[----:B------:R-:W-:Y:S01]  /*2a20*/  IMAD.HI.U32 R7, R4, R11, RZ ;  /* 0x0000000b04077227 */ /* 0x000fe200078e00ff */
[----:B------:R-:W-:-:S03]  /*2a30*/  LOP3.LUT R19, R3, 0xe4, RZ, 0xfc, !PT ;  /* 0x000000e403137812 */ /* 0x000fc600078efcff */
[----:B------:R-:W-:Y:S01]  /*2a40*/  @!P5 IMAD.MOV R124, RZ, RZ, -R124 ;  /* 0x000000ffff7cd224 */ /* 0x000fe200078e0a7c */
[C---:B------:R-:W-:Y:S01]  /*2a50*/  ISETP.GT.U32.AND P5, PT, R2.reuse, R132, PT ;  /* 0x000000840200720c */ /* 0x040fe20003fa4070 */
[----:B------:R-:W-:Y:S02]  /*2a60*/  IMAD R134, R2, R5, R9 ;  /* 0x0000000502867224 */ /* 0x000fe400078e0209 */
[----:B------:R-:W-:Y:S02]  /*2a70*/  IMAD.MOV R7, RZ, RZ, -R7 ;  /* 0x000000ffff077224 */ /* 0x000fe400078e0a07 */
[--C-:B------:R-:W-:Y:S01]  /*2a80*/  @!P4 IMAD.IADD R130, R130, 0x1, -R2.reuse ;  /* 0x000000018282c824 */ /* 0x100fe200078e0a02 */
[----:B------:R-:W-:Y:S01]  /*2a90*/  ISETP.GT.U32.AND P4, PT, R2, R134, PT ;  /* 0x000000860200720c */ /* 0x000fe20003f84070 */
[----:B------:R-:W-:Y:S01]  /*2aa0*/  @!P1 IMAD.IADD R128, R128, 0x1, -R2 ;  /* 0x0000000180809824 */ /* 0x000fe200078e0a02 */
[----:B------:R-:W-:Y:S01]  /*2ab0*/  ISETP.GE.AND P1, PT, R17, RZ, PT ;  /* 0x000000ff1100720c */ /* 0x000fe20003f26270 */
[C---:B------:R-:W-:Y:S01]  /*2ac0*/  IMAD R136, R2.reuse, R7, R11 ;  /* 0x0000000702887224 */ /* 0x040fe200078e020b */
[C---:B------:R-:W-:Y:S01]  /*2ad0*/  LOP3.LUT R17, R3.reuse, 0xd8, RZ, 0xfc, !PT ;  /* 0x000000d803117812 */ /* 0x040fe200078efcff */
[----:B------:R-:W-:Y:S01]  /*2ae0*/  @!P6 IMAD.MOV R128, RZ, RZ, -R128 ;  /* 0x000000ffff80e224 */ /* 0x000fe200078e0a80 */
[----:B------:R-:W-:Y:S01]  /*2af0*/  LOP3.LUT R7, R3, 0xd4, RZ, 0xfc, !PT ;  /* 0x000000d403077812 */ /* 0x000fe200078efcff */
[----:B------:R-:W-:Y:S01]  /*2b00*/  @!P0 IMAD.MOV R126, RZ, RZ, -R126 ;  /* 0x000000ffff7e8224 */ /* 0x000fe200078e0a7e */
[----:B------:R-:W-:Y:S01]  /*2b10*/  ISETP.GT.U32.AND P6, PT, R2, R136, PT ;  /* 0x000000880200720c */ /* 0x000fe20003fc4070 */
[----:B------:R-:W-:Y:S01]  /*2b20*/  @!P5 IMAD.IADD R132, R132, 0x1, -R2 ;  /* 0x000000018484d824 */ /* 0x000fe200078e0a02 */
[----:B------:R-:W-:Y:S01]  /*2b30*/  ISETP.GE.AND P0, PT, R15, RZ, PT ;  /* 0x000000ff0f00720c */ /* 0x000fe20003f06270 */
[----:B------:R-:W-:Y:S01]  /*2b40*/  @!P2 IMAD.MOV R130, RZ, RZ, -R130 ;  /* 0x000000ffff82a224 */ /* 0x000fe200078e0a82 */
[----:B------:R-:W-:Y:S01]  /*2b50*/  LOP3.LUT R15, R3, 0xd0, RZ, 0xfc, !PT ;  /* 0x000000d0030f7812 */ /* 0x000fe200078efcff */
[----:B------:R-:W-:Y:S01]  /*2b60*/  @!P4 IMAD.IADD R134, R134, 0x1, -R2 ;  /* 0x000000018686c824 */ /* 0x000fe200078e0a02 */
[----:B------:R-:W-:-:S02]  /*2b70*/  ISETP.GT.U32.AND P5, PT, R2, R132, PT ;  /* 0x000000840200720c */ /* 0x000fc40003fa4070 */
[----:B------:R-:W-:Y:S02]  /*2b80*/  IABS R9, R15 ;  /* 0x0000000f00097213 */ /* 0x000fe40000000000 */
[----:B------:R-:W-:Y:S02]  /*2b90*/  ISETP.GT.U32.AND P4, PT, R2, R134, PT ;  /* 0x000000860200720c */ /* 0x000fe40003f84070 */
[----:B------:R-:W-:Y:S01]  /*2ba0*/  IABS R13, R17 ;  /* 0x00000011000d7213 */ /* 0x000fe20000000000 */
[----:B------:R-:W-:Y:S01]  /*2bb0*/  IMAD.HI.U32 R5, R4, R9, RZ ;  /* 0x0000000904057227 */ /* 0x000fe200078e00ff */
[----:B------:R-:W-:Y:S02]  /*2bc0*/  IABS R11, R7 ;  /* 0x00000007000b7213 */ /* 0x000fe40000000000 */
[----:B------:R-:W-:Y:S01]  /*2bd0*/  ISETP.GE.AND P2, PT, R15, RZ, PT ;  /* 0x000000ff0f00720c */ /* 0x000fe20003f46270 */
[----:B------:R-:W-:Y:S01]  /*2be0*/  @!P6 IMAD.IADD R136, R136, 0x1, -R2 ;  /* 0x000000018888e824 */ /* 0x000fe200078e0a02 */
[----:B------:R-:W-:Y:S01]  /*2bf0*/  IABS R15, R21 ;  /* 0x00000015000f7213 */ /* 0x000fe20000000000 */
[----:B------:R-:W-:-:S02]  /*2c00*/  IMAD.MOV R138, RZ, RZ, -R5 ;  /* 0x000000ffff8a7224 */ /* 0x000fc400078e0a05 */
[----:B------:R-:W-:Y:S01]  /*2c10*/  @!P5 IMAD.IADD R132, R132, 0x1, -R2 ;  /* 0x000000018484d824 */ /* 0x000fe200078e0a02 */
[C---:B------:R-:W-:Y:S01]  /*2c20*/  ISETP.GT.U32.AND P6, PT, R2.reuse, R136, PT ;  /* 0x000000880200720c */ /* 0x040fe20003fc4070 */
[----:B------:R-:W-:Y:S01]  /*2c30*/  IMAD R138, R2, R138, R9 ;  /* 0x0000008a028a7224 */ /* 0x000fe200078e0209 */
[----:B------:R-:W-:Y:S01]  /*2c40*/  ISETP.GE.AND P5, PT, R7, RZ, PT ;  /* 0x000000ff0700720c */ /* 0x000fe20003fa6270 */
[----:B------:R-:W-:-:S04]  /*2c50*/  IMAD.HI.U32 R7, R4, R13, RZ ;  /* 0x0000000d04077227 */ /* 0x000fc800078e00ff */
[----:B------:R-:W-:Y:S01]  /*2c60*/  @!P4 IMAD.IADD R134, R134, 0x1, -R2 ;  /* 0x000000018686c824 */ /* 0x000fe200078e0a02 */
[----:B------:R-:W-:Y:S01]  /*2c70*/  ISETP.GT.U32.AND P4, PT, R2, R138, PT ;  /* 0x0000008a0200720c */ /* 0x000fe20003f84070 */
[----:B------:R-:W-:Y:S02]  /*2c80*/  IMAD.MOV R7, RZ, RZ, -R7 ;  /* 0x000000ffff077224 */ /* 0x000fe400078e0a07 */
[----:B------:R-:W-:-:S04]  /*2c90*/  IMAD.HI.U32 R5, R4, R11, RZ ;  /* 0x0000000b04057227 */ /* 0x000fc800078e00ff */
[----:B------:R-:W-:Y:S01]  /*2ca0*/  IMAD R140, R2, R7, R13 ;  /* 0x00000007028c7224 */ /* 0x000fe200078e020d */
[----:B------:R-:W-:Y:S01]  /*2cb0*/  IABS R13, R19 ;  /* 0x00000013000d7213 */ /* 0x000fe20000000000 */
[----:B------:R-:W-:Y:S02]  /*2cc0*/  @!P6 IMAD.IADD R136, R136, 0x1, -R2 ;  /* 0x000000018888e824 */ /* 0x000fe400078e0a02 */
[----:B------:R-:W-:Y:S01]  /*2cd0*/  @!P3 IMAD.MOV R132, RZ, RZ, -R132 ;  /* 0x000000ffff84b224 */ /* 0x000fe200078e0a84 */
[----:B------:R-:W-:Y:S01]  /*2ce0*/  ISETP.GE.AND P3, PT, R17, RZ, PT ;  /* 0x000000ff1100720c */ /* 0x000fe20003f66270 */
[----:B------:R-:W-:Y:S01]  /*2cf0*/  @!P1 IMAD.MOV R136, RZ, RZ, -R136 ;  /* 0x000000ffff889224 */ /* 0x000fe200078e0a88 */
[----:B------:R-:W-:Y:S01]  /*2d00*/  ISETP.GT.U32.AND P1, PT, R2, R140, PT ;  /* 0x0000008c0200720c */ /* 0x000fe20003f24070 */
[----:B------:R-:W-:Y:S01]  /*2d10*/  IMAD.MOV R5, RZ, RZ, -R5 ;  /* 0x000000ffff057224 */ /* 0x000fe200078e0a05 */
[----:B------:R-:W-:Y:S01]  /*2d20*/  LOP3.LUT R17, R3, 0xe0, RZ, 0xfc, !PT ;  /* 0x000000e003117812 */ /* 0x000fe200078efcff */
[----:B------:R-:W-:-:S02]  /*2d30*/  @!P4 IMAD.IADD R138, R138, 0x1, -R2 ;  /* 0x000000018a8ac824 */ /* 0x000fc400078e0a02 */
[C---:B------:R-:W-:Y:S01]  /*2d40*/  IMAD R142, R2.reuse, R5, R11 ;  /* 0x00000005028e7224 */ /* 0x040fe200078e020b */
[----:B------:R-:W-:Y:S01]  /*2d50*/  IABS R11, R17 ;  /* 0x00000011000b7213 */ /* 0x000fe20000000000 */
[----:B------:R-:W-:Y:S01]  /*2d60*/  @!P0 IMAD.MOV R134, RZ, RZ, -R134 ;  /* 0x000000ffff868224 */ /* 0x000fe200078e0a86 */
[C---:B------:R-:W-:Y:S02]  /*2d70*/  ISETP.GT.U32.AND P4, PT, R2.reuse, R138, PT ;  /* 0x0000008a0200720c */ /* 0x040fe40003f84070 */
[----:B------:R-:W-:Y:S01]  /*2d80*/  ISETP.GT.U32.AND P0, PT, R2, R142, PT ;  /* 0x0000008e0200720c */ /* 0x000fe20003f04070 */
[----:B------:R-:W-:Y:S01]  /*2d90*/  IMAD.HI.U32 R7, R4, R11, RZ ;  /* 0x0000000b04077227 */ /* 0x000fe200078e00ff */
[----:B------:R-:W-:-:S03]  /*2da0*/  LOP3.LUT R5, R3, 0xdc, RZ, 0xfc, !PT ;  /* 0x000000dc03057812 */ /* 0x000fc600078efcff */
[--C-:B------:R-:W-:Y:S01]  /*2db0*/  @!P1 IMAD.IADD R140, R140, 0x1, -R2.reuse ;  /* 0x000000018c8c9824 */ /* 0x100fe200078e0a02 */
[----:B------:R-:W-:Y:S01]  /*2dc0*/  IABS R9, R5 ;  /* 0x0000000500097213 */ /* 0x000fe20000000000 */
[----:B------:R-:W-:Y:S01]  /*2dd0*/  IMAD.MOV R7, RZ, RZ, -R7 ;  /* 0x000000ffff077224 */ /* 0x000fe200078e0a07 */
[----:B------:R-:W-:Y:S02]  /*2de0*/  ISETP.GE.AND P6, PT, R5, RZ, PT ;  /* 0x000000ff0500720c */ /* 0x000fe40003fc6270 */
[----:B------:R-:W-:Y:S01]  /*2df0*/  ISETP.GT.U32.AND P1, PT, R2, R140, PT ;  /* 0x0000008c0200720c */ /* 0x000fe20003f24070 */
[----:B------:R-:W-:Y:S01]  /*2e00*/  @!P4 IMAD.IADD R138, R138, 0x1, -R2 ;  /* 0x000000018a8ac824 */ /* 0x000fe200078e0a02 */
[----:B------:R-:W-:Y:S01]  /*2e10*/  ISETP.GE.AND P4, PT, R17, RZ, PT ;  /* 0x000000ff1100720c */ /* 0x000fe20003f86270 */
[----:B------:R-:W-:Y:S01]  /*2e20*/  IMAD R146, R2, R7, R11 ;  /* 0x0000000702927224 */ /* 0x000fe200078e020b */
[----:B------:R-:W-:Y:S01]  /*2e30*/  LOP3.LUT R17, R3, 0xf4, RZ, 0xfc, !PT ;  /* 0x000000f403117812 */ /* 0x000fe200078efcff */
[----:B------:R-:W-:-:S03]  /*2e40*/  IMAD.HI.U32 R5, R4, R9, RZ ;  /* 0x0000000904057227 */ /* 0x000fc600078e00ff */
[----:B------:R-:W-:Y:S01]  /*2e50*/  IABS R11, R17 ;  /* 0x00000011000b7213 */ /* 0x000fe20000000000 */
[----:B------:R-:W-:-:S04]  /*2e60*/  IMAD.HI.U32 R7, R4, R15, RZ ;  /* 0x0000000f04077227 */ /* 0x000fc800078e00ff */
[----:B------:R-:W-:Y:S02]  /*2e70*/  @!P0 IMAD.IADD R142, R142, 0x1, -R2 ;  /* 0x000000018e8e8824 */ /* 0x000fe400078e0a02 */
[----:B------:R-:W-:Y:S01]  /*2e80*/  @!P2 IMAD.MOV R138, RZ, RZ, -R138 ;  /* 0x000000ffff8aa224 */ /* 0x000fe200078e0a8a */
[C---:B------:R-:W-:Y:S01]  /*2e90*/  ISETP.GT.U32.AND P2, PT, R2.reuse, R146, PT ;  /* 0x000000920200720c */ /* 0x040fe20003f44070 */
[----:B------:R-:W-:Y:S01]  /*2ea0*/  IMAD.MOV R144, RZ, RZ, -R5 ;  /* 0x000000ffff907224 */ /* 0x000fe200078e0a05 */
[----:B------:R-:W-:Y:S01]  /*2eb0*/  ISETP.GT.U32.AND P0, PT, R2, R142, PT ;  /* 0x0000008e0200720c */ /* 0x000fe20003f04070 */
[----:B------:R-:W-:-:S04]  /*2ec0*/  IMAD.HI.U32 R5, R4, R13, RZ ;  /* 0x0000000d04057227 */ /* 0x000fc800078e00ff */
[----:B------:R-:W-:Y:S02]  /*2ed0*/  IMAD.MOV R7, RZ, RZ, -R7 ;  /* 0x000000ffff077224 */ /* 0x000fe400078e0a07 */
[----:B------:R-:W-:Y:S02]  /*2ee0*/  IMAD.MOV R5, RZ, RZ, -R5 ;  /* 0x000000ffff057224 */ /* 0x000fe400078e0a05 */
[----:B------:R-:W-:Y:S01]  /*2ef0*/  IMAD R150, R2, R7, R15 ;  /* 0x0000000702967224 */ /* 0x000fe200078e020f */
[C---:B------:R-:W-:Y:S01]  /*2f00*/  LOP3.LUT R15, R3.reuse, 0xf0, RZ, 0xfc, !PT ;  /* 0x000000f0030f7812 */ /* 0x040fe200078efcff */
[----:B------:R-:W-:Y:S02]  /*2f10*/  @!P1 IMAD.IADD R140, R140, 0x1, -R2 ;  /* 0x000000018c8c9824 */ /* 0x000fe400078e0a02 */
[C---:B------:R-:W-:Y:S01]  /*2f20*/  IMAD R148, R2.reuse, R5, R13 ;  /* 0x0000000502947224 */ /* 0x040fe200078e020d */
[----:B------:R-:W-:Y:S01]  /*2f30*/  LOP3.LUT R13, R3, 0xec, RZ, 0xfc, !PT ;  /* 0x000000ec030d7812 */ /* 0x000fe200078efcff */
[----:B------:R-:W-:Y:S01]  /*2f40*/  @!P3 IMAD.MOV R140, RZ, RZ, -R140 ;  /* 0x000000ffff8cb224 */ /* 0x000fe200078e0a8c */
[C---:B------:R-:W-:Y:S01]  /*2f50*/  ISETP.GT.U32.AND P3, PT, R2.reuse, R150, PT ;  /* 0x000000960200720c */ /* 0x040fe20003f64070 */
[----:B------:R-:W-:Y:S01]  /*2f60*/  IMAD R144, R2, R144, R9 ;  /* 0x0000009002907224 */ /* 0x000fe200078e0209 */
[----:B------:R-:W-:Y:S01]  /*2f70*/  IABS R7, R13 ;  /* 0x0000000d00077213 */ /* 0x000fe20000000000 */
[--C-:B------:R-:W-:Y:S01]  /*2f80*/  @!P2 IMAD.IADD R146, R146, 0x1, -R2.reuse ;  /* 0x000000019292a824 */ /* 0x100fe200078e0a02 */
[----:B------:R-:W-:Y:S01]  /*2f90*/  ISETP.GT.U32.AND P1, PT, R2, R148, PT ;  /* 0x000000940200720c */ /* 0x000fe20003f24070 */
[----:B------:R-:W-:Y:S01]  /*2fa0*/  @!P0 IMAD.IADD R142, R142, 0x1, -R2 ;  /* 0x000000018e8e8824 */ /* 0x000fe200078e0a02 */
[----:B------:R-:W-:Y:S01]  /*2fb0*/  ISETP.GT.U32.AND P0, PT, R2, R144, PT ;  /* 0x000000900200720c */ /* 0x000fe20003f04070 */
[----:B------:R-:W-:Y:S01]  /*2fc0*/  IMAD.HI.U32 R5, R4, R7, RZ ;  /* 0x0000000704057227 */ /* 0x000fe200078e00ff */
[----:B------:R-:W-:-:S02]  /*2fd0*/  ISETP.GT.U32.AND P2, PT, R2, R146, PT ;  /* 0x000000920200720c */ /* 0x000fc40003f44070 */
[----:B------:R-:W-:Y:S01]  /*2fe0*/  IABS R9, R15 ;  /* 0x0000000f00097213 */ /* 0x000fe20000000000 */
[----:B------:R-:W-:Y:S02]  /*2ff0*/  IMAD.MOV R5, RZ, RZ, -R5 ;  /* 0x000000ffff057224 */ /* 0x000fe400078e0a05 */
[----:B------:R-:W-:Y:S02]  /*3000*/  @!P3 IMAD.IADD R150, R150, 0x1, -R2 ;  /* 0x000000019696b824 */ /* 0x000fe400078e0a02 */
[----:B------:R-:W-:Y:S02]  /*3010*/  IMAD R152, R2, R5, R7 ;  /* 0x0000000502987224 */ /* 0x000fe400078e0207 */
[----:B------:R-:W-:Y:S01]  /*3020*/  IMAD.HI.U32 R5, R4, R9, RZ ;  /* 0x0000000904057227 */ /* 0x000fe200078e00ff */
[----:B------:R-:W-:-:S03]  /*3030*/  ISETP.GT.U32.AND P3, PT, R2, R150, PT ;  /* 0x000000960200720c */ /* 0x000fc60003f64070 */
[--C-:B------:R-:W-:Y:S02]  /*3040*/  @!P0 IMAD.IADD R144, R144, 0x1, -R2.reuse ;  /* 0x0000000190908824 */ /* 0x100fe400078e0a02 */
[--C-:B------:R-:W-:Y:S01]  /*3050*/  @!P2 IMAD.IADD R146, R146, 0x1, -R2.reuse ;  /* 0x000000019292a824 */ /* 0x100fe200078e0a02 */
[C---:B------:R-:W-:Y:S01]  /*3060*/  ISETP.GT.U32.AND P2, PT, R2.reuse, R152, PT ;  /* 0x000000980200720c */ /* 0x040fe20003f44070 */
[----:B------:R-:W-:Y:S01]  /*3070*/  IMAD.MOV R5, RZ, RZ, -R5 ;  /* 0x000000ffff057224 */ /* 0x000fe200078e0a05 */
[----:B------:R-:W-:Y:S01]  /*3080*/  ISETP.GT.U32.AND P0, PT, R2, R144, PT ;  /* 0x000000900200720c */ /* 0x000fe20003f04070 */
[--C-:B------:R-:W-:Y:S02]  /*3090*/  @!P1 IMAD.IADD R148, R148, 0x1, -R2.reuse ;  /* 0x0000000194949824 */ /* 0x100fe400078e0a02 */
[----:B------:R-:W-:Y:S01]  /*30a0*/  IMAD R154, R2, R5, R9 ;  /* 0x00000005029a7224 */ /* 0x000fe200078e0209 */
[----:B------:R-:W-:Y:S01]  /*30b0*/  LOP3.LUT R5, R3, 0xf8, RZ, 0xfc, !PT ;  /* 0x000000f803057812 */ /* 0x000fe200078efcff */
[----:B------:R-:W-:Y:S01]  /*30c0*/  @!P3 IMAD.IADD R150, R150, 0x1, -R2 ;  /* 0x000000019696b824 */ /* 0x000fe200078e0a02 */
[C---:B------:R-:W-:Y:S01]  /*30d0*/  ISETP.GT.U32.AND P1, PT, R2.reuse, R148, PT ;  /* 0x000000940200720c */ /* 0x040fe20003f24070 */
[----:B------:R-:W-:Y:S01]  /*30e0*/  @!P5 IMAD.MOV R142, RZ, RZ, -R142 ;  /* 0x000000ffff8ed224 */ /* 0x000fe200078e0a8e */
[----:B------:R-:W-:Y:S01]  /*30f0*/  ISETP.GT.U32.AND P3, PT, R2, R154, PT ;  /* 0x0000009a0200720c */ /* 0x000fe20003f64070 */
[----:B------:R-:W-:Y:S01]  /*3100*/  IMAD.HI.U32 R7, R4, R11, RZ ;  /* 0x0000000b04077227 */ /* 0x000fe200078e00ff */
[----:B------:R-:W-:-:S02]  /*3110*/  ISETP.GE.AND P5, PT, R19, RZ, PT ;  /* 0x000000ff1300720c */ /* 0x000fc40003fa6270 */
[----:B------:R-:W-:Y:S01]  /*3120*/  IABS R9, R5 ;  /* 0x0000000500097213 */ /* 0x000fe20000000000 */
[--C-:B------:R-:W-:Y:S01]  /*3130*/  @!P2 IMAD.IADD R152, R152, 0x1, -R2.reuse ;  /* 0x000000019898a824 */ /* 0x100fe200078e0a02 */
[----:B------:R-:W-:Y:S01]  /*3140*/  LOP3.LUT R19, R3, 0x104, RZ, 0xfc, !PT ;  /* 0x0000010403137812 */ /* 0x000fe200078efcff */
[--C-:B------:R-:W-:Y:S01]  /*3150*/  @!P0 IMAD.IADD R144, R144, 0x1, -R2.reuse ;  /* 0x0000000190908824 */ /* 0x100fe200078e0a02 */
[----:B------:R-:W-:Y:S01]  /*3160*/  ISETP.GE.AND P0, PT, R21, RZ, PT ;  /* 0x000000ff1500720c */ /* 0x000fe20003f06270 */
[----:B------:R-:W-:Y:S01]  /*3170*/  IMAD.MOV R7, RZ, RZ, -R7 ;  /* 0x000000ffff077224 */ /* 0x000fe200078e0a07 */
[----:B------:R-:W-:Y:S01]  /*3180*/  ISETP.GT.U32.AND P2, PT, R2, R152, PT ;  /* 0x000000980200720c */ /* 0x000fe20003f44070 */
[--C-:B------:R-:W-:Y:S01]  /*3190*/  @!P1 IMAD.IADD R148, R148, 0x1, -R2.reuse ;  /* 0x0000000194949824 */ /* 0x100fe200078e0a02 */
[----:B------:R-:W-:Y:S01]  /*31a0*/  ISETP.GE.AND P1, PT, R17, RZ, PT ;  /* 0x000000ff1100720c */ /* 0x000fe20003f26270 */
[----:B------:R-:W-:Y:S01]  /*31b0*/  IMAD R160, R2, R7, R11 ;  /* 0x0000000702a07224 */ /* 0x000fe200078e020b */
[C---:B------:R-:W-:Y:S01]  /*31c0*/  LOP3.LUT R7, R3.reuse, 0xfc, RZ, 0xfc, !PT ;  /* 0x000000fc03077812 */ /* 0x040fe200078efcff */
[----:B------:R-:W-:Y:S01]  /*31d0*/  @!P3 IMAD.IADD R154, R154, 0x1, -R2 ;  /* 0x000000019a9ab824 */ /* 0x000fe200078e0a02 */
[----:B------:R-:W-:Y:S01]  /*31e0*/  LOP3.LUT R17, R3, 0x100, RZ, 0xfc, !PT ;  /* 0x0000010003117812 */ /* 0x000fe200078efcff */
[----:B------:R-:W-:Y:S01]  /*31f0*/  @!P5 IMAD.MOV R148, RZ, RZ, -R148 ;  /* 0x000000ffff94d224 */ /* 0x000fe200078e0a94 */
[----:B------:R-:W-:Y:S01]  /*3200*/  ISETP.GE.AND P5, PT, R5, RZ, PT ;  /* 0x000000ff0500720c */ /* 0x000fe20003fa6270 */
[----:B------:R-:W-:Y:S01]  /*3210*/  IMAD.HI.U32 R5, R4, R9, RZ ;  /* 0x0000000904057227 */ /* 0x000fe200078e00ff */
[----:B------:R-:W-:-:S02]  /*3220*/  IABS R11, R7 ;  /* 0x00000007000b7213 */ /* 0x000fc40000000000 */
[----:B------:R-:W-:Y:S01]  /*3230*/  ISETP.GT.U32.AND P3, PT, R2, R154, PT ;  /* 0x0000009a0200720c */ /* 0x000fe20003f64070 */
[----:B------:R-:W-:Y:S01]  /*3240*/  @!P6 IMAD.MOV R144, RZ, RZ, -R144 ;  /* 0x000000ffff90e224 */ /* 0x000fe200078e0a90 */
[----:B------:R-:W-:Y:S01]  /*3250*/  ISETP.GE.AND P6, PT, R13, RZ, PT ;  /* 0x000000ff0d00720c */ /* 0x000fe20003fc6270 */
[----:B------:R-:W-:Y:S01]  /*3260*/  @!P0 IMAD.MOV R150, RZ, RZ, -R150 ;  /* 0x000000ffff968224 */ /* 0x000fe200078e0a96 */
[----:B------:R-:W-:Y:S01]  /*3270*/  ISETP.GE.AND P0, PT, R7, RZ, PT ;  /* 0x000000ff0700720c */ /* 0x000fe20003f06270 */
[----:B------:R-:W-:Y:S01]  /*3280*/  @!P2 IMAD.IADD R152, R152, 0x1, -R2 ;  /* 0x000000019898a824 */ /* 0x000fe200078e0a02 */
[----:B------:R-:W-:Y:S01]  /*3290*/  ISETP.GT.U32.AND P2, PT, R2, R160, PT ;  /* 0x000000a00200720c */ /* 0x000fe20003f44070 */
[----:B------:R-:W-:Y:S01]  /*32a0*/  IMAD.HI.U32 R7, R4, R11, RZ ;  /* 0x0000000b04077227 */ /* 0x000fe200078e00ff */
[----:B------:R-:W-:Y:S02]  /*32b0*/  IABS R13, R17 ;  /* 0x00000011000d7213 */ /* 0x000fe40000000000 */
[----:B------:R-:W-:Y:S01]  /*32c0*/  LOP3.LUT R21, R3, 0x10c, RZ, 0xfc, !PT ;  /* 0x0000010c03157812 */ /* 0x000fe200078efcff */
[----:B------:R-:W-:-:S02]  /*32d0*/  IMAD.MOV R5, RZ, RZ, -R5 ;  /* 0x000000ffff057224 */ /* 0x000fc400078e0a05 */
[----:B------:R-:W-:Y:S02]  /*32e0*/  IMAD.MOV R7, RZ, RZ, -R7 ;  /* 0x000000ffff077224 */ /* 0x000fe400078e0a07 */
[C---:B------:R-:W-:Y:S02]  /*32f0*/  IMAD R158, R2.reuse, R5, R9 ;  /* 0x00000005029e7224 */ /* 0x040fe400078e0209 */
[----:B------:R-:W-:Y:S01]  /*3300*/  IMAD R156, R2, R7, R11 ;  /* 0x00000007029c7224 */ /* 0x000fe200078e020b */
[----:B------:R-:W-:Y:S01]  /*3310*/  IABS R11, R21 ;  /* 0x00000015000b7213 */ /* 0x000fe20000000000 */
[--C-:B------:R-:W-:Y:S01]  /*3320*/  @!P3 IMAD.IADD R154, R154, 0x1, -R2.reuse ;  /* 0x000000019a9ab824 */ /* 0x100fe200078e0a02 */
[----:B------:R-:W-:Y:S01]  /*3330*/  ISETP.GT.U32.AND P3, PT, R2, R158, PT ;  /* 0x0000009e0200720c */ /* 0x000fe20003f64070 */
[----:B------:R-:W-:Y:S02]  /*3340*/  @!P2 IMAD.IADD R160, R160, 0x1, -R2 ;  /* 0x00000001a0a0a824 */ /* 0x000fe400078e0a02 */
[----:B------:R-:W-:Y:S01]  /*3350*/  @!P6 IMAD.MOV R152, RZ, RZ, -R152 ;  /* 0x000000ffff98e224 */ /* 0x000fe200078e0a98 */
[C---:B------:R-:W-:Y:S01]  /*3360*/  ISETP.GT.U32.AND P6, PT, R2.reuse, R156, PT ;  /* 0x0000009c0200720c */ /* 0x040fe20003fc4070 */
[----:B------:R-:W-:Y:S01]  /*3370*/  @!P4 IMAD.MOV R146, RZ, RZ, -R146 ;  /* 0x000000ffff92c224 */ /* 0x000fe200078e0a92 */
[----:B------:R-:W-:Y:S01]  /*3380*/  ISETP.GT.U32.AND P2, PT, R2, R160, PT ;  /* 0x000000a00200720c */ /* 0x000fe20003f44070 */
[----:B------:R-:W-:Y:S01]  /*3390*/  IMAD.HI.U32 R5, R4, R13, RZ ;  /* 0x0000000d04057227 */ /* 0x000fe200078e00ff */
[----:B------:R-:W-:-:S02]  /*33a0*/  ISETP.GE.AND P4, PT, R15, RZ, PT ;  /* 0x000000ff0f00720c */ /* 0x000fc40003f86270 */
[----:B------:R-:W-:Y:S01]  /*33b0*/  IABS R15, R19 ;  /* 0x00000013000f7213 */ /* 0x000fe20000000000 */
[----:B------:R-:W-:Y:S02]  /*33c0*/  IMAD.MOV R5, RZ, RZ, -R5 ;  /* 0x000000ffff057224 */ /* 0x000fe400078e0a05 */
[----:B------:R-:W-:Y:S02]  /*33d0*/  @!P3 IMAD.IADD R158, R158, 0x1, -R2 ;  /* 0x000000019e9eb824 */ /* 0x000fe400078e0a02 */
[----:B------:R-:W-:-:S03]  /*33e0*/  IMAD.HI.U32 R7, R4, R15, RZ ;  /* 0x0000000f04077227 */ /* 0x000fc600078e00ff */
[----:B------:R-:W-:Y:S01]  /*33f0*/  ISETP.GT.U32.AND P3, PT, R2, R158, PT ;  /* 0x0000009e0200720c */ /* 0x000fe20003f64070 */
[--C-:B------:R-:W-:Y:S02]  /*3400*/  @!P6 IMAD.IADD R156, R156, 0x1, -R2.reuse ;  /* 0x000000019c9ce824 */ /* 0x100fe400078e0a02 */
[----:B------:R-:W-:Y:S01]  /*3410*/  @!P2 IMAD.IADD R160, R160, 0x1, -R2 ;  /* 0x00000001a0a0a824 */ /* 0x000fe200078e0a02 */
[----:B------:R-:W-:Y:S01]  /*3420*/  ISETP.GE.AND P2, PT, R19, RZ, PT ;  /* 0x000000ff1300720c */ /* 0x000fe20003f46270 */
[----:B------:R-:W-:Y:S01]  /*3430*/  IMAD.MOV R7, RZ, RZ, -R7 ;  /* 0x000000ffff077224 */ /* 0x000fe200078e0a07 */
[C---:B------:R-:W-:Y:S01]  /*3440*/  ISETP.GT.U32.AND P6, PT, R2.reuse, R156, PT ;  /* 0x0000009c0200720c */ /* 0x040fe20003fc4070 */
[C---:B------:R-:W-:Y:S01]  /*3450*/  IMAD R164, R2.reuse, R5, R13 ;  /* 0x0000000502a47224 */ /* 0x040fe200078e020d */
[----:B------:R-:W-:Y:S01]  /*3460*/  LOP3.LUT R19, R3, 0x108, RZ, 0xfc, !PT ;  /* 0x0000010803137812 */ /* 0x000fe200078efcff */
[----:B------:R-:W-:Y:S01]  /*3470*/  IMAD R162, R2, R7, R15 ;  /* 0x0000000702a27224 */ /* 0x000fe200078e020f */
[----:B------:R-:W-:Y:S01]  /*3480*/  IABS R15, R25 ;  /* 0x00000019000f7213 */ /* 0x000fe20000000000 */
[----:B------:R-:W-:Y:S01]  /*3490*/  @!P4 IMAD.MOV R154, RZ, RZ, -R154 ;  /* 0x000000ffff9ac224 */ /* 0x000fe200078e0a9a */
[----:B------:R-:W-:Y:S01]  /*34a0*/  IABS R9, R19 ;  /* 0x0000001300097213 */ /* 0x000fe20000000000 */
[----:B------:R-:W-:Y:S01]  /*34b0*/  @!P3 IMAD.IADD R158, R158, 0x1, -R2 ;  /* 0x000000019e9eb824 */ /* 0x000fe200078e0a02 */
[----:B------:R-:W-:Y:S01]  /*34c0*/  ISETP.GT.U32.AND P3, PT, R2, R164, PT ;  /* 0x000000a40200720c */ /* 0x000fe20003f64070 */
[----:B------:R-:W-:Y:S01]  /*34d0*/  @!P1 IMAD.MOV R160, RZ, RZ, -R160 ;  /* 0x000000ffffa09224 */ /* 0x000fe200078e0aa0 */
[----:B------:R-:W-:Y:S01]  /*34e0*/  ISETP.GE.AND P4, PT, R17, RZ, PT ;  /* 0x000000ff1100720c */ /* 0x000fe20003f86270 */
[----:B------:R-:W-:Y:S01]  /*34f0*/  IMAD.HI.U32 R5, R4, R9, RZ ;  /* 0x0000000904057227 */ /* 0x000fe200078e00ff */
[----:B------:R-:W-:-:S02]  /*3500*/  IABS R17, R27 ;  /* 0x0000001b00117213 */ /* 0x000fc40000000000 */
[----:B------:R-:W-:Y:S01]  /*3510*/  IABS R13, R23 ;  /* 0x00000017000d7213 */ /* 0x000fe20000000000 */
[----:B------:R-:W-:Y:S01]  /*3520*/  @!P6 IMAD.IADD R156, R156, 0x1, -R2 ;  /* 0x000000019c9ce824 */ /* 0x000fe200078e0a02 */
[----:B------:R-:W-:Y:S01]  /*3530*/  ISETP.GT.U32.AND P6, PT, R2, R162, PT ;  /* 0x000000a20200720c */ /* 0x000fe20003fc4070 */
[----:B------:R-:W-:Y:S02]  /*3540*/  IMAD.MOV R166, RZ, RZ, -R5 ;  /* 0x000000ffffa67224 */ /* 0x000fe400078e0a05 */
[----:B------:R-:W-:-:S04]  /*3550*/  IMAD.HI.U32 R5, R4, R11, RZ ;  /* 0x0000000b04057227 */ /* 0x000fc800078e00ff */
[----:B------:R-:W-:Y:S02]  /*3560*/  IMAD R166, R2, R166, R9 ;  /* 0x000000a602a67224 */ /* 0x000fe400078e0209 */
[----:B------:R-:W-:Y:S02]  /*3570*/  IMAD.MOV R168, RZ, RZ, -R5 ;  /* 0x000000ffffa87224 */ /* 0x000fe400078e0a05 */
[--C-:B------:R-:W-:Y:S01]  /*3580*/  @!P3 IMAD.IADD R164, R164, 0x1, -R2.reuse ;  /* 0x00000001a4a4b824 */ /* 0x100fe200078e0a02 */
[C---:B------:R-:W-:Y:S01]  /*3590*/  ISETP.GT.U32.AND P3, PT, R2.reuse, R166, PT ;  /* 0x000000a60200720c */ /* 0x040fe20003f64070 */
[----:B------:R-:W-:Y:S02]  /*35a0*/  IMAD R168, R2, R168, R11 ;  /* 0x000000a802a87224 */ /* 0x000fe400078e020b */
[----:B------:R-:W-:Y:S01]  /*35b0*/  @!P6 IMAD.IADD R162, R162, 0x1, -R2 ;  /* 0x00000001a2a2e824 */ /* 0x000fe200078e0a02 */
[----:B------:R-:W-:Y:S01]  /*35c0*/  ISETP.GT.U32.AND P1, PT, R2, R164, PT ;  /* 0x000000a40200720c */ /* 0x000fe20003f24070 */
[----:B------:R-:W-:Y:S01]  /*35d0*/  IMAD.HI.U32 R9, R4, R15, RZ ;  /* 0x0000000f04097227 */ /* 0x000fe200078e00ff */
[----:B------:R-:W-:-:S03]  /*35e0*/  ISETP.GT.U32.AND P6, PT, R2, R168, PT ;  /* 0x000000a80200720c */ /* 0x000fc60003fc4070 */
[----:B------:R-:W-:-:S04]  /*35f0*/  IMAD.HI.U32 R5, R4, R17, RZ ;  /* 0x0000001104057227 */ /* 0x000fc800078e00ff */
[----:B------:R-:W-:Y:S01]  /*3600*/  @!P3 IMAD.IADD R166, R166, 0x1, -R2 ;  /* 0x00000001a6a6b824 */ /* 0x000fe200078e0a02 */
[----:B------:R-:W-:Y:S01]  /*3610*/  ISETP.GT.U32.AND P3, PT, R2, R162, PT ;  /* 0x000000a20200720c */ /* 0x000fe20003f64070 */
[----:B------:R-:W-:-:S04]  /*3620*/  IMAD.HI.U32 R7, R4, R13, RZ ;  /* 0x0000000d04077227 */ /* 0x000fc800078e00ff */
[----:B------:R-:W-:Y:S01]  /*3630*/  @!P6 IMAD.IADD R168, R168, 0x1, -R2 ;  /* 0x00000001a8a8e824 */ /* 0x000fe200078e0a02 */
[C---:B------:R-:W-:Y:S01]  /*3640*/  ISETP.GT.U32.AND P6, PT, R2.reuse, R166, PT ;  /* 0x000000a60200720c */ /* 0x040fe20003fc4070 */
[----:B------:R-:W-:Y:S02]  /*3650*/  IMAD.MOV R9, RZ, RZ, -R9 ;  /* 0x000000ffff097224 */ /* 0x000fe400078e0a09 */
[----:B------:R-:W-:Y:S02]  /*3660*/  IMAD.MOV R5, RZ, RZ, -R5 ;  /* 0x000000ffff057224 */ /* 0x000fe400078e0a05 */
[----:B------:R-:W-:Y:S01]  /*3670*/  @!P5 IMAD.MOV R158, RZ, RZ, -R158 ;  /* 0x000000ffff9ed224 */ /* 0x000fe200078e0a9e */
[C---:B------:R-:W-:Y:S01]  /*3680*/  ISETP.GT.U32.AND P5, PT, R2.reuse, R168, PT ;  /* 0x000000a80200720c */ /* 0x040fe20003fa4070 */
[----:B------:R-:W-:Y:S02]  /*3690*/  IMAD.MOV R7, RZ, RZ, -R7 ;  /* 0x000000ffff077224 */ /* 0x000fe400078e0a07 */
[C---:B------:R-:W-:Y:S01]  /*36a0*/  IMAD R172, R2.reuse, R9, R15 ;  /* 0x0000000902ac7224 */ /* 0x040fe200078e020f */
[C---:B------:R-:W-:Y:S01]  /*36b0*/  LOP3.LUT R15, R3.reuse, 0x120, RZ, 0xfc, !PT ;  /* 0x00000120030f7812 */ /* 0x040fe200078efcff */
[C---:B------:R-:W-:Y:S01]  /*36c0*/  IMAD R176, R2.reuse, R5, R17 ;  /* 0x0000000502b07224 */ /* 0x040fe200078e0211 */
[C---:B------:R-:W-:Y:S01]  /*36d0*/  LOP3.LUT R17, R3.reuse, 0x128, RZ, 0xfc, !PT ;  /* 0x0000012803117812 */ /* 0x040fe200078efcff */
[----:B------:R-:W-:Y:S01]  /*36e0*/  IMAD R170, R2, R7, R13 ;  /* 0x0000000702aa7224 */ /* 0x000fe200078e020d */
[----:B------:R-:W-:Y:S01]  /*36f0*/  LOP3.LUT R13, R3, 0x11c, RZ, 0xfc, !PT ;  /* 0x0000011c030d7812 */ /* 0x000fe200078efcff */
[----:B------:R-:W-:Y:S01]  /*3700*/  @!P6 IMAD.IADD R166, R166, 0x1, -R2 ;  /* 0x00000001a6a6e824 */ /* 0x000fe200078e0a02 */
[----:B------:R-:W-:Y:S01]  /*3710*/  IABS R11, R15 ;  /* 0x0000000f000b7213 */ /* 0x000fe20000000000 */
[----:B------:R-:W-:Y:S01]  /*3720*/  @!P0 IMAD.MOV R156, RZ, RZ, -R156 ;  /* 0x000000ffff9c8224 */ /* 0x000fe200078e0a9c */
[----:B------:R-:W-:Y:S01]  /*3730*/  ISETP.GT.U32.AND P6, PT, R2, R176, PT ;  /* 0x000000b00200720c */ /* 0x000fe20003fc4070 */
[----:B------:R-:W-:Y:S01]  /*3740*/  @!P5 IMAD.IADD R168, R168, 0x1, -R2 ;  /* 0x00000001a8a8d824 */ /* 0x000fe200078e0a02 */
[----:B------:R-:W-:Y:S01]  /*3750*/  ISETP.GT.U32.AND P0, PT, R2, R170, PT ;  /* 0x000000aa0200720c */ /* 0x000fe20003f04070 */
[----:B------:R-:W-:Y:S01]  /*3760*/  IMAD.HI.U32 R7, R4, R11, RZ ;  /* 0x0000000b04077227 */ /* 0x000fe200078e00ff */
[----:B------:R-:W-:-:S02]  /*3770*/  IABS R9, R13 ;  /* 0x0000000d00097213 */ /* 0x000fc40000000000 */
[----:B------:R-:W-:Y:S01]  /*3780*/  ISETP.GE.AND P5, PT, R21, RZ, PT ;  /* 0x000000ff1500720c */ /* 0x000fe20003fa6270 */
[----:B------:R-:W-:Y:S01]  /*3790*/  IMAD.MOV R7, RZ, RZ, -R7 ;  /* 0x000000ffff077224 */ /* 0x000fe200078e0a07 */
[----:B------:R-:W-:Y:S01]  /*37a0*/  LOP3.LUT R21, R3, 0x140, RZ, 0xfc, !PT ;  /* 0x0000014003157812 */ /* 0x000fe200078efcff */
[----:B------:R-:W-:-:S04]  /*37b0*/  IMAD.HI.U32 R5, R4, R9, RZ ;  /* 0x0000000904057227 */ /* 0x000fc800078e00ff */
[----:B------:R-:W-:Y:S02]  /*37c0*/  IMAD.MOV R5, RZ, RZ, -R5 ;  /* 0x000000ffff057224 */ /* 0x000fe400078e0a05 */
[----:B------:R-:W-:Y:S01]  /*37d0*/  IMAD R178, R2, R7, R11 ;  /* 0x0000000702b27224 */ /* 0x000fe200078e020b */
[----:B------:R-:W-:Y:S01]  /*37e0*/  LOP3.LUT R7, R3, 0x124, RZ, 0xfc, !PT ;  /* 0x0000012403077812 */ /* 0x000fe200078efcff */
[--C-:B------:R-:W-:Y:S01]  /*37f0*/  @!P6 IMAD.IADD R176, R176, 0x1, -R2.reuse ;  /* 0x00000001b0b0e824 */ /* 0x100fe200078e0a02 */
[----:B------:R-:W-:Y:S01]  /*3800*/  IABS R11, R17 ;  /* 0x00000011000b7213 */ /* 0x000fe20000000000 */
[--C-:B------:R-:W-:Y:S01]  /*3810*/  @!P1 IMAD.IADD R164, R164, 0x1, -R2.reuse ;  /* 0x00000001a4a49824 */ /* 0x100fe200078e0a02 */
[----:B------:R-:W-:Y:S01]  /*3820*/  ISETP.GT.U32.AND P1, PT, R2, R172, PT ;  /* 0x000000ac0200720c */ /* 0x000fe20003f24070 */
[--C-:B------:R-:W-:Y:S01]  /*3830*/  @!P3 IMAD.IADD R162, R162, 0x1, -R2.reuse ;  /* 0x00000001a2a2b824 */ /* 0x100fe200078e0a02 */
[----:B------:R-:W-:Y:S01]  /*3840*/  ISETP.GE.AND P3, PT, R19, RZ, PT ;  /* 0x000000ff1300720c */ /* 0x000fe20003f66270 */
[----:B------:R-:W-:Y:S01]  /*3850*/  @!P0 IMAD.IADD R170, R170, 0x1, -R2 ;  /* 0x00000001aaaa8824 */ /* 0x000fe200078e0a02 */
[C---:B------:R-:W-:Y:S01]  /*3860*/  ISETP.GT.U32.AND P6, PT, R2.reuse, R176, PT ;  /* 0x000000b00200720c */ /* 0x040fe20003fc4070 */
[C---:B------:R-:W-:Y:S01]  /*3870*/  IMAD R174, R2.reuse, R5, R9 ;  /* 0x0000000502ae7224 */ /* 0x040fe200078e0209 */
[----:B------:R-:W-:Y:S01]  /*3880*/  IABS R9, R7 ;  /* 0x0000000700097213 */ /* 0x000fe20000000000 */
[----:B------:R-:W-:Y:S01]  /*3890*/  @!P4 IMAD.MOV R164, RZ, RZ, -R164 ;  /* 0x000000ffffa4c224 */ /* 0x000fe200078e0aa4 */
[----:B------:R-:W-:Y:S01]  /*38a0*/  ISETP.GT.U32.AND P4, PT, R2, R170, PT ;  /* 0x000000aa0200720c */ /* 0x000fe20003f84070 */
[----:B------:R-:W-:Y:S01]  /*38b0*/  @!P5 IMAD.MOV R168, RZ, RZ, -R168 ;  /* 0x000000ffffa8d224 */ /* 0x000fe200078e0aa8 */
[----:B------:R-:W-:Y:S01]  /*38c0*/  ISETP.GE.AND P5, PT, R27, RZ, PT ;  /* 0x000000ff1b00720c */ /* 0x000fe20003fa6270 */
[----:B------:R-:W-:Y:S01]  /*38d0*/  IMAD.HI.U32 R5, R4, R9, RZ ;  /* 0x0000000904057227 */ /* 0x000fe200078e00ff */
[----:B------:R-:W-:-:S02]  /*38e0*/  ISETP.GE.AND P0, PT, R23, RZ, PT ;  /* 0x000000ff1700720c */ /* 0x000fc40003f06270 */
[C---:B------:R-:W-:Y:S01]  /*38f0*/  LOP3.LUT R23, R3.reuse, 0x144, RZ, 0xfc, !PT ;  /* 0x0000014403177812 */ /* 0x040fe200078efcff */
[----:B------:R-:W-:Y:S01]  /*3900*/  IMAD.MOV R5, RZ, RZ, -R5 ;  /* 0x000000ffff057224 */ /* 0x000fe200078e0a05 */
[----:B------:R-:W-:Y:S01]  /*3910*/  LOP3.LUT R19, R3, 0x13c, RZ, 0xfc, !PT ;  /* 0x0000013c03137812 */ /* 0x000fe200078efcff */
[----:B------:R-:W-:Y:S01]  /*3920*/  @!P3 IMAD.MOV R166, RZ, RZ, -R166 ;  /* 0x000000ffffa6b224 */ /* 0x000fe200078e0aa6 */
[----:B------:R-:W-:Y:S01]  /*3930*/  ISETP.GT.U32.AND P3, PT, R2, R174, PT ;  /* 0x000000ae0200720c */ /* 0x000fe20003f64070 */
[--C-:B------:R-:W-:Y:S01]  /*3940*/  @!P1 IMAD.IADD R172, R172, 0x1, -R2.reuse ;  /* 0x00000001acac9824 */ /* 0x100fe200078e0a02 */
[----:B------:R-:W-:Y:S01]  /*3950*/  ISETP.GE.AND P1, PT, R25, RZ, PT ;  /* 0x000000ff1900720c */ /* 0x000fe20003f26270 */
[--C-:B------:R-:W-:Y:S01]  /*3960*/  @!P6 IMAD.IADD R176, R176, 0x1, -R2.reuse ;  /* 0x00000001b0b0e824 */ /* 0x100fe200078e0a02 */
[----:B------:R-:W-:Y:S01]  /*3970*/  ISETP.GE.AND P6, PT, R15, RZ, PT ;  /* 0x000000ff0f00720c */ /* 0x000fe20003fc6270 */
[----:B------:R-:W-:Y:S01]  /*3980*/  IMAD R180, R2, R5, R9 ;  /* 0x0000000502b47224 */ /* 0x000fe200078e0209 */
[----:B------:R-:W-:Y:S01]  /*3990*/  LOP3.LUT R5, R3, 0x12c, RZ, 0xfc, !PT ;  /* 0x0000012c03057812 */ /* 0x000fe200078efcff */
[----:B------:R-:W-:Y:S01]  /*39a0*/  @!P4 IMAD.IADD R170, R170, 0x1, -R2 ;  /* 0x00000001aaaac824 */ /* 0x000fe200078e0a02 */
[C---:B------:R-:W-:Y:S01]  /*39b0*/  ISETP.GT.U32.AND P4, PT, R2.reuse, R178, PT ;  /* 0x000000b20200720c */ /* 0x040fe20003f84070 */
[----:B------:R-:W-:Y:S01]  /*39c0*/  @!P2 IMAD.MOV R162, RZ, RZ, -R162 ;  /* 0x000000ffffa2a224 */ /* 0x000fe200078e0aa2 */
[C---:B------:R-:W-:Y:S01]  /*39d0*/  ISETP.GT.U32.AND P2, PT, R2.reuse, R172, PT ;  /* 0x000000ac0200720c */ /* 0x040fe20003f44070 */
[----:B------:R-:W-:Y:S01]  /*39e0*/  @!P5 IMAD.MOV R176, RZ, RZ, -R176 ;  /* 0x000000ffffb0d224 */ /* 0x000fe200078e0ab0 */
[----:B------:R-:W-:Y:S01]  /*39f0*/  ISETP.GT.U32.AND P5, PT, R2, R180, PT ;  /* 0x000000b40200720c */ /* 0x000fe20003fa4070 */
[----:B------:R-:W-:Y:S01]  /*3a00*/  @!P3 IMAD.IADD R174, R174, 0x1, -R2 ;  /* 0x00000001aeaeb824 */ /* 0x000fe200078e0a02 */
[----:B------:R-:W-:Y:S01]  /*3a10*/  ISETP.GE.AND P3, PT, R7, RZ, PT ;  /* 0x000000ff0700720c */ /* 0x000fe20003f66270 */
[----:B------:R-:W-:Y:S01]  /*3a20*/  @!P0 IMAD.MOV R170, RZ, RZ, -R170 ;  /* 0x000000ffffaa8224 */ /* 0x000fe200078e0aaa */
[----:B------:R-:W-:Y:S01]  /*3a30*/  LOP3.LUT R25, R3, 0x18c, RZ, 0xfc, !PT ;  /* 0x0000018c03197812 */ /* 0x000fe200078efcff */
[----:B------:R-:W-:Y:S01]  /*3a40*/  IMAD.HI.U32 R7, R4, R11, RZ ;  /* 0x0000000b04077227 */ /* 0x000fe200078e00ff */
[----:B------:R-:W-:-:S03]  /*3a50*/  ISETP.GT.U32.AND P0, PT, R2, R174, PT ;  /* 0x000000ae0200720c */ /* 0x000fc60003f04070 */
[--C-:B------:R-:W-:Y:S01]  /*3a60*/  @!P4 IMAD.IADD R178, R178, 0x1, -R2.reuse ;  /* 0x00000001b2b2c824 */ /* 0x100fe200078e0a02 */
[----:B------:R-:W-:Y:S01]  /*3a70*/  ISETP.GE.AND P4, PT, R17, RZ, PT ;  /* 0x000000ff1100720c */ /* 0x000fe20003f86270 */
[--C-:B------:R-:W-:Y:S01]  /*3a80*/  @!P2 IMAD.IADD R172, R172, 0x1, -R2.reuse ;  /* 0x00000001acaca824 */ /* 0x100fe200078e0a02 */
[----:B------:R-:W-:Y:S01]  /*3a90*/  LOP3.LUT R17, R3, 0x134, RZ, 0xfc, !PT ;  /* 0x0000013403117812 */ /* 0x000fe200078efcff */
[----:B------:R-:W-:Y:S01]  /*3aa0*/  @!P5 IMAD.IADD R180, R180, 0x1, -R2 ;  /* 0x00000001b4b4d824 */ /* 0x000fe200078e0a02 */
[----:B------:R-:W-:Y:S01]  /*3ab0*/  ISETP.GE.AND P2, PT, R13, RZ, PT ;  /* 0x000000ff0d00720c */ /* 0x000fe20003f46270 */
[----:B------:R-:W-:Y:S01]  /*3ac0*/  @!P1 IMAD.MOV R172, RZ, RZ, -R172 ;  /* 0x000000ffffac9224 */ /* 0x000fe200078e0aac */
[----:B------:R-:W-:Y:S01]  /*3ad0*/  ISETP.GT.U32.AND P1, PT, R2, R178, PT ;  /* 0x000000b20200720c */ /* 0x000fe20003f24070 */
[----:B------:R-:W-:Y:S01]  /*3ae0*/  IMAD.MOV R7, RZ, RZ, -R7 ;  /* 0x000000ffff077224 */ /* 0x000fe200078e0a07 */
[----:B------:R-:W-:Y:S01]  /*3af0*/  IABS R15, R17 ;  /* 0x00000011000f7213 */ /* 0x000fe20000000000 */
[----:B------:R-:W-:Y:S01]  /*3b00*/  @!P0 IMAD.IADD R174, R174, 0x1, -R2 ;  /* 0x00000001aeae8824 */ /* 0x000fe200078e0a02 */
[C---:B------:R-:W-:Y:S01]  /*3b10*/  ISETP.GT.U32.AND P5, PT, R2.reuse, R180, PT ;  /* 0x000000b40200720c */ /* 0x040fe20003fa4070 */
[----:B------:R-:W-:Y:S01]  /*3b20*/  IMAD R182, R2, R7, R11 ;  /* 0x0000000702b67224 */ /* 0x000fe200078e020b */
[----:B------:R-:W-:Y:S01]  /*3b30*/  LOP3.LUT R7, R3, 0x130, RZ, 0xfc, !PT ;  /* 0x0000013003077812 */ /* 0x000fe200078efcff */
[----:B------:R-:W-:Y:S01]  /*3b40*/  IMAD.HI.U32 R9, R4, R15, RZ ;  /* 0x0000000f04097227 */ /* 0x000fe200078e00ff */
[----:B------:R-:W-:-:S02]  /*3b50*/  IABS R11, R5 ;  /* 0x00000005000b7213 */ /* 0x000fc40000000000 */
[----:B------:R-:W-:Y:S01]  /*3b60*/  IABS R13, R7 ;  /* 0x00000007000d7213 */ /* 0x000fe20000000000 */
[----:B------:R-:W-:Y:S01]  /*3b70*/  IMAD.MOV R9, RZ, RZ, -R9 ;  /* 0x000000ffff097224 */ /* 0x000fe200078e0a09 */
[----:B------:R-:W-:Y:S01]  /*3b80*/  ISETP.GE.AND P0, PT, R5, RZ, PT ;  /* 0x000000ff0500720c */ /* 0x000fe20003f06270 */
[----:B------:R-:W-:-:S04]  /*3b90*/  IMAD.HI.U32 R5, R4, R11, RZ ;  /* 0x0000000b04057227 */ /* 0x000fc800078e00ff */
[----:B------:R-:W-:Y:S01]  /*3ba0*/  @!P2 IMAD.MOV R174, RZ, RZ, -R174 ;  /* 0x000000ffffaea224 */ /* 0x000fe200078e0aae */
[----:B------:R-:W-:Y:S01]  /*3bb0*/  ISETP.GE.AND P2, PT, R7, RZ, PT ;  /* 0x000000ff0700720c */ /* 0x000fe20003f46270 */
[--C-:B------:R-:W-:Y:S01]  /*3bc0*/  @!P1 IMAD.IADD R178, R178, 0x1, -R2.reuse ;  /* 0x00000001b2b29824 */ /* 0x100fe200078e0a02 */
[----:B------:R-:W-:Y:S01]  /*3bd0*/  ISETP.GT.U32.AND P1, PT, R2, R182, PT ;  /* 0x000000b60200720c */ /* 0x000fe20003f24070 */
[----:B------:R-:W-:Y:S02]  /*3be0*/  @!P5 IMAD.IADD R180, R180, 0x1, -R2 ;  /* 0x00000001b4b4d824 */ /* 0x000fe400078e0a02 */
[----:B------:R-:W-:Y:S01]  /*3bf0*/  IMAD R188, R2, R9, R15 ;  /* 0x0000000902bc7224 */ /* 0x000fe200078e020f */
[----:B------:R-:W-:Y:S01]  /*3c00*/  IABS R15, R23 ;  /* 0x00000017000f7213 */ /* 0x000fe20000000000 */
[----:B------:R-:W-:-:S04]  /*3c10*/  IMAD.HI.U32 R7, R4, R13, RZ ;  /* 0x0000000d04077227 */ /* 0x000fc800078e00ff */
[----:B------:R-:W-:Y:S02]  /*3c20*/  IMAD.MOV R5, RZ, RZ, -R5 ;  /* 0x000000ffff057224 */ /* 0x000fe400078e0a05 */
[----:B------:R-:W-:Y:S01]  /*3c30*/  @!P6 IMAD.MOV R178, RZ, RZ, -R178 ;  /* 0x000000ffffb2e224 */ /* 0x000fe200078e0ab2 */
[----:B------:R-:W-:Y:S01]  /*3c40*/  ISETP.GE.AND P6, PT, R17, RZ, PT ;  /* 0x000000ff1100720c */ /* 0x000fe20003fc6270 */
[----:B------:R-:W-:Y:S01]  /*3c50*/  @!P3 IMAD.MOV R180, RZ, RZ, -R180 ;  /* 0x000000ffffb4b224 */ /* 0x000fe200078e0ab4 */
[C---:B------:R-:W-:Y:S01]  /*3c60*/  ISETP.GT.U32.AND P3, PT, R2.reuse, R188, PT ;  /* 0x000000bc0200720c */ /* 0x040fe20003f64070 */
[----:B------:R-:W-:Y:S01]  /*3c70*/  IMAD.MOV R7, RZ, RZ, -R7 ;  /* 0x000000ffff077224 */ /* 0x000fe200078e0a07 */
[----:B------:R-:W-:Y:S01]  /*3c80*/  LOP3.LUT R17, R3, 0x138, RZ, 0xfc, !PT ;  /* 0x0000013803117812 */ /* 0x000fe200078efcff */
[C---:B------:R-:W-:Y:S01]  /*3c90*/  IMAD R184, R2.reuse, R5, R11 ;  /* 0x0000000502b87224 */ /* 0x040fe200078e020b */
[----:B------:R-:W-:Y:S01]  /*3ca0*/  IABS R11, R19 ;  /* 0x00000013000b7213 */ /* 0x000fe20000000000 */
[----:B------:R-:W-:Y:S01]  /*3cb0*/  IMAD R186, R2, R7, R13 ;  /* 0x0000000702ba7224 */ /* 0x000fe200078e020d */
[----:B------:R-:W-:Y:S01]  /*3cc0*/  IABS R7, R17 ;  /* 0x0000001100077213 */ /* 0x000fe20000000000 */
[----:B------:R-:W-:Y:S01]  /*3cd0*/  @!P1 IMAD.IADD R182, R182, 0x1, -R2 ;  /* 0x00000001b6b69824 */ /* 0x000fe200078e0a02 */
[----:B------:R-:W-:Y:S01]  /*3ce0*/  ISETP.GT.U32.AND P5, PT, R2, R184, PT ;  /* 0x000000b80200720c */ /* 0x000fe20003fa4070 */
[----:B------:R-:W-:Y:S01]  /*3cf0*/  IMAD.HI.U32 R9, R4, R15, RZ ;  /* 0x0000000f04097227 */ /* 0x000fe200078e00ff */
[----:B------:R-:W-:-:S02]  /*3d00*/  IABS R13, R21 ;  /* 0x00000015000d7213 */ /* 0x000fc40000000000 */
[----:B------:R-:W-:Y:S01]  /*3d10*/  ISETP.GT.U32.AND P1, PT, R2, R182, PT ;  /* 0x000000b60200720c */ /* 0x000fe20003f24070 */
[----:B------:R-:W-:-:S04]  /*3d20*/  IMAD.HI.U32 R5, R4, R7, RZ ;  /* 0x0000000704057227 */ /* 0x000fc800078e00ff */
[--C-:B------:R-:W-:Y:S02]  /*3d30*/  @!P3 IMAD.IADD R188, R188, 0x1, -R2.reuse ;  /* 0x00000001bcbcb824 */ /* 0x100fe400078e0a02 */
[----:B------:R-:W-:Y:S02]  /*3d40*/  IMAD.MOV R5, RZ, RZ, -R5 ;  /* 0x000000ffff057224 */ /* 0x000fe400078e0a05 */
[----:B------:R-:W-:Y:S01]  /*3d50*/  @!P5 IMAD.IADD R184, R184, 0x1, -R2 ;  /* 0x00000001b8b8d824 */ /* 0x000fe200078e0a02 */
[C---:B------:R-:W-:Y:S01]  /*3d60*/  ISETP.GT.U32.AND P3, PT, R2.reuse, R188, PT ;  /* 0x000000bc0200720c */ /* 0x040fe20003f64070 */
[----:B------:R-:W-:Y:S02]  /*3d70*/  IMAD R190, R2, R5, R7 ;  /* 0x0000000502be7224 */ /* 0x000fe400078e0207 */
[----:B------:R-:W-:Y:S01]  /*3d80*/  IMAD.HI.U32 R7, R4, R13, RZ ;  /* 0x0000000d04077227 */ /* 0x000fe200078e00ff */
[----:B------:R-:W-:-:S03]  /*3d90*/  ISETP.GT.U32.AND P5, PT, R2, R184, PT ;  /* 0x000000b80200720c */ /* 0x000fc60003fa4070 */
[----:B------:R-:W-:Y:S02]  /*3da0*/  IMAD.MOV R7, RZ, RZ, -R7 ;  /* 0x000000ffff077224 */ /* 0x000fe400078e0a07 */
[----:B------:R-:W-:-:S04]  /*3db0*/  IMAD.HI.U32 R5, R4, R11, RZ ;  /* 0x0000000b04057227 */ /* 0x000fc800078e00ff */
[----:B------:R-:W-:Y:S02]  /*3dc0*/  IMAD.MOV R9, RZ, RZ, -R9 ;  /* 0x000000ffff097224 */ /* 0x000fe400078e0a09 */
[C---:B------:R-:W-:Y:S02]  /*3dd0*/  IMAD R194, R2.reuse, R7, R13 ;  /* 0x0000000702c27224 */ /* 0x040fe400078e020d */
[----:B------:R-:W-:Y:S02]  /*3de0*/  IMAD.MOV R5, RZ, RZ, -R5 ;  /* 0x000000ffff057224 */ /* 0x000fe400078e0a05 */
[----:B------:R-:W-:Y:S02]  /*3df0*/  IMAD R198, R2, R9, R15 ;  /* 0x0000000902c67224 */ /* 0x000fe400078e020f */
[--C-:B------:R-:W-:Y:S01]  /*3e00*/  @!P3 IMAD.IADD R188, R188, 0x1, -R2.reuse ;  /* 0x00000001bcbcb824 */ /* 0x100fe200078e0a02 */
[----:B------:R-:W-:Y:S01]  /*3e10*/  ISETP.GT.U32.AND P3, PT, R2, R194, PT ;  /* 0x000000c20200720c */ /* 0x000fe20003f64070 */
[----:B------:R-:W-:Y:S01]  /*3e20*/  @!P1 IMAD.IADD R182, R182, 0x1, -R2 ;  /* 0x00000001b6b69824 */ /* 0x000fe200078e0a02 */
[C---:B------:R-:W-:Y:S01]  /*3e30*/  ISETP.GT.U32.AND P1, PT, R2.reuse, R186, PT ;  /* 0x000000ba0200720c */ /* 0x040fe20003f24070 */
[C---:B------:R-:W-:Y:S01]  /*3e40*/  IMAD R192, R2.reuse, R5, R11 ;  /* 0x0000000502c07224 */ /* 0x040fe200078e020b */
[----:B------:R-:W-:Y:S01]  /*3e50*/  LOP3.LUT R11, R3, 0x148, RZ, 0xfc, !PT ;  /* 0x00000148030b7812 */ /* 0x000fe200078efcff */
[----:B------:R-:W-:Y:S01]  /*3e60*/  @!P6 IMAD.MOV R188, RZ, RZ, -R188 ;  /* 0x000000ffffbce224 */ /* 0x000fe200078e0abc */
[----:B------:R-:W-:Y:S01]  /*3e70*/  ISETP.GT.U32.AND P6, PT, R2, R198, PT ;  /* 0x000000c60200720c */ /* 0x000fe20003fc4070 */
[----:B------:R-:W-:Y:S01]  /*3e80*/  @!P5 IMAD.IADD R184, R184, 0x1, -R2 ;  /* 0x00000001b8b8d824 */ /* 0x000fe200078e0a02 */
[----:B------:R-:W-:Y:S01]  /*3e90*/  IABS R7, R11 ;  /* 0x0000000b00077213 */ /* 0x000fe20000000000 */
[----:B------:R-:W-:Y:S01]  /*3ea0*/  @!P4 IMAD.MOV R182, RZ, RZ, -R182 ;  /* 0x000000ffffb6c224 */ /* 0x000fe200078e0ab6 */
[----:B------:R-:W-:Y:S01]  /*3eb0*/  ISETP.GT.U32.AND P5, PT, R2, R190, PT ;  /* 0x000000be0200720c */ /* 0x000fe20003fa4070 */
[----:B------:R-:W-:Y:S01]  /*3ec0*/  @!P0 IMAD.MOV R184, RZ, RZ, -R184 ;  /* 0x000000ffffb88224 */ /* 0x000fe200078e0ab8 */
[----:B------:R-:W-:Y:S01]  /*3ed0*/  ISETP.GE.AND P4, PT, R17, RZ, PT ;  /* 0x000000ff1100720c */ /* 0x000fe20003f86270 */
[----:B------:R-:W-:Y:S01]  /*3ee0*/  IMAD.HI.U32 R5, R4, R7, RZ ;  /* 0x0000000704057227 */ /* 0x000fe200078e00ff */
[----:B------:R-:W-:-:S03]  /*3ef0*/  LOP3.LUT R17, R3, 0x14c, RZ, 0xfc, !PT ;  /* 0x0000014c03117812 */ /* 0x000fc600078efcff */
[--C-:B------:R-:W-:Y:S01]  /*3f00*/  @!P3 IMAD.IADD R194, R194, 0x1, -R2.reuse ;  /* 0x00000001c2c2b824 */ /* 0x100fe200078e0a02 */
[----:B------:R-:W-:Y:S01]  /*3f10*/  IABS R9, R17 ;  /* 0x0000001100097213 */ /* 0x000fe20000000000 */
[--C-:B------:R-:W-:Y:S02]  /*3f20*/  @!P1 IMAD.IADD R186, R186, 0x1, -R2.reuse ;  /* 0x00000001baba9824 */ /* 0x100fe400078e0a02 */
[----:B------:R-:W-:Y:S02]  /*3f30*/  IMAD.MOV R5, RZ, RZ, -R5 ;  /* 0x000000ffff057224 */ /* 0x000fe400078e0a05 */
[--C-:B------:R-:W-:Y:S01]  /*3f40*/  @!P6 IMAD.IADD R198, R198, 0x1, -R2.reuse ;  /* 0x00000001c6c6e824 */ /* 0x100fe200078e0a02 */
[C---:B------:R-:W-:Y:S01]  /*3f50*/  ISETP.GT.U32.AND P6, PT, R2.reuse, R194, PT ;  /* 0x000000c20200720c */ /* 0x040fe20003fc4070 */
[C---:B------:R-:W-:Y:S01]  /*3f60*/  IMAD R196, R2.reuse, R5, R7 ;  /* 0x0000000502c47224 */ /* 0x040fe200078e0207 */
[----:B------:R-:W-:Y:S01]  /*3f70*/  ISETP.GT.U32.AND P1, PT, R2, R186, PT ;  /* 0x000000ba0200720c */ /* 0x000fe20003f24070 */
[----:B------:R-:W-:Y:S01]  /*3f80*/  @!P5 IMAD.IADD R190, R190, 0x1, -R2 ;  /* 0x00000001bebed824 */ /* 0x000fe200078e0a02 */
[----:B------:R-:W-:Y:S01]  /*3f90*/  ISETP.GT.U32.AND P5, PT, R2, R192, PT ;  /* 0x000000c00200720c */ /* 0x000fe20003fa4070 */
[----:B------:R-:W-:-:S03]  /*3fa0*/  IMAD.HI.U32 R5, R4, R9, RZ ;  /* 0x0000000904057227 */ /* 0x000fc600078e00ff */
[----:B------:R-:W-:Y:S01]  /*3fb0*/  ISETP.GT.U32.AND P0, PT, R2, R190, PT ;  /* 0x000000be0200720c */ /* 0x000fe20003f04070 */
[----:B------:R-:W-:-:S04]  /*3fc0*/  IMAD.MOV R5, RZ, RZ, -R5 ;  /* 0x000000ffff057224 */ /* 0x000fc800078e0a05 */
[----:B------:R-:W-:Y:S02]  /*3fd0*/  IMAD R200, R2, R5, R9 ;  /* 0x0000000502c87224 */ /* 0x000fe400078e0209 */
[--C-:B------:R-:W-:Y:S02]  /*3fe0*/  @!P6 IMAD.IADD R194, R194, 0x1, -R2.reuse ;  /* 0x00000001c2c2e824 */ /* 0x100fe400078e0a02 */
[--C-:B------:R-:W-:Y:S01]  /*3ff0*/  @!P1 IMAD.IADD R186, R186, 0x1, -R2.reuse ;  /* 0x00000001baba9824 */ /* 0x100fe200078e0a02 */
[----:B------:R-:W-:Y:S01]  /*4000*/  ISETP.GT.U32.AND P6, PT, R2, R200, PT ;  /* 0x000000c80200720c */ /* 0x000fe20003fc4070 */
[----:B------:R-:W-:Y:S01]  /*4010*/  @!P5 IMAD.IADD R192, R192, 0x1, -R2 ;  /* 0x00000001c0c0d824 */ /* 0x000fe200078e0a02 */
[----:B------:R-:W-:Y:S01]  /*4020*/  ISETP.GE.AND P1, PT, R19, RZ, PT ;  /* 0x000000ff1300720c */ /* 0x000fe20003f26270 */
[----:B------:R-:W-:Y:S01]  /*4030*/  @!P2 IMAD.MOV R186, RZ, RZ, -R186 ;  /* 0x000000ffffbaa224 */ /* 0x000fe200078e0aba */
[----:B------:R-:W-:Y:S01]  /*4040*/  LOP3.LUT R19, R3, 0x150, RZ, 0xfc, !PT ;  /* 0x0000015003137812 */ /* 0x000fe200078efcff */
[----:B------:R-:W-:Y:S01]  /*4050*/  @!P0 IMAD.IADD R190, R190, 0x1, -R2 ;  /* 0x00000001bebe8824 */ /* 0x000fe200078e0a02 */
[----:B------:R-:W-:-:S02]  /*4060*/  ISETP.GE.AND P2, PT, R21, RZ, PT ;  /* 0x000000ff1500720c */ /* 0x000fc40003f46270 */
[----:B------:R-:W-:Y:S01]  /*4070*/  ISETP.GE.AND P5, PT, R11, RZ, PT ;  /* 0x000000ff0b00720c */ /* 0x000fe20003fa6270 */
[----:B------:R-:W-:Y:S01]  /*4080*/  @!P4 IMAD.MOV R190, RZ, RZ, -R190 ;  /* 0x000000ffffbec224 */ /* 0x000fe200078e0abe */
[----:B------:R-:W-:Y:S02]  /*4090*/  LOP3.LUT R21, R3, 0x154, RZ, 0xfc, !PT ;  /* 0x0000015403157812 */ /* 0x000fe400078efcff */
[----:B------:R-:W-:Y:S01]  /*40a0*/  IABS R11, R19 ;  /* 0x00000013000b7213 */ /* 0x000fe20000000000 */
[----:B------:R-:W-:Y:S01]  /*40b0*/  @!P6 IMAD.IADD R200, R200, 0x1, -R2 ;  /* 0x00000001c8c8e824 */ /* 0x000fe200078e0a02 */
[----:B------:R-:W-:Y:S02]  /*40c0*/  ISETP.GE.AND P0, PT, R23, RZ, PT ;  /* 0x000000ff1700720c */ /* 0x000fe40003f06270 */
[----:B------:R-:W-:Y:S01]  /*40d0*/  ISETP.GT.U32.AND P4, PT, R2, R198, PT ;  /* 0x000000c60200720c */ /* 0x000fe20003f84070 */
[----:B------:R-:W-:Y:S01]  /*40e0*/  IMAD.HI.U32 R5, R4, R11, RZ ;  /* 0x0000000b04057227 */ /* 0x000fe200078e00ff */
[----:B------:R-:W-:-:S02]  /*40f0*/  LOP3.LUT R23, R3, 0x158, RZ, 0xfc, !PT ;  /* 0x0000015803177812 */ /* 0x000fc400078efcff */
[----:B------:R-:W-:Y:S01]  /*4100*/  IABS R13, R21 ;  /* 0x00000015000d7213 */ /* 0x000fe20000000000 */
[----:B------:R-:W-:Y:S01]  /*4110*/  IMAD.MOV R5, RZ, RZ, -R5 ;  /* 0x000000ffff057224 */ /* 0x000fe200078e0a05 */
[----:B------:R-:W-:Y:S01]  /*4120*/  IABS R15, R23 ;  /* 0x00000017000f7213 */ /* 0x000fe20000000000 */
[----:B------:R-:W-:Y:S01]  /*4130*/  @!P2 IMAD.MOV R194, RZ, RZ, -R194 ;  /* 0x000000ffffc2a224 */ /* 0x000fe200078e0ac2 */
[----:B------:R-:W-:Y:S01]  /*4140*/  ISETP.GT.U32.AND P3, PT, R2, R192, PT ;  /* 0x000000c00200720c */ /* 0x000fe20003f64070 */
[----:B------:R-:W-:Y:S01]  /*4150*/  IMAD.HI.U32 R7, R4, R13, RZ ;  /* 0x0000000d04077227 */ /* 0x000fe200078e00ff */
[----:B------:R-:W-:-:S03]  /*4160*/  ISETP.GT.U32.AND P6, PT, R2, R200, PT ;  /* 0x000000c80200720c */ /* 0x000fc60003fc4070 */
[----:B------:R-:W-:-:S04]  /*4170*/  IMAD.HI.U32 R9, R4, R15, RZ ;  /* 0x0000000f04097227 */ /* 0x000fc800078e00ff */
[----:B------:R-:W-:Y:S02]  /*4180*/  IMAD.MOV R7, RZ, RZ, -R7 ;  /* 0x000000ffff077224 */ /* 0x000fe400078e0a07 */
[----:B------:R-:W-:Y:S01]  /*4190*/  IMAD R202, R2, R5, R11 ;  /* 0x0000000502ca7224 */ /* 0x000fe200078e020b */
[----:B------:R-:W-:Y:S01]  /*41a0*/  LOP3.LUT R11, R3, 0x15c, RZ, 0xfc, !PT ;  /* 0x0000015c030b7812 */ /* 0x000fe200078efcff */
[----:B------:R-:W-:Y:S01]  /*41b0*/  @!P4 IMAD.IADD R198, R198, 0x1, -R2 ;  /* 0x00000001c6c6c824 */ /* 0x000fe200078e0a02 */
[----:B------:R-:W-:Y:S01]  /*41c0*/  ISETP.GE.AND P4, PT, R17, RZ, PT ;  /* 0x000000ff1100720c */ /* 0x000fe20003f86270 */
[----:B------:R-:W-:Y:S01]  /*41d0*/  IMAD.MOV R9, RZ, RZ, -R9 ;  /* 0x000000ffff097224 */ /* 0x000fe200078e0a09 */
[C---:B------:R-:W-:Y:S01]  /*41e0*/  ISETP.GT.U32.AND P2, PT, R2.reuse, R202, PT ;  /* 0x000000ca0200720c */ /* 0x040fe20003f44070 */
[C---:B------:R-:W-:Y:S01]  /*41f0*/  IMAD R206, R2.reuse, R7, R13 ;  /* 0x0000000702ce7224 */ /* 0x040fe200078e020d */
[----:B------:R-:W-:Y:S01]  /*4200*/  IABS R7, R11 ;  /* 0x0000000b00077213 */ /* 0x000fe20000000000 */
[C---:B------:R-:W-:Y:S01]  /*4210*/  IMAD R204, R2.reuse, R9, R15 ;  /* 0x0000000902cc7224 */ /* 0x040fe200078e020f */
[----:B------:R-:W-:Y:S01]  /*4220*/  LOP3.LUT R13, R3, 0x160, RZ, 0xfc, !PT ;  /* 0x00000160030d7812 */ /* 0x000fe200078efcff */
[----:B------:R-:W-:Y:S01]  /*4230*/  @!P0 IMAD.MOV R198, RZ, RZ, -R198 ;  /* 0x000000ffffc68224 */ /* 0x000fe200078e0ac6 */
[----:B------:R-:W-:Y:S01]  /*4240*/  ISETP.GT.U32.AND P0, PT, R2, R206, PT ;  /* 0x000000ce0200720c */ /* 0x000fe20003f04070 */
[--C-:B------:R-:W-:Y:S01]  /*4250*/  @!P3 IMAD.IADD R192, R192, 0x1, -R2.reuse ;  /* 0x00000001c0c0b824 */ /* 0x100fe200078e0a02 */
[----:B------:R-:W-:Y:S01]  /*4260*/  ISETP.GT.U32.AND P3, PT, R2, R196, PT ;  /* 0x000000c40200720c */ /* 0x000fe20003f64070 */
[----:B------:R-:W-:Y:S01]  /*4270*/  @!P6 IMAD.IADD R200, R200, 0x1, -R2 ;  /* 0x00000001c8c8e824 */ /* 0x000fe200078e0a02 */
[----:B------:R-:W-:Y:S01]  /*4280*/  ISETP.GT.U32.AND P6, PT, R2, R204, PT ;  /* 0x000000cc0200720c */ /* 0x000fe20003fc4070 */
[----:B------:R-:W-:Y:S01]  /*4290*/  IMAD.HI.U32 R5, R4, R7, RZ ;  /* 0x0000000704057227 */ /* 0x000fe200078e00ff */
[----:B------:R-:W-:-:S02]  /*42a0*/  IABS R9, R13 ;  /* 0x0000000d00097213 */ /* 0x000fc40000000000 */
[C---:B------:R-:W-:Y:S01]  /*42b0*/  LOP3.LUT R15, R3.reuse, 0x164, RZ, 0xfc, !PT ;  /* 0x00000164030f7812 */ /* 0x040fe200078efcff */
[--C-:B------:R-:W-:Y:S01]  /*42c0*/  @!P2 IMAD.IADD R202, R202, 0x1, -R2.reuse ;  /* 0x00000001cacaa824 */ /* 0x100fe200078e0a02 */
[----:B------:R-:W-:Y:S01]  /*42d0*/  LOP3.LUT R17, R3, 0x168, RZ, 0xfc, !PT ;  /* 0x0000016803117812 */ /* 0x000fe200078efcff */
[----:B------:R-:W-:Y:S01]  /*42e0*/  IMAD.MOV R208, RZ, RZ, -R5 ;  /* 0x000000ffffd07224 */ /* 0x000fe200078e0a05 */
[----:B------:R-:W-:Y:S01]  /*42f0*/  ISETP.GE.AND P2, PT, R23, RZ, PT ;  /* 0x000000ff1700720c */ /* 0x000fe20003f46270 */
[--C-:B------:R-:W-:Y:S01]  /*4300*/  @!P0 IMAD.IADD R206, R206, 0x1, -R2.reuse ;  /* 0x00000001cece8824 */ /* 0x100fe200078e0a02 */
[----:B------:R-:W-:Y:S01]  /*4310*/  ISETP.GT.U32.AND P0, PT, R2, R202, PT ;  /* 0x000000ca0200720c */ /* 0x000fe20003f04070 */
[--C-:B------:R-:W-:Y:S01]  /*4320*/  @!P3 IMAD.IADD R196, R196, 0x1, -R2.reuse ;  /* 0x00000001c4c4b824 */ /* 0x100fe200078e0a02 */
[----:B------:R-:W-:Y:S01]  /*4330*/  ISETP.GE.AND P3, PT, R19, RZ, PT ;  /* 0x000000ff1300720c */ /* 0x000fe20003f66270 */
[----:B------:R-:W-:Y:S01]  /*4340*/  @!P6 IMAD.IADD R204, R204, 0x1, -R2 ;  /* 0x00000001cccce824 */ /* 0x000fe200078e0a02 */
[C---:B------:R-:W-:Y:S01]  /*4350*/  ISETP.GT.U32.AND P6, PT, R2.reuse, R206, PT ;  /* 0x000000ce0200720c */ /* 0x040fe20003fc4070 */
[----:B------:R-:W-:Y:S01]  /*4360*/  @!P1 IMAD.MOV R192, RZ, RZ, -R192 ;  /* 0x000000ffffc09224 */ /* 0x000fe200078e0ac0 */
[----:B------:R-:W-:Y:S01]  /*4370*/  ISETP.GT.U32.AND P1, PT, R2, R196, PT ;  /* 0x000000c40200720c */ /* 0x000fe20003f24070 */
[----:B------:R-:W-:Y:S01]  /*4380*/  IMAD.HI.U32 R5, R4, R9, RZ ;  /* 0x0000000904057227 */ /* 0x000fe200078e00ff */
[----:B------:R-:W-:-:S02]  /*4390*/  LOP3.LUT R19, R3, 0x16c, RZ, 0xfc, !PT ;  /* 0x0000016c03137812 */ /* 0x000fc400078efcff */
[----:B------:R-:W-:Y:S01]  /*43a0*/  LOP3.LUT R23, R3, 0x188, RZ, 0xfc, !PT ;  /* 0x0000018803177812 */ /* 0x000fe200078efcff */
[----:B------:R-:W-:Y:S01]  /*43b0*/  IMAD R208, R2, R208, R7 ;  /* 0x000000d002d07224 */ /* 0x000fe200078e0207 */
[----:B------:R-:W-:Y:S01]  /*43c0*/  IABS R7, R15 ;  /* 0x0000000f00077213 */ /* 0x000fe20000000000 */
[----:B------:R-:W-:Y:S02]  /*43d0*/  IMAD.MOV R5, RZ, RZ, -R5 ;  /* 0x000000ffff057224 */ /* 0x000fe400078e0a05 */
[--C-:B------:R-:W-:Y:S01]  /*43e0*/  @!P0 IMAD.IADD R202, R202, 0x1, -R2.reuse ;  /* 0x00000001caca8824 */ /* 0x100fe200078e0a02 */
[C---:B------:R-:W-:Y:S01]  /*43f0*/  ISETP.GT.U32.AND P0, PT, R2.reuse, R208, PT ;  /* 0x000000d00200720c */ /* 0x040fe20003f04070 */
[----:B------:R-:W-:Y:S01]  /*4400*/  IMAD R210, R2, R5, R9 ;  /* 0x0000000502d27224 */ /* 0x000fe200078e0209 */
[----:B------:R-:W-:Y:S01]  /*4410*/  IABS R9, R17 ;  /* 0x0000001100097213 */ /* 0x000fe20000000000 */
[--C-:B------:R-:W-:Y:S02]  /*4420*/  @!P6 IMAD.IADD R206, R206, 0x1, -R2.reuse ;  /* 0x00000001cecee824 */ /* 0x100fe400078e0a02 */
[----:B------:R-:W-:Y:S01]  /*4430*/  @!P1 IMAD.IADD R196, R196, 0x1, -R2 ;  /* 0x00000001c4c49824 */ /* 0x000fe200078e0a02 */
[----:B------:R-:W-:Y:S01]  /*4440*/  ISETP.GT.U32.AND P6, PT, R2, R210, PT ;  /* 0x000000d20200720c */ /* 0x000fe20003fc4070 */
[----:B------:R-:W-:Y:S01]  /*4450*/  IMAD.HI.U32 R5, R4, R7, RZ ;  /* 0x0000000704057227 */ /* 0x000fe200078e00ff */
[----:B------:R-:W-:-:S02]  /*4460*/  ISETP.GE.AND P1, PT, R21, RZ, PT ;  /* 0x000000ff1500720c */ /* 0x000fc40003f26270 */
[----:B------:R-:W-:Y:S01]  /*4470*/  LOP3.LUT R21, R3, 0x184, RZ, 0xfc, !PT ;  /* 0x0000018403157812 */ /* 0x000fe200078efcff */
[----:B------:R-:W-:Y:S01]  /*4480*/  @!P5 IMAD.MOV R196, RZ, RZ, -R196 ;  /* 0x000000ffffc4d224 */ /* 0x000fe200078e0ac4 */
[----:B------:R-:W-:Y:S01]  /*4490*/  ISETP.GT.U32.AND P5, PT, R2, R204, PT ;  /* 0x000000cc0200720c */ /* 0x000fe20003fa4070 */
[----:B------:R-:W-:Y:S01]  /*44a0*/  @!P0 IMAD.IADD R208, R208, 0x1, -R2 ;  /* 0x00000001d0d08824 */ /* 0x000fe200078e0a02 */
[----:B------:R-:W-:Y:S01]  /*44b0*/  ISETP.GE.AND P0, PT, R13, RZ, PT ;  /* 0x000000ff0d00720c */ /* 0x000fe20003f06270 */
[----:B------:R-:W-:Y:S02]  /*44c0*/  IMAD.MOV R212, RZ, RZ, -R5 ;  /* 0x000000ffffd47224 */ /* 0x000fe400078e0a05 */
[----:B------:R-:W-:-:S04]  /*44d0*/  IMAD.HI.U32 R5, R4, R9, RZ ;  /* 0x0000000904057227 */ /* 0x000fc800078e00ff */
[--C-:B------:R-:W-:Y:S01]  /*44e0*/  @!P6 IMAD.IADD R210, R210, 0x1, -R2.reuse ;  /* 0x00000001d2d2e824 */ /* 0x100fe200078e0a02 */
[C---:B------:R-:W-:Y:S01]  /*44f0*/  ISETP.GT.U32.AND P6, PT, R2.reuse, R208, PT ;  /* 0x000000d00200720c */ /* 0x040fe20003fc4070 */
[----:B------:R-:W-:Y:S02]  /*4500*/  IMAD R212, R2, R212, R7 ;  /* 0x000000d402d47224 */ /* 0x000fe400078e0207 */
[----:B------:R-:W-:Y:S01]  /*4510*/  @!P5 IMAD.IADD R204, R204, 0x1, -R2 ;  /* 0x00000001ccccd824 */ /* 0x000fe200078e0a02 */
[----:B------:R-:W-:Y:S01]  /*4520*/  ISETP.GE.AND P5, PT, R11, RZ, PT ;  /* 0x000000ff0b00720c */ /* 0x000fe20003fa6270 */
[----:B------:R-:W-:Y:S01]  /*4530*/  IMAD.MOV R214, RZ, RZ, -R5 ;  /* 0x000000ffffd67224 */ /* 0x000fe200078e0a05 */
[----:B------:R-:W-:Y:S01]  /*4540*/  IABS R11, R19 ;  /* 0x00000013000b7213 */ /* 0x000fe20000000000 */
[----:B------:R-:W-:Y:S01]  /*4550*/  @!P4 IMAD.MOV R200, RZ, RZ, -R200 ;  /* 0x000000ffffc8c224 */ /* 0x000fe200078e0ac8 */
[C---:B------:R-:W-:Y:S01]  /*4560*/  ISETP.GT.U32.AND P4, PT, R2.reuse, R212, PT ;  /* 0x000000d40200720c */ /* 0x040fe20003f84070 */
[----:B------:R-:W-:-:S02]  /*4570*/  IMAD R214, R2, R214, R9 ;  /* 0x000000d602d67224 */ /* 0x000fc400078e0209 */
[----:B------:R-:W-:Y:S01]  /*4580*/  IMAD.MOV.U32 R7, RZ, RZ, R11 ;  /* 0x000000ffff077224 */ /* 0x000fe200078e000b */
[----:B------:R-:W-:Y:S01]  /*4590*/  LOP3.LUT R11, R3, 0x170, RZ, 0xfc, !PT ;  /* 0x00000170030b7812 */ /* 0x000fe200078efcff */
[----:B------:R-:W-:Y:S01]  /*45a0*/  @!P6 IMAD.IADD R208, R208, 0x1, -R2 ;  /* 0x00000001d0d0e824 */ /* 0x000fe200078e0a02 */
[----:B------:R-:W-:Y:S01]  /*45b0*/  ISETP.GT.U32.AND P6, PT, R2, R214, PT ;  /* 0x000000d60200720c */ /* 0x000fe20003fc4070 */
[----:B------:R-:W-:Y:S01]  /*45c0*/  IMAD.HI.U32 R5, R4, R7, RZ ;  /* 0x0000000704057227 */ /* 0x000fe200078e00ff */
[----:B------:R-:W-:-:S03]  /*45d0*/  IABS R9, R11 ;  /* 0x0000000b00097213 */ /* 0x000fc60000000000 */
[----:B------:R-:W-:Y:S01]  /*45e0*/  @!P3 IMAD.MOV R202, RZ, RZ, -R202 ;  /* 0x000000ffffcab224 */ /* 0x000fe200078e0aca */
[----:B------:R-:W-:Y:S01]  /*45f0*/  ISETP.GT.U32.AND P3, PT, R2, R210, PT ;  /* 0x000000d20200720c */ /* 0x000fe20003f64070 */
[----:B------:R-:W-:Y:S02]  /*4600*/  IMAD.MOV R5, RZ, RZ, -R5 ;  /* 0x000000ffff057224 */ /* 0x000fe400078e0a05 */
[--C-:B------:R-:W-:Y:S01]  /*4610*/  @!P4 IMAD.IADD R212, R212, 0x1, -R2.reuse ;  /* 0x00000001d4d4c824 */ /* 0x100fe200078e0a02 */
[----:B------:R-:W-:Y:S01]  /*4620*/  ISETP.GE.AND P4, PT, R11, RZ, PT ;  /* 0x000000ff0b00720c */ /* 0x000fe20003f86270 */
[----:B------:R-:W-:Y:S02]  /*4630*/  IMAD R218, R2, R5, R7 ;  /* 0x0000000502da7224 */ /* 0x000fe400078e0207 */
[----:B------:R-:W-:Y:S02]  /*4640*/  IMAD.MOV.U32 R7, RZ, RZ, R9 ;  /* 0x000000ffff077224 */ /* 0x000fe400078e0009 */
[----:B------:R-:W-:Y:S01]  /*4650*/  @!P6 IMAD.IADD R214, R214, 0x1, -R2 ;  /* 0x00000001d6d6e824 */ /* 0x000fe200078e0a02 */
[----:B------:R-:W-:Y:S01]  /*4660*/  ISETP.GT.U32.AND P6, PT, R2, R212, PT ;  /* 0x000000d40200720c */ /* 0x000fe20003fc4070 */
[----:B------:R-:W-:-:S04]  /*4670*/  IMAD.HI.U32 R5, R4, R7, RZ ;  /* 0x0000000704057227 */ /* 0x000fc800078e00ff */
[----:B------:R-:W-:Y:S01]  /*4680*/  @!P3 IMAD.IADD R210, R210, 0x1, -R2 ;  /* 0x00000001d2d2b824 */ /* 0x000fe200078e0a02 */
[----:B------:R-:W-:Y:S01]  /*4690*/  ISETP.GE.AND P3, PT, R19, RZ, PT ;  /* 0x000000ff1300720c */ /* 0x000fe20003f66270 */
[----:B------:R-:W-:Y:S01]  /*46a0*/  IMAD.MOV R5, RZ, RZ, -R5 ;  /* 0x000000ffff057224 */ /* 0x000fe200078e0a05 */
[----:B------:R-:W-:Y:S01]  /*46b0*/  LOP3.LUT R19, R3, 0x17c, RZ, 0xfc, !PT ;  /* 0x0000017c03137812 */ /* 0x000fe200078efcff */
[----:B------:R-:W-:Y:S01]  /*46c0*/  @!P0 IMAD.MOV R210, RZ, RZ, -R210 ;  /* 0x000000ffffd28224 */ /* 0x000fe200078e0ad2 */
[C---:B------:R-:W-:Y:S01]  /*46d0*/  ISETP.GT.U32.AND P0, PT, R2.reuse, R218, PT ;  /* 0x000000da0200720c */ /* 0x040fe20003f04070 */
[----:B------:R-:W-:Y:S01]  /*46e0*/  IMAD R216, R2, R5, R7 ;  /* 0x0000000502d87224 */ /* 0x000fe200078e0207 */
[----:B------:R-:W-:Y:S01]  /*46f0*/  IABS R13, R19 ;  /* 0x00000013000d7213 */ /* 0x000fe20000000000 */
[----:B------:R-:W-:Y:S02]  /*4700*/  @!P6 IMAD.IADD R212, R212, 0x1, -R2 ;  /* 0x00000001d4d4e824 */ /* 0x000fe400078e0a02 */
[----:B------:R-:W-:Y:S01]  /*4710*/  @!P1 IMAD.MOV R206, RZ, RZ, -R206 ;  /* 0x000000ffffce9224 */ /* 0x000fe200078e0ace */
[----:B------:R-:W-:Y:S01]  /*4720*/  ISETP.GT.U32.AND P6, PT, R2, R216, PT ;  /* 0x000000d80200720c */ /* 0x000fe20003fc4070 */
[----:B------:R-:W-:Y:S01]  /*4730*/  @!P2 IMAD.MOV R204, RZ, RZ, -R204 ;  /* 0x000000ffffcca224 */ /* 0x000fe200078e0acc */
[----:B------:R-:W-:Y:S01]  /*4740*/  ISETP.GE.AND P1, PT, R15, RZ, PT ;  /* 0x000000ff0f00720c */ /* 0x000fe20003f26270 */
[----:B------:R-:W-:Y:S01]  /*4750*/  @!P5 IMAD.MOV R208, RZ, RZ, -R208 ;  /* 0x000000ffffd0d224 */ /* 0x000fe200078e0ad0 */
[----:B------:R-:W-:-:S02]  /*4760*/  LOP3.LUT R15, R3, 0x174, RZ, 0xfc, !PT ;  /* 0x00000174030f7812 */ /* 0x000fc400078efcff */
[----:B------:R-:W-:Y:S01]  /*4770*/  ISETP.GE.AND P2, PT, R17, RZ, PT ;  /* 0x000000ff1100720c */ /* 0x000fe20003f46270 */
[--C-:B------:R-:W-:Y:S01]  /*4780*/  @!P0 IMAD.IADD R218, R218, 0x1, -R2.reuse ;  /* 0x00000001dada8824 */ /* 0x100fe200078e0a02 */
[----:B------:R-:W-:Y:S02]  /*4790*/  LOP3.LUT R17, R3, 0x178, RZ, 0xfc, !PT ;  /* 0x0000017803117812 */ /* 0x000fe400078efcff */
[----:B------:R-:W-:Y:S02]  /*47a0*/  IABS R9, R15 ;  /* 0x0000000f00097213 */ /* 0x000fe40000000000 */
[----:B------:R-:W-:Y:S01]  /*47b0*/  ISETP.GT.U32.AND P5, PT, R2, R214, PT ;  /* 0x000000d60200720c */ /* 0x000fe20003fa4070 */
[----:B------:R-:W-:Y:S01]  /*47c0*/  @!P6 IMAD.IADD R216, R216, 0x1, -R2 ;  /* 0x00000001d8d8e824 */ /* 0x000fe200078e0a02 */
[----:B------:R-:W-:Y:S01]  /*47d0*/  IABS R11, R17 ;  /* 0x00000011000b7213 */ /* 0x000fe20000000000 */
[----:B------:R-:W-:Y:S01]  /*47e0*/  IMAD.HI.U32 R5, R4, R9, RZ ;  /* 0x0000000904057227 */ /* 0x000fe200078e00ff */
[----:B------:R-:W-:-:S02]  /*47f0*/  ISETP.GT.U32.AND P6, PT, R2, R218, PT ;  /* 0x000000da0200720c */ /* 0x000fc40003fc4070 */
[----:B------:R-:W-:Y:S01]  /*4800*/  ISETP.GE.AND P0, PT, R17, RZ, PT ;  /* 0x000000ff1100720c */ /* 0x000fe20003f06270 */
[----:B------:R-:W-:Y:S01]  /*4810*/  IMAD.HI.U32 R7, R4, R11, RZ ;  /* 0x0000000b04077227 */ /* 0x000fe200078e00ff */
[----:B------:R-:W-:-:S03]  /*4820*/  LOP3.LUT R17, R3, 0x180, RZ, 0xfc, !PT ;  /* 0x0000018003117812 */ /* 0x000fc600078efcff */
[----:B------:R-:W-:Y:S02]  /*4830*/  IMAD.MOV R220, RZ, RZ, -R5 ;  /* 0x000000ffffdc7224 */ /* 0x000fe400078e0a05 */
[----:B------:R-:W-:Y:S01]  /*4840*/  @!P5 IMAD.IADD R214, R214, 0x1, -R2 ;  /* 0x00000001d6d6d824 */ /* 0x000fe200078e0a02 */
[----:B------:R-:W-:Y:S01]  /*4850*/  ISETP.GE.AND P5, PT, R15, RZ, PT ;  /* 0x000000ff0f00720c */ /* 0x000fe20003fa6270 */
[----:B------:R-:W-:Y:S01]  /*4860*/  IMAD.MOV R7, RZ, RZ, -R7 ;  /* 0x000000ffff077224 */ /* 0x000fe200078e0a07 */
[----:B------:R-:W-:Y:S01]  /*4870*/  IABS R15, R25 ;  /* 0x00000019000f7213 */ /* 0x000fe20000000000 */
[C---:B------:R-:W-:Y:S01]  /*4880*/  IMAD R220, R2.reuse, R220, R9 ;  /* 0x000000dc02dc7224 */ /* 0x040fe200078e0209 */
[----:B------:R-:W-:Y:S01]  /*4890*/  IABS R9, R17 ;  /* 0x0000001100097213 */ /* 0x000fe20000000000 */
[C---:B------:R-:W-:Y:S01]  /*48a0*/  IMAD R222, R2.reuse, R7, R11 ;  /* 0x0000000702de7224 */ /* 0x040fe200078e020b */
[----:B------:R-:W-:Y:S01]  /*48b0*/  IABS R11, R21 ;  /* 0x00000015000b7213 */ /* 0x000fe20000000000 */
[----:B------:R-:W-:Y:S01]  /*48c0*/  @!P1 IMAD.MOV R212, RZ, RZ, -R212 ;  /* 0x000000ffffd49224 */ /* 0x000fe200078e0ad4 */
[C---:B------:R-:W-:Y:S01]  /*48d0*/  ISETP.GT.U32.AND P1, PT, R2.reuse, R216, PT ;  /* 0x000000d80200720c */ /* 0x040fe20003f24070 */
[----:B------:R-:W-:Y:S01]  /*48e0*/  @!P2 IMAD.MOV R214, RZ, RZ, -R214 ;  /* 0x000000ffffd6a224 */ /* 0x000fe200078e0ad6 */
[----:B------:R-:W-:Y:S01]  /*48f0*/  ISETP.GT.U32.AND P2, PT, R2, R220, PT ;  /* 0x000000dc0200720c */ /* 0x000fe20003f44070 */
[----:B------:R-:W-:-:S04]  /*4900*/  IMAD.HI.U32 R5, R4, R13, RZ ;  /* 0x0000000d04057227 */ /* 0x000fc800078e00ff */
[----:B------:R-:W-:Y:S01]  /*4910*/  @!P6 IMAD.IADD R218, R218, 0x1, -R2 ;  /* 0x00000001dadae824 */ /* 0x000fe200078e0a02 */
[----:B------:R-:W-:Y:S01]  /*4920*/  ISETP.GT.U32.AND P6, PT, R2, R222, PT ;  /* 0x000000de0200720c */ /* 0x000fe20003fc4070 */
[----:B------:R-:W-:Y:S02]  /*4930*/  IMAD.MOV R5, RZ, RZ, -R5 ;  /* 0x000000ffff057224 */ /* 0x000fe400078e0a05 */
[----:B------:R-:W-:-:S04]  /*4940*/  IMAD.HI.U32 R7, R4, R11, RZ ;  /* 0x0000000b04077227 */ /* 0x000fc800078e00ff */
[----:B------:R-:W-:Y:S01]  /*4950*/  IMAD R224, R2, R5, R13 ;  /* 0x0000000502e07224 */ /* 0x000fe200078e020d */
[----:B------:R-:W-:Y:S01]  /*4960*/  IABS R13, R23 ;  /* 0x00000017000d7213 */ /* 0x000fe20000000000 */
[--C-:B------:R-:W-:Y:S02]  /*4970*/  @!P1 IMAD.IADD R216, R216, 0x1, -R2.reuse ;  /* 0x00000001d8d89824 */ /* 0x100fe400078e0a02 */
[--C-:B------:R-:W-:Y:S01]  /*4980*/  @!P2 IMAD.IADD R220, R220, 0x1, -R2.reuse ;  /* 0x00000001dcdca824 */ /* 0x100fe200078e0a02 */
[----:B------:R-:W-:Y:S01]  /*4990*/  ISETP.GT.U32.AND P1, PT, R2, R224, PT ;  /* 0x000000e00200720c */ /* 0x000fe20003f24070 */
[----:B------:R-:W-:Y:S01]  /*49a0*/  @!P6 IMAD.IADD R222, R222, 0x1, -R2 ;  /* 0x00000001dedee824 */ /* 0x000fe200078e0a02 */
[----:B------:R-:W-:Y:S01]  /*49b0*/  ISETP.GE.AND P2, PT, R19, RZ, PT ;  /* 0x000000ff1300720c */ /* 0x000fe20003f46270 */
[----:B------:R-:W-:Y:S01]  /*49c0*/  IMAD.HI.U32 R5, R4, R9, RZ ;  /* 0x0000000904057227 */ /* 0x000fe200078e00ff */
[----:B------:R-:W-:Y:S02]  /*49d0*/  ISETP.GT.U32.AND P6, PT, R2, R220, PT ;  /* 0x000000dc0200720c */ /* 0x000fe40003fc4070 */
[----:B------:R-:W-:Y:S01]  /*49e0*/  LOP3.LUT R19, R3, 0x194, RZ, 0xfc, !PT ;  /* 0x0000019403137812 */ /* 0x000fe200078efcff */
[----:B------:R-:W-:-:S02]  /*49f0*/  IMAD.MOV R5, RZ, RZ, -R5 ;  /* 0x000000ffff057224 */ /* 0x000fc400078e0a05 */
[----:B------:R-:W-:Y:S02]  /*4a00*/  IMAD.MOV R228, RZ, RZ, -R7 ;  /* 0x000000ffffe47224 */ /* 0x000fe400078e0a07 */
[----:B------:R-:W-:Y:S02]  /*4a10*/  IMAD R226, R2, R5, R9 ;  /* 0x0000000502e27224 */ /* 0x000fe400078e0209 */
[----:B------:R-:W-:Y:S01]  /*4a20*/  @!P1 IMAD.IADD R224, R224, 0x1, -R2 ;  /* 0x00000001e0e09824 */ /* 0x000fe200078e0a02 */
[----:B------:R-:W-:Y:S01]  /*4a30*/  ISETP.GT.U32.AND P1, PT, R2, R222, PT ;  /* 0x000000de0200720c */ /* 0x000fe20003f24070 */
[----:B------:R-:W-:-:S04]  /*4a40*/  IMAD.HI.U32 R5, R4, R13, RZ ;  /* 0x0000000d04057227 */ /* 0x000fc800078e00ff */
[----:B------:R-:W-:Y:S01]  /*4a50*/  @!P6 IMAD.IADD R220, R220, 0x1, -R2 ;  /* 0x00000001dcdce824 */ /* 0x000fe200078e0a02 */
[C---:B------:R-:W-:Y:S01]  /*4a60*/  ISETP.GT.U32.AND P6, PT, R2.reuse, R226, PT ;  /* 0x000000e20200720c */ /* 0x040fe20003fc4070 */
[----:B------:R-:W-:Y:S01]  /*4a70*/  IMAD R228, R2, R228, R11 ;  /* 0x000000e402e47224 */ /* 0x000fe200078e020b */
[----:B------:R-:W-:Y:S01]  /*4a80*/  IABS R11, R19 ;  /* 0x00000013000b7213 */ /* 0x000fe20000000000 */
[----:B------:R-:W-:Y:S02]  /*4a90*/  IMAD.MOV R5, RZ, RZ, -R5 ;  /* 0x000000ffff057224 */ /* 0x000fe400078e0a05 */
[----:B------:R-:W-:-:S04]  /*4aa0*/  IMAD.HI.U32 R7, R4, R15, RZ ;  /* 0x0000000f04077227 */ /* 0x000fc800078e00ff */
[--C-:B------:R-:W-:Y:S01]  /*4ab0*/  @!P1 IMAD.IADD R222, R222, 0x1, -R2.reuse ;  /* 0x00000001dede9824 */ /* 0x100fe200078e0a02 */
[C---:B------:R-:W-:Y:S01]  /*4ac0*/  ISETP.GT.U32.AND P1, PT, R2.reuse, R228, PT ;  /* 0x000000e40200720c */ /* 0x040fe20003f24070 */
[----:B------:R-:W-:Y:S01]  /*4ad0*/  IMAD R230, R2, R5, R13 ;  /* 0x0000000502e67224 */ /* 0x000fe200078e020d */
[----:B------:R-:W-:Y:S01]  /*4ae0*/  LOP3.LUT R13, R3, 0x1a0, RZ, 0xfc, !PT ;  /* 0x000001a0030d7812 */ /* 0x000fe200078efcff */
[----:B------:R-:W-:Y:S02]  /*4af0*/  @!P6 IMAD.IADD R226, R226, 0x1, -R2 ;  /* 0x00000001e2e2e824 */ /* 0x000fe400078e0a02 */
[----:B------:R-:W-:Y:S01]  /*4b00*/  @!P3 IMAD.MOV R218, RZ, RZ, -R218 ;  /* 0x000000ffffdab224 */ /* 0x000fe200078e0ada */
[C---:B------:R-:W-:Y:S01]  /*4b10*/  ISETP.GT.U32.AND P6, PT, R2.reuse, R230, PT ;  /* 0x000000e60200720c */ /* 0x040fe20003fc4070 */
[----:B------:R-:W-:Y:S01]  /*4b20*/  IMAD.MOV R7, RZ, RZ, -R7 ;  /* 0x000000ffff077224 */ /* 0x000fe200078e0a07 */
[C---:B------:R-:W-:Y:S01]  /*4b30*/  ISETP.GT.U32.AND P3, PT, R2.reuse, R224, PT ;  /* 0x000000e00200720c */ /* 0x040fe20003f64070 */
[----:B------:R-:W-:Y:S01]  /*4b40*/  @!P4 IMAD.MOV R216, RZ, RZ, -R216 ;  /* 0x000000ffffd8c224 */ /* 0x000fe200078e0ad8 */
[----:B------:R-:W-:Y:S01]  /*4b50*/  ISETP.GE.AND P4, PT, R17, RZ, PT ;  /* 0x000000ff1100720c */ /* 0x000fe20003f86270 */
[----:B------:R-:W-:Y:S01]  /*4b60*/  IMAD R232, R2, R7, R15 ;  /* 0x0000000702e87224 */ /* 0x000fe200078e020f */
[----:B------:R-:W-:Y:S01]  /*4b70*/  LOP3.LUT R17, R3, 0x190, RZ, 0xfc, !PT ;  /* 0x0000019003117812 */ /* 0x000fe200078efcff */
[----:B------:R-:W-:Y:S01]  /*4b80*/  @!P1 IMAD.IADD R228, R228, 0x1, -R2 ;  /* 0x00000001e4e49824 */ /* 0x000fe200078e0a02 */
[C---:B------:R-:W-:Y:S01]  /*4b90*/  ISETP.GT.U32.AND P1, PT, R2.reuse, R226, PT ;  /* 0x000000e20200720c */ /* 0x040fe20003f24070 */
[----:B------:R-:W-:Y:S01]  /*4ba0*/  @!P0 IMAD.MOV R222, RZ, RZ, -R222 ;  /* 0x000000ffffde8224 */ /* 0x000fe200078e0ade */
[----:B------:R-:W-:Y:S01]  /*4bb0*/  ISETP.GT.U32.AND P0, PT, R2, R232, PT ;  /* 0x000000e80200720c */ /* 0x000fe20003f04070 */
[----:B------:R-:W-:Y:S01]  /*4bc0*/  @!P5 IMAD.MOV R220, RZ, RZ, -R220 ;  /* 0x000000ffffdcd224 */ /* 0x000fe200078e0adc */
[----:B------:R-:W-:Y:S01]  /*4bd0*/  IABS R9, R17 ;  /* 0x0000001100097213 */ /* 0x000fe20000000000 */
[--C-:B------:R-:W-:Y:S01]  /*4be0*/  @!P6 IMAD.IADD R230, R230, 0x1, -R2.reuse ;  /* 0x00000001e6e6e824 */ /* 0x100fe200078e0a02 */
[----:B------:R-:W-:Y:S01]  /*4bf0*/  ISETP.GT.U32.AND P5, PT, R2, R228, PT ;  /* 0x000000e40200720c */ /* 0x000fe20003fa4070 */
[----:B------:R-:W-:Y:S01]  /*4c00*/  @!P3 IMAD.IADD R224, R224, 0x1, -R2 ;  /* 0x00000001e0e0b824 */ /* 0x000fe200078e0a02 */
[----:B------:R-:W-:Y:S01]  /*4c10*/  ISETP.GE.AND P3, PT, R21, RZ, PT ;  /* 0x000000ff1500720c */ /* 0x000fe20003f66270 */
[----:B------:R-:W-:Y:S01]  /*4c20*/  IMAD.HI.U32 R5, R4, R9, RZ ;  /* 0x0000000904057227 */ /* 0x000fe200078e00ff */
[----:B------:R-:W-:-:S02]  /*4c30*/  ISETP.GT.U32.AND P6, PT, R2, R230, PT ;  /* 0x000000e60200720c */ /* 0x000fc40003fc4070 */
[C---:B------:R-:W-:Y:S01]  /*4c40*/  LOP3.LUT R15, R3.reuse, 0x1a4, RZ, 0xfc, !PT ;  /* 0x000001a4030f7812 */ /* 0x040fe200078efcff */
[----:B------:R-:W-:Y:S01]  /*4c50*/  IMAD.HI.U32 R7, R4, R11, RZ ;  /* 0x0000000b04077227 */ /* 0x000fe200078e00ff */
[----:B------:R-:W-:-:S03]  /*4c60*/  LOP3.LUT R21, R3, 0x1b4, RZ, 0xfc, !PT ;  /* 0x000001b403157812 */ /* 0x000fc600078efcff */
[----:B------:R-:W-:Y:S02]  /*4c70*/  IMAD.MOV R5, RZ, RZ, -R5 ;  /* 0x000000ffff057224 */ /* 0x000fe400078e0a05 */
[----:B------:R-:W-:Y:S02]  /*4c80*/  IMAD.MOV R7, RZ, RZ, -R7 ;  /* 0x000000ffff077224 */ /* 0x000fe400078e0a07 */
[----:B------:R-:W-:Y:S01]  /*4c90*/  @!P2 IMAD.MOV R224, RZ, RZ, -R224 ;  /* 0x000000ffffe0a224 */ /* 0x000fe200078e0ae0 */
[----:B------:R-:W-:Y:S01]  /*4ca0*/  ISETP.GE.AND P2, PT, R23, RZ, PT ;  /* 0x000000ff1700720c */ /* 0x000fe20003f46270 */
[--C-:B------:R-:W-:Y:S01]  /*4cb0*/  @!P0 IMAD.IADD R232, R232, 0x1, -R2.reuse ;  /* 0x00000001e8e88824 */ /* 0x100fe200078e0a02 */
[----:B------:R-:W-:Y:S01]  /*4cc0*/  LOP3.LUT R23, R3, 0x1b8, RZ, 0xfc, !PT ;  /* 0x000001b803177812 */ /* 0x000fe200078efcff */
[--C-:B------:R-:W-:Y:S01]  /*4cd0*/  @!P5 IMAD.IADD R228, R228, 0x1, -R2.reuse ;  /* 0x00000001e4e4d824 */ /* 0x100fe200078e0a02 */
[----:B------:R-:W-:Y:S01]  /*4ce0*/  ISETP.GE.AND P5, PT, R17, RZ, PT ;  /* 0x000000ff1100720c */ /* 0x000fe20003fa6270 */
[C---:B------:R-:W-:Y:S01]  /*4cf0*/  IMAD R234, R2.reuse, R5, R9 ;  /* 0x0000000502ea7224 */ /* 0x040fe200078e0209 */
[C---:B------:R-:W-:Y:S01]  /*4d00*/  ISETP.GT.U32.AND P0, PT, R2.reuse, R232, PT ;  /* 0x000000e80200720c */ /* 0x040fe20003f04070 */
        /* <DEDUP_REMOVED lines=8> */
[----:B------:R-:W-:Y:S01]  /*4d90*/  @!P1 IMAD.IADD R226, R226, 0x1, -R2 ;  /* 0x00000001e2e29824 */ /* 0x000fe200078e0a02 */
[----:B------:R-:W-:-:S02]  /*4da0*/  ISETP.GE.AND P2, PT, R5, RZ, PT ;  /* 0x000000ff0500720c */ /* 0x000fc40003f46270 */
[----:B------:R-:W-:Y:S01]  /*4db0*/  LOP3.LUT R5, R3, 0x19c, RZ, 0xfc, !PT ;  /* 0x0000019c03057812 */ /* 0x000fe200078efcff */
[----:B------:R-:W-:Y:S01]  /*4dc0*/  @!P0 IMAD.IADD R232, R232, 0x1, -R2 ;  /* 0x00000001e8e88824 */ /* 0x000fe200078e0a02 */
[----:B------:R-:W-:Y:S01]  /*4dd0*/  ISETP.GE.AND P1, PT, R25, RZ, PT ;  /* 0x000000ff1900720c */ /* 0x000fe20003f26270 */
[----:B------:R-:W-:Y:S01]  /*4de0*/  @!P4 IMAD.MOV R226, RZ, RZ, -R226 ;  /* 0x000000ffffe2c224 */ /* 0x000fe200078e0ae2 */
[----:B------:R-:W-:Y:S01]  /*4df0*/  ISETP.GE.AND P0, PT, R5, RZ, PT ;  /* 0x000000ff0500720c */ /* 0x000fe20003f06270 */
[--C-:B------:R-:W-:Y:S01]  /*4e00*/  @!P6 IMAD.IADD R234, R234, 0x1, -R2.reuse ;  /* 0x00000001eaeae824 */ /* 0x100fe200078e0a02 */
[----:B------:R-:W-:Y:S01]  /*4e10*/  IABS R9, R5 ;  /* 0x0000000500097213 */ /* 0x000fe20000000000 */
[----:B------:R-:W-:Y:S01]  /*4e20*/  @!P3 IMAD.IADD R236, R236, 0x1, -R2 ;  /* 0x00000001ececb824 */ /* 0x000fe200078e0a02 */
[----:B------:R-:W-:Y:S01]  /*4e30*/  ISETP.GE.AND P4, PT, R19, RZ, PT ;  /* 0x000000ff1300720c */ /* 0x000fe20003f86270 */
[----:B------:R-:W-:Y:S01]  /*4e40*/  IMAD.HI.U32 R5, R4, R7, RZ ;  /* 0x0000000704057227 */ /* 0x000fe200078e00ff */
[----:B------:R-:W-:-:S02]  /*4e50*/  ISETP.GT.U32.AND P6, PT, R2, R234, PT ;  /* 0x000000ea0200720c */ /* 0x000fc40003fc4070 */
[C---:B------:R-:W-:Y:S01]  /*4e60*/  ISETP.GT.U32.AND P3, PT, R2.reuse, R236, PT ;  /* 0x000000ec0200720c */ /* 0x040fe20003f64070 */
[----:B------:R-:W-:Y:S01]  /*4e70*/  IMAD.MOV R5, RZ, RZ, -R5 ;  /* 0x000000ffff057224 */ /* 0x000fe200078e0a05 */
[----:B------:R-:W-:Y:S01]  /*4e80*/  IABS R11, R13 ;  /* 0x0000000d000b7213 */ /* 0x000fe20000000000 */
[----:B------:R-:W-:Y:S01]  /*4e90*/  @!P1 IMAD.MOV R232, RZ, RZ, -R232 ;  /* 0x000000ffffe89224 */ /* 0x000fe200078e0ae8 */
[----:B------:R-:W-:Y:S01]  /*4ea0*/  ISETP.GE.AND P1, PT, R13, RZ, PT ;  /* 0x000000ff0d00720c */ /* 0x000fe20003f26270 */
[----:B------:R-:W-:Y:S01]  /*4eb0*/  IMAD R238, R2, R5, R7 ;  /* 0x0000000502ee7224 */ /* 0x000fe200078e0207 */
[----:B------:R-:W-:Y:S01]  /*4ec0*/  IABS R13, R15 ;  /* 0x0000000f000d7213 */ /* 0x000fe20000000000 */
[----:B------:R-:W-:Y:S01]  /*4ed0*/  IMAD.HI.U32 R5, R4, R9, RZ ;  /* 0x0000000904057227 */ /* 0x000fe200078e00ff */
[C---:B------:R-:W-:Y:S02]  /*4ee0*/  LOP3.LUT R19, R3.reuse, 0x1b0, RZ, 0xfc, !PT ;  /* 0x000001b003137812 */ /* 0x040fe400078efcff */
[----:B------:R-:W-:Y:S01]  /*4ef0*/  LOP3.LUT R17, R3, 0x1ac, RZ, 0xfc, !PT ;  /* 0x000001ac03117812 */ /* 0x000fe200078efcff */
[----:B------:R-:W-:Y:S01]  /*4f00*/  IMAD.MOV R5, RZ, RZ, -R5 ;  /* 0x000000ffff057224 */ /* 0x000fe200078e0a05 */
[----:B------:R-:W-:Y:S01]  /*4f10*/  IABS R175, R23 ;  /* 0x0000001700af7213 */ /* 0x000fe20000000000 */
[--C-:B------:R-:W-:Y:S01]  /*4f20*/  @!P6 IMAD.IADD R234, R234, 0x1, -R2.reuse ;  /* 0x00000001eaeae824 */ /* 0x100fe200078e0a02 */
[----:B------:R-:W-:Y:S01]  /*4f30*/  ISETP.GT.U32.AND P6, PT, R2, R238, PT ;  /* 0x000000ee0200720c */ /* 0x000fe20003fc4070 */
[----:B------:R-:W-:Y:S01]  /*4f40*/  @!P3 IMAD.IADD R236, R236, 0x1, -R2 ;  /* 0x00000001ececb824 */ /* 0x000fe200078e0a02 */
[----:B------:R-:W-:Y:S01]  /*4f50*/  ISETP.GE.AND P3, PT, R15, RZ, PT ;  /* 0x000000ff0f00720c */ /* 0x000fe20003f66270 */
[----:B------:R-:W-:Y:S01]  /*4f60*/  IMAD R240, R2, R5, R9 ;  /* 0x0000000502f07224 */ /* 0x000fe200078e0209 */
[----:B------:R-:W-:Y:S01]  /*4f70*/  IABS R15, R21 ;  /* 0x00000015000f7213 */ /* 0x000fe20000000000 */
[----:B------:R-:W-:-:S02]  /*4f80*/  @!P4 IMAD.MOV R236, RZ, RZ, -R236 ;  /* 0x000000ffffecc224 */ /* 0x000fc400078e0aec */
[----:B------:R-:W-:Y:S01]  /*4f90*/  IMAD.HI.U32 R7, R4, R11, RZ ;  /* 0x0000000b04077227 */ /* 0x000fe200078e00ff */
[----:B------:R-:W-:-:S03]  /*4fa0*/  ISETP.GT.U32.AND P4, PT, R2, R240, PT ;  /* 0x000000f00200720c */ /* 0x000fc60003f84070 */
[----:B------:R-:W-:Y:S02]  /*4fb0*/  IMAD.MOV R7, RZ, RZ, -R7 ;  /* 0x000000ffff077224 */ /* 0x000fe400078e0a07 */
[----:B------:R-:W-:Y:S01]  /*4fc0*/  IMAD.MOV.U32 R9, RZ, RZ, R13 ;  /* 0x000000ffff097224 */ /* 0x000fe200078e000d */
[----:B------:R-:W-:Y:S01]  /*4fd0*/  IABS R13, R19 ;  /* 0x00000013000d7213 */ /* 0x000fe20000000000 */
[----:B------:R-:W-:Y:S01]  /*4fe0*/  IMAD R242, R2, R7, R11 ;  /* 0x0000000702f27224 */ /* 0x000fe200078e020b */
[----:B------:R-:W-:Y:S01]  /*4ff0*/  LOP3.LUT R7, R3, 0x1a8, RZ, 0xfc, !PT ;  /* 0x000001a803077812 */ /* 0x000fe200078efcff */
[----:B------:R-:W-:Y:S01]  /*5000*/  @!P6 IMAD.IADD R238, R238, 0x1, -R2 ;  /* 0x00000001eeeee824 */ /* 0x000fe200078e0a02 */
[----:B------:R-:W-:Y:S01]  /*5010*/  IABS R11, R17 ;  /* 0x00000011000b7213 */ /* 0x000fe20000000000 */
[----:B------:R-:W-:-:S03]  /*5020*/  IMAD.HI.U32 R5, R4, R9, RZ ;  /* 0x0000000904057227 */ /* 0x000fc600078e00ff */
[----:B------:R-:W-:Y:S01]  /*5030*/  ISETP.GT.U32.AND P6, PT, R2, R238, PT ;  /* 0x000000ee0200720c */ /* 0x000fe20003fc4070 */
[----:B------:R-:W-:Y:S01]  /*5040*/  @!P5 IMAD.MOV R234, RZ, RZ, -R234 ;  /* 0x000000ffffead224 */ /* 0x000fe200078e0aea */
[----:B------:R-:W-:Y:S01]  /*5050*/  ISETP.GE.AND P5, PT, R7, RZ, PT ;  /* 0x000000ff0700720c */ /* 0x000fe20003fa6270 */
[----:B------:R-:W-:Y:S01]  /*5060*/  @!P4 IMAD.IADD R240, R240, 0x1, -R2 ;  /* 0x00000001f0f0c824 */ /* 0x000fe200078e0a02 */
[----:B------:R-:W-:Y:S01]  /*5070*/  IABS R7, R7 ;  /* 0x0000000700077213 */ /* 0x000fe20000000000 */
[----:B------:R-:W-:-:S03]  /*5080*/  IMAD.MOV R5, RZ, RZ, -R5 ;  /* 0x000000ffff057224 */ /* 0x000fc600078e0a05 */
[C---:B------:R-:W-:Y:S01]  /*5090*/  ISETP.GT.U32.AND P4, PT, R2.reuse, R240, PT ;  /* 0x000000f00200720c */ /* 0x040fe20003f84070 */
[----:B------:R-:W-:Y:S02]  /*50a0*/  IMAD R244, R2, R5, R9 ;  /* 0x0000000502f47224 */ /* 0x000fe400078e0209 */
[----:B------:R-:W-:Y:S02]  /*50b0*/  IMAD.MOV.U32 R9, RZ, RZ, R7 ;  /* 0x000000ffff097224 */ /* 0x000fe400078e0007 */
[----:B------:R-:W-:Y:S01]  /*50c0*/  @!P6 IMAD.IADD R238, R238, 0x1, -R2 ;  /* 0x00000001eeeee824 */ /* 0x000fe200078e0a02 */
[----:B------:R-:W-:Y:S01]  /*50d0*/  ISETP.GT.U32.AND P6, PT, R2, R242, PT ;  /* 0x000000f20200720c */ /* 0x000fe20003fc4070 */
[----:B------:R-:W-:-:S04]  /*50e0*/  IMAD.HI.U32 R5, R4, R9, RZ ;  /* 0x0000000904057227 */ /* 0x000fc800078e00ff */
[----:B------:R-:W-:Y:S02]  /*50f0*/  IMAD.MOV R5, RZ, RZ, -R5 ;  /* 0x000000ffff057224 */ /* 0x000fe400078e0a05 */
[----:B------:R-:W-:Y:S01]  /*5100*/  @!P4 IMAD.IADD R240, R240, 0x1, -R2 ;  /* 0x00000001f0f0c824 */ /* 0x000fe200078e0a02 */
[C---:B------:R-:W-:Y:S01]  /*5110*/  ISETP.GT.U32.AND P4, PT, R2.reuse, R244, PT ;  /* 0x000000f40200720c */ /* 0x040fe20003f84070 */
[----:B------:R-:W-:Y:S02]  /*5120*/  IMAD R246, R2, R5, R9 ;  /* 0x0000000502f67224 */ /* 0x000fe400078e0209 */
[----:B------:R-:W-:-:S04]  /*5130*/  IMAD.HI.U32 R5, R4, R13, RZ ;  /* 0x0000000d04057227 */ /* 0x000fc800078e00ff */
[----:B------:R-:W-:Y:S02]  /*5140*/  IMAD.MOV R250, RZ, RZ, -R5 ;  /* 0x000000fffffa7224 */ /* 0x000fe400078e0a05 */
[----:B------:R-:W-:Y:S02]  /*5150*/  @!P6 IMAD.IADD R242, R242, 0x1, -R2 ;  /* 0x00000001f2f2e824 */ /* 0x000fe400078e0a02 */
[C---:B------:R-:W-:Y:S01]  /*5160*/  IMAD R250, R2.reuse, R250, R13 ;  /* 0x000000fa02fa7224 */ /* 0x040fe200078e020d */
[----:B------:R-:W-:Y:S01]  /*5170*/  LOP3.LUT R13, R3, 0x1c0, RZ, 0xfc, !PT ;  /* 0x000001c0030d7812 */ /* 0x000fe200078efcff */
[----:B------:R-:W-:Y:S01]  /*5180*/  @!P2 IMAD.MOV R238, RZ, RZ, -R238 ;  /* 0x000000ffffeea224 */ /* 0x000fe200078e0aee */
[----:B------:R-:W-:Y:S01]  /*5190*/  ISETP.GT.U32.AND P6, PT, R2, R242, PT ;  /* 0x000000f20200720c */ /* 0x000fe20003fc4070 */
[----:B------:R-:W-:Y:S01]  /*51a0*/  @!P4 IMAD.IADD R244, R244, 0x1, -R2 ;  /* 0x00000001f4f4c824 */ /* 0x000fe200078e0a02 */
[----:B------:R-:W-:Y:S01]  /*51b0*/  ISETP.GT.U32.AND P2, PT, R2, R246, PT ;  /* 0x000000f60200720c */ /* 0x000fe20003f44070 */
[----:B------:R-:W-:Y:S01]  /*51c0*/  IMAD.HI.U32 R7, R4, R11, RZ ;  /* 0x0000000b04077227 */ /* 0x000fe200078e00ff */
[----:B------:R-:W-:-:S02]  /*51d0*/  ISETP.GT.U32.AND P4, PT, R2, R250, PT ;  /* 0x000000fa0200720c */ /* 0x000fc40003f84070 */
[----:B------:R-:W-:Y:S01]  /*51e0*/  IABS R183, R13 ;  /* 0x0000000d00b77213 */ /* 0x000fe20000000000 */
[----:B------:R-:W-:Y:S02]  /*51f0*/  IMAD.MOV R7, RZ, RZ, -R7 ;  /* 0x000000ffff077224 */ /* 0x000fe400078e0a07 */
[----:B------:R-:W-:Y:S01]  /*5200*/  IMAD.MOV.U32 R9, RZ, RZ, R15 ;  /* 0x000000ffff097224 */ /* 0x000fe200078e000f */
[C---:B------:R-:W-:Y:S01]  /*5210*/  LOP3.LUT R15, R3.reuse, 0x1c4, RZ, 0xfc, !PT ;  /* 0x000001c4030f7812 */ /* 0x040fe200078efcff */
[----:B------:R-:W-:Y:S01]  /*5220*/  IMAD R248, R2, R7, R11 ;  /* 0x0000000702f87224 */ /* 0x000fe200078e020b */
[----:B------:R-:W-:Y:S01]  /*5230*/  LOP3.LUT R11, R3, 0x1bc, RZ, 0xfc, !PT ;  /* 0x000001bc030b7812 */ /* 0x000fe200078efcff */
[----:B------:R-:W-:-:S03]  /*5240*/  IMAD.HI.U32 R5, R4, R9, RZ ;  /* 0x0000000904057227 */ /* 0x000fc600078e00ff */
[----:B------:R-:W-:Y:S01]  /*5250*/  IABS R179, R11 ;  /* 0x0000000b00b37213 */ /* 0x000fe20000000000 */
[--C-:B------:R-:W-:Y:S01]  /*5260*/  @!P6 IMAD.IADD R242, R242, 0x1, -R2.reuse ;  /* 0x00000001f2f2e824 */ /* 0x100fe200078e0a02 */
[----:B------:R-:W-:Y:S01]  /*5270*/  ISETP.GE.AND P6, PT, R17, RZ, PT ;  /* 0x000000ff1100720c */ /* 0x000fe20003fc6270 */
[--C-:B------:R-:W-:Y:S01]  /*5280*/  @!P2 IMAD.IADD R246, R246, 0x1, -R2.reuse ;  /* 0x00000001f6f6a824 */ /* 0x100fe200078e0a02 */
[----:B------:R-:W-:Y:S01]  /*5290*/  ISETP.GT.U32.AND P2, PT, R2, R244, PT ;  /* 0x000000f40200720c */ /* 0x000fe20003f44070 */
[----:B------:R-:W-:Y:S01]  /*52a0*/  @!P4 IMAD.IADD R250, R250, 0x1, -R2 ;  /* 0x00000001fafac824 */ /* 0x000fe200078e0a02 */
[----:B------:R-:W-:Y:S01]  /*52b0*/  LOP3.LUT R17, R3, 0x1c8, RZ, 0xfc, !PT ;  /* 0x000001c803117812 */ /* 0x000fe200078efcff */
[----:B------:R-:W-:Y:S02]  /*52c0*/  IMAD.MOV R5, RZ, RZ, -R5 ;  /* 0x000000ffff057224 */ /* 0x000fe400078e0a05 */
[----:B------:R-:W-:Y:S01]  /*52d0*/  @!P1 IMAD.MOV R242, RZ, RZ, -R242 ;  /* 0x000000fffff29224 */ /* 0x000fe200078e0af2 */
[C---:B------:R-:W-:Y:S01]  /*52e0*/  ISETP.GT.U32.AND P1, PT, R2.reuse, R250, PT ;  /* 0x000000fa0200720c */ /* 0x040fe20003f24070 */
[----:B------:R-:W-:Y:S01]  /*52f0*/  IMAD R252, R2, R5, R9 ;  /* 0x0000000502fc7224 */ /* 0x000fe200078e0209 */
[----:B------:R-:W-:Y:S01]  /*5300*/  IABS R9, R15 ;  /* 0x0000000f00097213 */ /* 0x000fe20000000000 */
[----:B------:R-:W-:-:S04]  /*5310*/  IMAD.HI.U32 R5, R4, R179, RZ ;  /* 0x000000b304057227 */ /* 0x000fc800078e00ff */
[----:B------:R-:W-:Y:S01]  /*5320*/  @!P0 IMAD.MOV R240, RZ, RZ, -R240 ;  /* 0x000000fffff08224 */ /* 0x000fe200078e0af0 */
[----:B------:R-:W-:Y:S01]  /*5330*/  ISETP.GT.U32.AND P0, PT, R2, R248, PT ;  /* 0x000000f80200720c */ /* 0x000fe20003f04070 */
[----:B------:R-:W-:Y:S02]  /*5340*/  IMAD.MOV R5, RZ, RZ, -R5 ;  /* 0x000000ffff057224 */ /* 0x000fe400078e0a05 */
[--C-:B------:R-:W-:Y:S01]  /*5350*/  @!P2 IMAD.IADD R244, R244, 0x1, -R2.reuse ;  /* 0x00000001f4f4a824 */ /* 0x100fe200078e0a02 */
[C---:B------:R-:W-:Y:S01]  /*5360*/  ISETP.GT.U32.AND P2, PT, R2.reuse, R252, PT ;  /* 0x000000fc0200720c */ /* 0x040fe20003f44070 */
[----:B------:R-:W-:Y:S02]  /*5370*/  IMAD R179, R2, R5, R179 ;  /* 0x0000000502b37224 */ /* 0x000fe400078e02b3 */
[----:B------:R-:W-:Y:S02]  /*5380*/  @!P1 IMAD.IADD R250, R250, 0x1, -R2 ;  /* 0x00000001fafa9824 */ /* 0x000fe400078e0a02 */
[----:B------:R-:W-:Y:S01]  /*5390*/  IMAD.HI.U32 R7, R4, R175, RZ ;  /* 0x000000af04077227 */ /* 0x000fe200078e00ff */
[----:B------:R-:W-:-:S03]  /*53a0*/  ISETP.GT.U32.AND P1, PT, R2, R179, PT ;  /* 0x000000b30200720c */ /* 0x000fc60003f24070 */
[--C-:B------:R-:W-:Y:S01]  /*53b0*/  @!P0 IMAD.IADD R248, R248, 0x1, -R2.reuse ;  /* 0x00000001f8f88824 */ /* 0x100fe200078e0a02 */
[----:B------:R-:W-:Y:S01]  /*53c0*/  ISETP.GT.U32.AND P0, PT, R2, R246, PT ;  /* 0x000000f60200720c */ /* 0x000fe20003f04070 */
[----:B------:R-:W-:Y:S02]  /*53d0*/  IMAD.MOV R7, RZ, RZ, -R7 ;  /* 0x000000ffff077224 */ /* 0x000fe400078e0a07 */
[----:B------:R-:W-:Y:S01]  /*53e0*/  @!P2 IMAD.IADD R252, R252, 0x1, -R2 ;  /* 0x00000001fcfca824 */ /* 0x000fe200078e0a02 */
[C---:B------:R-:W-:Y:S01]  /*53f0*/  ISETP.GT.U32.AND P4, PT, R2.reuse, R248, PT ;  /* 0x000000f80200720c */ /* 0x040fe20003f84070 */
[----:B------:R-:W-:Y:S01]  /*5400*/  IMAD R175, R2, R7, R175 ;  /* 0x0000000702af7224 */ /* 0x000fe200078e02af */
[----:B------:R-:W-:Y:S01]  /*5410*/  ISETP.GE.AND P2, PT, R21, RZ, PT ;  /* 0x000000ff1500720c */ /* 0x000fe20003f46270 */
[----:B------:R-:W-:Y:S01]  /*5420*/  IMAD.HI.U32 R7, R4, R9, RZ ;  /* 0x0000000904077227 */ /* 0x000fe200078e00ff */
[----:B------:R-:W-:-:S03]  /*5430*/  LOP3.LUT R21, R3, 0x1f4, RZ, 0xfc, !PT ;  /* 0x000001f403157812 */ /* 0x000fc600078efcff */
[--C-:B------:R-:W-:Y:S01]  /*5440*/  @!P1 IMAD.IADD R179, R179, 0x1, -R2.reuse ;  /* 0x00000001b3b39824 */ /* 0x100fe200078e0a02 */
[----:B------:R-:W-:Y:S01]  /*5450*/  ISETP.GT.U32.AND P1, PT, R2, R252, PT ;  /* 0x000000fc0200720c */ /* 0x000fe20003f24070 */
[--C-:B------:R-:W-:Y:S01]  /*5460*/  @!P0 IMAD.IADD R246, R246, 0x1, -R2.reuse ;  /* 0x00000001f6f68824 */ /* 0x100fe200078e0a02 */
[----:B------:R-:W-:Y:S01]  /*5470*/  ISETP.GT.U32.AND P0, PT, R2, R175, PT ;  /* 0x000000af0200720c */ /* 0x000fe20003f04070 */
[----:B------:R-:W-:Y:S02]  /*5480*/  IMAD.MOV R7, RZ, RZ, -R7 ;  /* 0x000000ffff077224 */ /* 0x000fe400078e0a07 */
[----:B------:R-:W-:Y:S01]  /*5490*/  @!P4 IMAD.IADD R248, R248, 0x1, -R2 ;  /* 0x00000001f8f8c824 */ /* 0x000fe200078e0a02 */
[----:B------:R-:W-:Y:S01]  /*54a0*/  ISETP.GE.AND P4, PT, R19, RZ, PT ;  /* 0x000000ff1300720c */ /* 0x000fe20003f86270 */
[----:B------:R-:W-:Y:S01]  /*54b0*/  IMAD.HI.U32 R5, R4, R183, RZ ;  /* 0x000000b704057227 */ /* 0x000fe200078e00ff */
[----:B------:R-:W-:-:S03]  /*54c0*/  LOP3.LUT R19, R3, 0x1dc, RZ, 0xfc, !PT ;  /* 0x000001dc03137812 */ /* 0x000fc600078efcff */
[----:B------:R-:W-:Y:S01]  /*54d0*/  IMAD R122, R2, R7, R9 ;  /* 0x00000007027a7224 */ /* 0x000fe200078e0209 */
[----:B------:R-:W-:Y:S01]  /*54e0*/  IABS R7, R17 ;  /* 0x0000001100077213 */ /* 0x000fe20000000000 */
[----:B------:R-:W-:Y:S02]  /*54f0*/  IMAD.MOV R5, RZ, RZ, -R5 ;  /* 0x000000ffff057224 */ /* 0x000fe400078e0a05 */
[--C-:B------:R-:W-:Y:S01]  /*5500*/  @!P1 IMAD.IADD R252, R252, 0x1, -R2.reuse ;  /* 0x00000001fcfc9824 */ /* 0x100fe200078e0a02 */
[C---:B------:R-:W-:Y:S01]  /*5510*/  ISETP.GT.U32.AND P1, PT, R2.reuse, R122, PT ;  /* 0x0000007a0200720c */ /* 0x040fe20003f24070 */
[----:B------:R-:W-:Y:S01]  /*5520*/  @!P0 IMAD.IADD R175, R175, 0x1, -R2 ;  /* 0x00000001afaf8824 */ /* 0x000fe200078e0a02 */
[----:B------:R-:W-:Y:S01]  /*5530*/  ISETP.GE.AND P0, PT, R23, RZ, PT ;  /* 0x000000ff1700720c */ /* 0x000fe20003f06270 */
[C---:B------:R-:W-:Y:S02]  /*5540*/  IMAD R183, R2.reuse, R5, R183 ;  /* 0x0000000502b77224 */ /* 0x040fe400078e02b7 */
[----:B------:R-:W-:Y:S01]  /*5550*/  @!P5 IMAD.MOV R246, RZ, RZ, -R246 ;  /* 0x000000fffff6d224 */ /* 0x000fe200078e0af6 */
[C---:B------:R-:W-:Y:S01]  /*5560*/  ISETP.GT.U32.AND P5, PT, R2.reuse, R175, PT ;  /* 0x000000af0200720c */ /* 0x040fe20003fa4070 */
        /* <DEDUP_REMOVED lines=8> */
[----:B------:R-:W-:Y:S02]  /*55f0*/  IMAD.MOV R5, RZ, RZ, -R5 ;  /* 0x000000ffff057224 */ /* 0x000fe400078e0a05 */
[----:B------:R-:W-:Y:S01]  /*5600*/  @!P5 IMAD.IADD R175, R175, 0x1, -R2 ;  /* 0x00000001afafd824 */ /* 0x000fe200078e0a02 */
[C---:B------:R-:W-:Y:S01]  /*5610*/  ISETP.GT.U32.AND P1, PT, R2.reuse, R122, PT ;  /* 0x0000007a0200720c */ /* 0x040fe20003f24070 */
[----:B------:R-:W-:Y:S01]  /*5620*/  IMAD R120, R2, R5, R7 ;  /* 0x0000000502787224 */ /* 0x000fe200078e0207 */
[----:B------:R-:W-:Y:S01]  /*5630*/  ISETP.GE.AND P5, PT, R13, RZ, PT ;  /* 0x000000ff0d00720c */ /* 0x000fe20003fa6270 */
[----:B------:R-:W-:Y:S01]  /*5640*/  IMAD.HI.U32 R5, R4, R9, RZ ;  /* 0x0000000904057227 */ /* 0x000fe200078e00ff */
[----:B------:R-:W-:-:S03]  /*5650*/  LOP3.LUT R13, R3, 0x1d0, RZ, 0xfc, !PT ;  /* 0x000001d0030d7812 */ /* 0x000fc600078efcff */
[----:B------:R-:W-:Y:S01]  /*5660*/  @!P6 IMAD.IADD R183, R183, 0x1, -R2 ;  /* 0x00000001b7b7e824 */ /* 0x000fe200078e0a02 */
[----:B------:R-:W-:Y:S01]  /*5670*/  IABS R7, R13 ;  /* 0x0000000d00077213 */ /* 0x000fe20000000000 */
[----:B------:R-:W-:Y:S01]  /*5680*/  IMAD.MOV R5, RZ, RZ, -R5 ;  /* 0x000000ffff057224 */ /* 0x000fe200078e0a05 */
[----:B------:R-:W-:Y:S01]  /*5690*/  ISETP.GE.AND P6, PT, R17, RZ, PT ;  /* 0x000000ff1100720c */ /* 0x000fe20003fc6270 */
[----:B------:R-:W-:Y:S01]  /*56a0*/  @!P2 IMAD.MOV R252, RZ, RZ, -R252 ;  /* 0x000000fffffca224 */ /* 0x000fe200078e0afc */
[C---:B------:R-:W-:Y:S01]  /*56b0*/  ISETP.GT.U32.AND P2, PT, R2.reuse, R183, PT ;  /* 0x000000b70200720c */ /* 0x040fe20003f44070 */
[----:B------:R-:W-:Y:S01]  /*56c0*/  @!P3 IMAD.MOV R244, RZ, RZ, -R244 ;  /* 0x000000fffff4b224 */ /* 0x000fe200078e0af4 */
[C---:B------:R-:W-:Y:S01]  /*56d0*/  ISETP.GT.U32.AND P3, PT, R2.reuse, R179, PT ;  /* 0x000000b30200720c */ /* 0x040fe20003f64070 */
[----:B------:R-:W-:Y:S01]  /*56e0*/  IMAD R118, R2, R5, R9 ;  /* 0x0000000502767224 */ /* 0x000fe200078e0209 */
[----:B------:R-:W-:Y:S01]  /*56f0*/  LOP3.LUT R17, R3, 0x1d8, RZ, 0xfc, !PT ;  /* 0x000001d803117812 */ /* 0x000fe200078efcff */
[----:B------:R-:W-:-:S04]  /*5700*/  IMAD.HI.U32 R5, R4, R7, RZ ;  /* 0x0000000704057227 */ /* 0x000fc800078e00ff */
[--C-:B------:R-:W-:Y:S01]  /*5710*/  @!P1 IMAD.IADD R122, R122, 0x1, -R2.reuse ;  /* 0x000000017a7a9824 */ /* 0x100fe200078e0a02 */
[C---:B------:R-:W-:Y:S01]  /*5720*/  ISETP.GT.U32.AND P1, PT, R2.reuse, R118, PT ;  /* 0x000000760200720c */ /* 0x040fe20003f24070 */
[----:B------:R-:W-:Y:S02]  /*5730*/  IMAD.MOV R5, RZ, RZ, -R5 ;  /* 0x000000ffff057224 */ /* 0x000fe400078e0a05 */
[--C-:B------:R-:W-:Y:S01]  /*5740*/  @!P2 IMAD.IADD R183, R183, 0x1, -R2.reuse ;  /* 0x00000001b7b7a824 */ /* 0x100fe200078e0a02 */
[----:B------:R-:W-:Y:S01]  /*5750*/  ISETP.GE.AND P2, PT, R13, RZ, PT ;  /* 0x000000ff0d00720c */ /* 0x000fe20003f46270 */
[C---:B------:R-:W-:Y:S01]  /*5760*/  IMAD R116, R2.reuse, R5, R7 ;  /* 0x0000000502747224 */ /* 0x040fe200078e0207 */
[----:B------:R-:W-:Y:S01]  /*5770*/  IABS R13, R19 ;  /* 0x00000013000d7213 */ /* 0x000fe20000000000 */
[--C-:B------:R-:W-:Y:S01]  /*5780*/  @!P3 IMAD.IADD R179, R179, 0x1, -R2.reuse ;  /* 0x00000001b3b3b824 */ /* 0x100fe200078e0a02 */
[----:B------:R-:W-:Y:S01]  /*5790*/  ISETP.GE.AND P3, PT, R15, RZ, PT ;  /* 0x000000ff0f00720c */ /* 0x000fe20003f66270 */
[----:B------:R-:W-:Y:S01]  /*57a0*/  @!P5 IMAD.MOV R183, RZ, RZ, -R183 ;  /* 0x000000ffffb7d224 */ /* 0x000fe200078e0ab7 */
[----:B------:R-:W-:Y:S01]  /*57b0*/  LOP3.LUT R15, R3, 0x1d4, RZ, 0xfc, !PT ;  /* 0x000001d4030f7812 */ /* 0x000fe200078efcff */
[----:B------:R-:W-:Y:S01]  /*57c0*/  @!P4 IMAD.MOV R179, RZ, RZ, -R179 ;  /* 0x000000ffffb3c224 */ /* 0x000fe200078e0ab3 */
[----:B------:R-:W-:Y:S01]  /*57d0*/  ISETP.GT.U32.AND P5, PT, R2, R116, PT ;  /* 0x000000740200720c */ /* 0x000fe20003fa4070 */
[----:B------:R-:W-:Y:S01]  /*57e0*/  @!P1 IMAD.IADD R118, R118, 0x1, -R2 ;  /* 0x0000000176769824 */ /* 0x000fe200078e0a02 */
[----:B------:R-:W-:Y:S01]  /*57f0*/  ISETP.GT.U32.AND P4, PT, R2, R120, PT ;  /* 0x000000780200720c */ /* 0x000fe20003f84070 */
[----:B------:R-:W-:Y:S01]  /*5800*/  @!P0 IMAD.MOV R175, RZ, RZ, -R175 ;  /* 0x000000ffffaf8224 */ /* 0x000fe200078e0aaf */
[----:B------:R-:W-:Y:S01]  /*5810*/  IABS R9, R15 ;  /* 0x0000000f00097213 */ /* 0x000fe20000000000 */
[----:B------:R-:W-:Y:S01]  /*5820*/  IMAD.HI.U32 R7, R4, R13, RZ ;  /* 0x0000000d04077227 */ /* 0x000fe200078e00ff */
[----:B------:R-:W-:-:S02]  /*5830*/  ISETP.GT.U32.AND P1, PT, R2, R118, PT ;  /* 0x000000760200720c */ /* 0x000fc40003f24070 */
[----:B------:R-:W-:Y:S01]  /*5840*/  ISETP.GE.AND P0, PT, R11, RZ, PT ;  /* 0x000000ff0b00720c */ /* 0x000fe20003f06270 */
[----:B------:R-:W-:Y:S01]  /*5850*/  IMAD.HI.U32 R5, R4, R9, RZ ;  /* 0x0000000904057227 */ /* 0x000fe200078e00ff */
[----:B------:R-:W-:-:S03]  /*5860*/  IABS R11, R17 ;  /* 0x00000011000b7213 */ /* 0x000fc60000000000 */
[----:B------:R-:W-:Y:S02]  /*5870*/  IMAD.MOV R110, RZ, RZ, -R5 ;  /* 0x000000ffff6e7224 */ /* 0x000fe400078e0a05 */
[--C-:B------:R-:W-:Y:S02]  /*5880*/  @!P5 IMAD.IADD R116, R116, 0x1, -R2.reuse ;  /* 0x000000017474d824 */ /* 0x100fe400078e0a02 */
[----:B------:R-:W-:Y:S02]  /*5890*/  @!P4 IMAD.IADD R120, R120, 0x1, -R2 ;  /* 0x000000017878c824 */ /* 0x000fe400078e0a02 */
[C---:B------:R-:W-:Y:S01]  /*58a0*/  IMAD R110, R2.reuse, R110, R9 ;  /* 0x0000006e026e7224 */ /* 0x040fe200078e0209 */
[----:B------:R-:W-:Y:S01]  /*58b0*/  ISETP.GT.U32.AND P5, PT, R2, R116, PT ;  /* 0x000000740200720c */ /* 0x000fe20003fa4070 */
[----:B------:R-:W-:Y:S01]  /*58c0*/  IMAD.HI.U32 R5, R4, R11, RZ ;  /* 0x0000000b04057227 */ /* 0x000fe200078e00ff */
[----:B------:R-:W-:-:S03]  /*58d0*/  ISETP.GT.U32.AND P4, PT, R2, R120, PT ;  /* 0x000000780200720c */ /* 0x000fc60003f84070 */
[--C-:B------:R-:W-:Y:S01]  /*58e0*/  @!P1 IMAD.IADD R118, R118, 0x1, -R2.reuse ;  /* 0x0000000176769824 */ /* 0x100fe200078e0a02 */
[C---:B------:R-:W-:Y:S01]  /*58f0*/  ISETP.GT.U32.AND P1, PT, R2.reuse, R110, PT ;  /* 0x0000006e0200720c */ /* 0x040fe20003f24070 */
[----:B------:R-:W-:Y:S02]  /*5900*/  IMAD.MOV R5, RZ, RZ, -R5 ;  /* 0x000000ffff057224 */ /* 0x000fe400078e0a05 */
[----:B------:R-:W-:Y:S02]  /*5910*/  IMAD.MOV R7, RZ, RZ, -R7 ;  /* 0x000000ffff077224 */ /* 0x000fe400078e0a07 */
[C---:B------:R-:W-:Y:S01]  /*5920*/  IMAD R112, R2.reuse, R5, R11 ;  /* 0x0000000502707224 */ /* 0x040fe200078e020b */
[----:B------:R-:W-:Y:S01]  /*5930*/  LOP3.LUT R5, R3, 0x1e0, RZ, 0xfc, !PT ;  /* 0x000001e003057812 */ /* 0x000fe200078efcff */
[----:B------:R-:W-:Y:S02]  /*5940*/  IMAD R114, R2, R7, R13 ;  /* 0x0000000702727224 */ /* 0x000fe400078e020d */
[--C-:B------:R-:W-:Y:S01]  /*5950*/  @!P5 IMAD.IADD R116, R116, 0x1, -R2.reuse ;  /* 0x000000017474d824 */ /* 0x100fe200078e0a02 */
[----:B------:R-:W-:Y:S01]  /*5960*/  ISETP.GT.U32.AND P5, PT, R2, R112, PT ;  /* 0x000000700200720c */ /* 0x000fe20003fa4070 */
[--C-:B------:R-:W-:Y:S01]  /*5970*/  @!P4 IMAD.IADD R120, R120, 0x1, -R2.reuse ;  /* 0x000000017878c824 */ /* 0x100fe200078e0a02 */
[----:B------:R-:W-:Y:S01]  /*5980*/  IABS R11, R5 ;  /* 0x00000005000b7213 */ /* 0x000fe20000000000 */
[----:B------:R-:W-:Y:S01]  /*5990*/  @!P1 IMAD.IADD R110, R110, 0x1, -R2 ;  /* 0x000000016e6e9824 */ /* 0x000fe200078e0a02 */
[----:B------:R-:W-:Y:S01]  /*59a0*/  ISETP.GE.AND P4, PT, R17, RZ, PT ;  /* 0x000000ff1100720c */ /* 0x000fe20003f86270 */
[----:B------:R-:W-:Y:S01]  /*59b0*/  @!P2 IMAD.MOV R116, RZ, RZ, -R116 ;  /* 0x000000ffff74a224 */ /* 0x000fe200078e0a74 */
[C---:B------:R-:W-:Y:S01]  /*59c0*/  ISETP.GT.U32.AND P2, PT, R2.reuse, R114, PT ;  /* 0x000000720200720c */ /* 0x040fe20003f44070 */
[----:B------:R-:W-:Y:S01]  /*59d0*/  @!P6 IMAD.MOV R120, RZ, RZ, -R120 ;  /* 0x000000ffff78e224 */ /* 0x000fe200078e0a78 */
[----:B------:R-:W-:Y:S01]  /*59e0*/  ISETP.GE.AND P6, PT, R19, RZ, PT ;  /* 0x000000ff1300720c */ /* 0x000fe20003fc6270 */
[----:B------:R-:W-:Y:S01]  /*59f0*/  @!P3 IMAD.MOV R122, RZ, RZ, -R122 ;  /* 0x000000ffff7ab224 */ /* 0x000fe200078e0a7a */
[----:B------:R-:W-:Y:S01]  /*5a00*/  ISETP.GT.U32.AND P1, PT, R2, R110, PT ;  /* 0x0000006e0200720c */ /* 0x000fe20003f24070 */
[----:B------:R-:W-:Y:S01]  /*5a10*/  @!P0 IMAD.MOV R118, RZ, RZ, -R118 ;  /* 0x000000ffff768224 */ /* 0x000fe200078e0a76 */
[----:B------:R-:W-:Y:S01]  /*5a20*/  LOP3.LUT R19, R3, 0x1e8, RZ, 0xfc, !PT ;  /* 0x000001e803137812 */ /* 0x000fe200078efcff */
[----:B------:R-:W-:Y:S01]  /*5a30*/  @!P5 IMAD.IADD R112, R112, 0x1, -R2 ;  /* 0x000000017070d824 */ /* 0x000fe200078e0a02 */
[----:B------:R-:W-:-:S02]  /*5a40*/  ISETP.GE.AND P3, PT, R15, RZ, PT ;  /* 0x000000ff0f00720c */ /* 0x000fc40003f66270 */
[----:B------:R-:W-:Y:S02]  /*5a50*/  LOP3.LUT R17, R3, 0x1e4, RZ, 0xfc, !PT ;  /* 0x000001e403117812 */ /* 0x000fe400078efcff */
[----:B------:R-:W-:Y:S01]  /*5a60*/  ISETP.GE.AND P0, PT, R5, RZ, PT ;  /* 0x000000ff0500720c */ /* 0x000fe20003f06270 */
[----:B------:R-:W-:Y:S01]  /*5a70*/  IMAD.HI.U32 R5, R4, R11, RZ ;  /* 0x0000000b04057227 */ /* 0x000fe200078e00ff */
[----:B------:R-:W-:Y:S02]  /*5a80*/  IABS R15, R19 ;  /* 0x00000013000f7213 */ /* 0x000fe40000000000 */
[----:B------:R-:W-:Y:S01]  /*5a90*/  IABS R13, R17 ;  /* 0x00000011000d7213 */ /* 0x000fe20000000000 */
[----:B------:R-:W-:Y:S01]  /*5aa0*/  IMAD.MOV R5, RZ, RZ, -R5 ;  /* 0x000000ffff057224 */ /* 0x000fe200078e0a05 */
[----:B------:R-:W-:Y:S01]  /*5ab0*/  ISETP.GT.U32.AND P5, PT, R2, R112, PT ;  /* 0x000000700200720c */ /* 0x000fe20003fa4070 */
[----:B------:R-:W-:-:S04]  /*5ac0*/  IMAD.HI.U32 R9, R4, R15, RZ ;  /* 0x0000000f04097227 */ /* 0x000fc800078e00ff */
[----:B------:R-:W-:Y:S02]  /*5ad0*/  @!P2 IMAD.IADD R114, R114, 0x1, -R2 ;  /* 0x000000017272a824 */ /* 0x000fe400078e0a02 */
[----:B------:R-:W-:-:S03]  /*5ae0*/  IMAD.HI.U32 R7, R4, R13, RZ ;  /* 0x0000000d04077227 */ /* 0x000fc600078e00ff */
[----:B------:R-:W-:Y:S01]  /*5af0*/  ISETP.GT.U32.AND P2, PT, R2, R114, PT ;  /* 0x000000720200720c */ /* 0x000fe20003f44070 */
[----:B------:R-:W-:Y:S01]  /*5b00*/  @!P1 IMAD.IADD R110, R110, 0x1, -R2 ;  /* 0x000000016e6e9824 */ /* 0x000fe200078e0a02 */
[----:B------:R-:W-:Y:S01]  /*5b10*/  ISETP.GE.AND P1, PT, R17, RZ, PT ;  /* 0x000000ff1100720c */ /* 0x000fe20003f26270 */
[C---:B------:R-:W-:Y:S01]  /*5b20*/  IMAD R108, R2.reuse, R5, R11 ;  /* 0x00000005026c7224 */ /* 0x040fe200078e020b */
[C---:B------:R-:W-:Y:S01]  /*5b30*/  LOP3.LUT R17, R3.reuse, 0x1f0, RZ, 0xfc, !PT ;  /* 0x000001f003117812 */ /* 0x040fe200078efcff */
[----:B------:R-:W-:Y:S02]  /*5b40*/  IMAD.MOV R9, RZ, RZ, -R9 ;  /* 0x000000ffff097224 */ /* 0x000fe400078e0a09 */
[----:B------:R-:W-:Y:S02]  /*5b50*/  IMAD.MOV R7, RZ, RZ, -R7 ;  /* 0x000000ffff077224 */ /* 0x000fe400078e0a07 */
[----:B------:R-:W-:Y:S01]  /*5b60*/  @!P3 IMAD.MOV R110, RZ, RZ, -R110 ;  /* 0x000000ffff6eb224 */ /* 0x000fe200078e0a6e */
[C---:B------:R-:W-:Y:S01]  /*5b70*/  ISETP.GT.U32.AND P3, PT, R2.reuse, R108, PT ;  /* 0x0000006c0200720c */ /* 0x040fe20003f64070 */
[C---:B------:R-:W-:Y:S01]  /*5b80*/  IMAD R104, R2.reuse, R9, R15 ;  /* 0x0000000902687224 */ /* 0x040fe200078e020f */
[C---:B------:R-:W-:Y:S01]  /*5b90*/  LOP3.LUT R15, R3.reuse, 0x1ec, RZ, 0xfc, !PT ;  /* 0x000001ec030f7812 */ /* 0x040fe200078efcff */
[----:B------:R-:W-:Y:S01]  /*5ba0*/  IMAD R106, R2, R7, R13 ;  /* 0x00000007026a7224 */ /* 0x000fe200078e020d */
[----:B------:R-:W-:Y:S01]  /*5bb0*/  LOP3.LUT R13, R3, 0x1f8, RZ, 0xfc, !PT ;  /* 0x000001f8030d7812 */ /* 0x000fe200078efcff */
[--C-:B------:R-:W-:Y:S01]  /*5bc0*/  @!P5 IMAD.IADD R112, R112, 0x1, -R2.reuse ;  /* 0x000000017070d824 */ /* 0x100fe200078e0a02 */
[----:B------:R-:W-:Y:S01]  /*5bd0*/  IABS R5, R15 ;  /* 0x0000000f00057213 */ /* 0x000fe20000000000 */
[----:B------:R-:W-:Y:S01]  /*5be0*/  @!P2 IMAD.IADD R114, R114, 0x1, -R2 ;  /* 0x000000017272a824 */ /* 0x000fe200078e0a02 */
[C---:B------:R-:W-:Y:S01]  /*5bf0*/  ISETP.GT.U32.AND P5, PT, R2.reuse, R106, PT ;  /* 0x0000006a0200720c */ /* 0x040fe20003fa4070 */
[----:B------:R-:W-:Y:S01]  /*5c00*/  @!P4 IMAD.MOV R112, RZ, RZ, -R112 ;  /* 0x000000ffff70c224 */ /* 0x000fe200078e0a70 */
[----:B------:R-:W-:Y:S01]  /*5c10*/  ISETP.GT.U32.AND P2, PT, R2, R104, PT ;  /* 0x000000680200720c */ /* 0x000fe20003f44070 */
[----:B------:R-:W-:Y:S01]  /*5c20*/  IMAD.HI.U32 R3, R4, R5, RZ ;  /* 0x0000000504037227 */ /* 0x000fe200078e00ff */
[----:B------:R-:W-:-:S02]  /*5c30*/  IABS R7, R17 ;  /* 0x0000001100077213 */ /* 0x000fc40000000000 */
[----:B------:R-:W-:Y:S01]  /*5c40*/  IABS R9, R21 ;  /* 0x0000001500097213 */ /* 0x000fe20000000000 */
[----:B------:R-:W-:Y:S01]  /*5c50*/  @!P3 IMAD.IADD R108, R108, 0x1, -R2 ;  /* 0x000000016c6cb824 */ /* 0x000fe200078e0a02 */
[----:B------:R-:W-:Y:S01]  /*5c60*/  IABS R11, R13 ;  /* 0x0000000d000b7213 */ /* 0x000fe20000000000 */
[----:B------:R-:W-:Y:S02]  /*5c70*/  IMAD.MOV R3, RZ, RZ, -R3 ;  /* 0x000000ffff037224 */ /* 0x000fe400078e0a03 */
[----:B------:R-:W-:Y:S01]  /*5c80*/  @!P6 IMAD.MOV R114, RZ, RZ, -R114 ;  /* 0x000000ffff72e224 */ /* 0x000fe200078e0a72 */
[C---:B------:R-:W-:Y:S01]  /*5c90*/  ISETP.GT.U32.AND P3, PT, R2.reuse, R108, PT ;  /* 0x0000006c0200720c */ /* 0x040fe20003f64070 */
[----:B------:R-:W-:Y:S02]  /*5ca0*/  IMAD R102, R2, R3, R5 ;  /* 0x0000000302667224 */ /* 0x000fe400078e0205 */
[----:B------:R-:W-:-:S04]  /*5cb0*/  IMAD.HI.U32 R3, R4, R7, RZ ;  /* 0x0000000704037227 */ /* 0x000fc800078e00ff */
[--C-:B------:R-:W-:Y:S01]  /*5cc0*/  @!P5 IMAD.IADD R106, R106, 0x1, -R2.reuse ;  /* 0x000000016a6ad824 */ /* 0x100fe200078e0a02 */
[----:B------:R-:W-:Y:S01]  /*5cd0*/  ISETP.GT.U32.AND P5, PT, R2, R102, PT ;  /* 0x000000660200720c */ /* 0x000fe20003fa4070 */
[----:B------:R-:W-:Y:S02]  /*5ce0*/  IMAD.MOV R3, RZ, RZ, -R3 ;  /* 0x000000ffff037224 */ /* 0x000fe400078e0a03 */
[----:B------:R-:W-:Y:S01]  /*5cf0*/  @!P2 IMAD.IADD R104, R104, 0x1, -R2 ;  /* 0x000000016868a824 */ /* 0x000fe200078e0a02 */
[----:B------:R-:W-:Y:S01]  /*5d00*/  ISETP.GT.U32.AND P2, PT, R2, R106, PT ;  /* 0x0000006a0200720c */ /* 0x000fe20003f44070 */
[----:B------:R-:W-:-:S03]  /*5d10*/  IMAD.HI.U32 R5, R4, R9, RZ ;  /* 0x0000000904057227 */ /* 0x000fc600078e00ff */
[C---:B------:R-:W-:Y:S01]  /*5d20*/  ISETP.GT.U32.AND P4, PT, R2.reuse, R104, PT ;  /* 0x000000680200720c */ /* 0x040fe20003f84070 */
[----:B------:R-:W-:Y:S01]  /*5d30*/  IMAD R98, R2, R3, R7 ;  /* 0x0000000302627224 */ /* 0x000fe200078e0207 */
[----:B------:R-:W-:Y:S01]  /*5d40*/  IADD3 R3, R173, -0x1, RZ ;  /* 0xffffffffad037810 */ /* 0x000fe20007ffe0ff */
[----:B------:R-:W-:Y:S02]  /*5d50*/  IMAD.MOV R5, RZ, RZ, -R5 ;  /* 0x000000ffff057224 */ /* 0x000fe400078e0a05 */
[----:B------:R-:W-:Y:S01]  /*5d60*/  @!P3 IMAD.IADD R108, R108, 0x1, -R2 ;  /* 0x000000016c6cb824 */ /* 0x000fe200078e0a02 */
[----:B------:R-:W-:Y:S01]  /*5d70*/  ISETP.GT.U32.AND P3, PT, R2, R98, PT ;  /* 0x000000620200720c */ /* 0x000fe20003f64070 */
[----:B------:R-:W-:-:S04]  /*5d80*/  IMAD.HI.U32 R4, R4, R11, RZ ;  /* 0x0000000b04047227 */ /* 0x000fc800078e00ff */
[----:B------:R-:W-:Y:S02]  /*5d90*/  IMAD R100, R2, R5, R9 ;  /* 0x0000000502647224 */ /* 0x000fe400078e0209 */
        /* <DEDUP_REMOVED lines=8> */
[----:B------:R-:W-:Y:S01]  /*5e20*/  ISETP.GE.AND P3, PT, R19, RZ, PT ;  /* 0x000000ff1300720c */ /* 0x000fe20003f66270 */
[----:B------:R-:W-:Y:S01]  /*5e30*/  @!P1 IMAD.MOV R106, RZ, RZ, -R106 ;  /* 0x000000ffff6a9224 */ /* 0x000fe200078e0a6a */
[C---:B------:R-:W-:Y:S01]  /*5e40*/  ISETP.GT.U32.AND P6, PT, R2.reuse, R98, PT ;  /* 0x000000620200720c */ /* 0x040fe20003fc4070 */
[----:B------:R-:W-:Y:S01]  /*5e50*/  @!P0 IMAD.MOV R108, RZ, RZ, -R108 ;  /* 0x000000ffff6c8224 */ /* 0x000fe200078e0a6c */
[----:B------:R-:W-:Y:S01]  /*5e60*/  ISETP.GT.U32.AND P5, PT, R2, R102, PT ;  /* 0x000000660200720c */ /* 0x000fe20003fa4070 */
[----:B------:R-:W-:Y:S01]  /*5e70*/  @!P2 IMAD.IADD R100, R100, 0x1, -R2 ;  /* 0x000000016464a824 */ /* 0x000fe200078e0a02 */
[----:B------:R-:W-:-:S02]  /*5e80*/  ISETP.GE.AND P2, PT, R17, RZ, PT ;  /* 0x000000ff1100720c */ /* 0x000fc40003f46270 */
[----:B------:R-:W-:Y:S02]  /*5e90*/  ISETP.GE.U32.AND P0, PT, R3, 0x7fffffe0, PT ;  /* 0x7fffffe00300780c */ /* 0x000fe40003f06070 */
[----:B------:R-:W-:Y:S01]  /*5ea0*/  ISETP.GT.U32.AND P1, PT, R2, R100, PT ;  /* 0x000000640200720c */ /* 0x000fe20003f24070 */
[----:B------:R-:W-:Y:S01]  /*5eb0*/  @!P4 IMAD.IADD R4, R4, 0x1, -R2 ;  /* 0x000000010404c824 */ /* 0x000fe200078e0a02 */
[----:B------:R-:W-:Y:S01]  /*5ec0*/  IADD3 R3, R173, -0x5, RZ ;  /* 0xfffffffbad037810 */ /* 0x000fe20007ffe0ff */
[----:B------:R-:W-:Y:S02]  /*5ed0*/  @!P3 IMAD.MOV R104, RZ, RZ, -R104 ;  /* 0x000000ffff68b224 */ /* 0x000fe400078e0a68 */
[--C-:B------:R-:W-:Y:S01]  /*5ee0*/  @!P6 IMAD.IADD R98, R98, 0x1, -R2.reuse ;  /* 0x000000016262e824 */ /* 0x100fe200078e0a02 */
[----:B------:R-:W-:Y:S01]  /*5ef0*/  ISETP.GT.U32.AND P3, PT, R2, R4, PT ;  /* 0x000000040200720c */ /* 0x000fe20003f64070 */
[----:B------:R-:W-:Y:S01]  /*5f00*/  @!P5 IMAD.IADD R102, R102, 0x1, -R2 ;  /* 0x000000016666d824 */ /* 0x000fe200078e0a02 */
[----:B------:R-:W-:Y:S01]  /*5f10*/  ISETP.GE.AND P5, PT, R15, RZ, PT ;  /* 0x000000ff0f00720c */ /* 0x000fe20003fa6270 */
[----:B------:R-:W-:Y:S01]  /*5f20*/  @!P2 IMAD.MOV R98, RZ, RZ, -R98 ;  /* 0x000000ffff62a224 */ /* 0x000fe200078e0a62 */
[----:B------:R-:W-:-:S02]  /*5f30*/  ISETP.GE.AND P6, PT, R21, RZ, PT ;  /* 0x000000ff1500720c */ /* 0x000fc40003fc6270 */
[----:B------:R-:W-:Y:S01]  /*5f40*/  ISETP.GE.AND P2, PT, R13, RZ, PT ;  /* 0x000000ff0d00720c */ /* 0x000fe20003f46270 */
[----:B------:R-:W-:Y:S01]  /*5f50*/  @!P1 IMAD.IADD R100, R100, 0x1, -R2 ;  /* 0x0000000164649824 */ /* 0x000fe200078e0a02 */
[----:B------:R-:W-:Y:S02]  /*5f60*/  ISETP.GE.U32.AND P4, PT, R3, 0x7fffffdc, PT ;  /* 0x7fffffdc0300780c */ /* 0x000fe40003f86070 */
[----:B------:R-:W-:-:S03]  /*5f70*/  IADD3 R3, R173, -0x9, RZ ;  /* 0xfffffff7ad037810 */ /* 0x000fc60007ffe0ff */
[----:B------:R-:W-:Y:S01]  /*5f80*/  @!P3 IMAD.IADD R4, R4, 0x1, -R2 ;  /* 0x000000010404b824 */ /* 0x000fe200078e0a02 */
[----:B------:R-:W-:Y:S01]  /*5f90*/  IADD3 R2, R173, -0x11, RZ ;  /* 0xffffffefad027810 */ /* 0x000fe20007ffe0ff */
[----:B------:R-:W-:Y:S01]  /*5fa0*/  @!P5 IMAD.MOV R102, RZ, RZ, -R102 ;  /* 0x000000ffff66d224 */ /* 0x000fe200078e0a66 */
[----:B------:R-:W-:Y:S01]  /*5fb0*/  ISETP.NE.AND P3, PT, RZ, c[0x0][0x17c], PT ;  /* 0x00005f00ff007a0c */ /* 0x000fe20003f65270 */
[----:B------:R-:W-:Y:S01]  /*5fc0*/  @!P6 IMAD.MOV R100, RZ, RZ, -R100 ;  /* 0x000000ffff64e224 */ /* 0x000fe200078e0a64 */
[----:B------:R-:W-:Y:S01]  /*5fd0*/  ISETP.GE.U32.AND P6, PT, R2, 0x7fffffd0, PT ;  /* 0x7fffffd00200780c */ /* 0x000fe20003fc6070 */
[----:B------:R-:W-:Y:S01]  /*5fe0*/  @!P2 IMAD.MOV R4, RZ, RZ, -R4 ;  /* 0x000000ffff04a224 */ /* 0x000fe200078e0a04 */
[C---:B------:R-:W-:Y:S02]  /*5ff0*/  SEL R2, R239.reuse, R6, !P3 ;  /* 0x00000006ef027207 */ /* 0x040fe40005800000 */
[C---:B------:R-:W-:Y:S02]  /*6000*/  SEL R93, R239.reuse, R8, !P3 ;  /* 0x00000008ef5d7207 */ /* 0x040fe40005800000 */
[----:B------:R-:W-:-:S02]  /*6010*/  SEL R89, R239, R10, !P3 ;  /* 0x0000000aef597207 */ /* 0x000fc40005800000 */
[C---:B------:R-:W-:Y:S02]  /*6020*/  SEL R85, R239.reuse, R12, !P3 ;  /* 0x0000000cef557207 */ /* 0x040fe40005800000 */
[----:B------:R-:W-:Y:S01]  /*6030*/  SEL R81, R239, R14, !P3 ;  /* 0x0000000eef517207 */ /* 0x000fe20005800000 */
[----:B------:R-:W-:Y:S01]  /*6040*/  IMAD R89, R89, c[0x0][0x190], RZ ;  /* 0x0000640059597a24 */ /* 0x000fe200078e02ff */
        /* <DEDUP_REMOVED lines=16> */
[----:B------:R-:W-:-:S02]  /*6150*/  SEL R45, R239, R32, !P3 ;  /* 0x00000020ef2d7207 */ /* 0x000fc40005800000 */
[C---:B------:R-:W-:Y:S02]  /*6160*/  SEL R41, R239.reuse, R34, !P3 ;  /* 0x00000022ef297207 */ /* 0x040fe40005800000 */
[C---:B------:R-:W-:Y:S02]  /*6170*/  SEL R37, R239.reuse, R36, !P3 ;  /* 0x00000024ef257207 */ /* 0x040fe40005800000 */
[C---:B------:R-:W-:Y:S02]  /*6180*/  SEL R96, R239.reuse, R96, !P3 ;  /* 0x00000060ef607207 */ /* 0x040fe40005800000 */
[C---:B------:R-:W-:Y:S02]  /*6190*/  SEL R94, R239.reuse, R94, !P3 ;  /* 0x0000005eef5e7207 */ /* 0x040fe40005800000 */
[C---:B------:R-:W-:Y:S01]  /*61a0*/  SEL R92, R239.reuse, R92, !P3 ;  /* 0x0000005cef5c7207 */ /* 0x040fe20005800000 */
[----:B------:R-:W-:Y:S01]  /*61b0*/  IMAD R96, R96, c[0x0][0x190], RZ ;  /* 0x0000640060607a24 */ /* 0x000fe200078e02ff */
        /* <DEDUP_REMOVED lines=40> */
[----:B------:R-:W-:-:S02]  /*6440*/  SEL R50, R239, R50, !P3 ;  /* 0x00000032ef327207 */ /* 0x000fc40005800000 */
[C---:B------:R-:W-:Y:S02]  /*6450*/  SEL R48, R239.reuse, R48, !P3 ;  /* 0x00000030ef307207 */ /* 0x040fe40005800000 */
[C---:B------:R-:W-:Y:S02]  /*6460*/  SEL R46, R239.reuse, R46, !P3 ;  /* 0x0000002eef2e7207 */ /* 0x040fe40005800000 */
[C---:B------:R-:W-:Y:S02]  /*6470*/  SEL R44, R239.reuse, R44, !P3 ;  /* 0x0000002cef2c7207 */ /* 0x040fe40005800000 */
[C---:B------:R-:W-:Y:S02]  /*6480*/  SEL R42, R239.reuse, R42, !P3 ;  /* 0x0000002aef2a7207 */ /* 0x040fe40005800000 */
[C---:B------:R-:W-:Y:S02]  /*6490*/  SEL R40, R239.reuse, R40, !P3 ;  /* 0x00000028ef287207 */ /* 0x040fe40005800000 */
[----:B------:R-:W-:-:S02]  /*64a0*/  SEL R38, R239, R38, !P3 ;  /* 0x00000026ef267207 */ /* 0x000fc40005800000 */
[C---:B------:R-:W-:Y:S02]  /*64b0*/  SEL R36, R239.reuse, R124, !P3 ;  /* 0x0000007cef247207 */ /* 0x040fe40005800000 */
[C---:B------:R-:W-:Y:S01]  /*64c0*/  SEL R34, R239.reuse, R126, !P3 ;  /* 0x0000007eef227207 */ /* 0x040fe20005800000 */
[----:B------:R-:W-:Y:S01]  /*64d0*/  IMAD.MOV.U32 R126, RZ, RZ, c[0x0][0x188] ;  /* 0x00006200ff7e7624 */ /* 0x000fe200078e00ff */
[C---:B------:R-:W-:Y:S02]  /*64e0*/  SEL R33, R239.reuse, R128, !P3 ;  /* 0x00000080ef217207 */ /* 0x040fe40005800000 */
[C---:B------:R-:W-:Y:S01]  /*64f0*/  SEL R32, R239.reuse, R130, !P3 ;  /* 0x00000082ef207207 */ /* 0x040fe20005800000 */
[C---:B------:R-:W-:Y:S01]  /*6500*/  IMAD.SHL.U32 R205, R126.reuse, 0x4, RZ ;  /* 0x000000047ecd7824 */ /* 0x040fe200078e00ff */
[C---:B------:R-:W-:Y:S01]  /*6510*/  SEL R30, R239.reuse, R132, !P3 ;  /* 0x00000084ef1e7207 */ /* 0x040fe20005800000 */
[C---:B------:R-:W-:Y:S01]  /*6520*/  IMAD R177, R126.reuse, 0xc, RZ ;  /* 0x0000000c7eb17824 */ /* 0x040fe200078e02ff */
[C---:B------:R-:W-:Y:S01]  /*6530*/  SEL R29, R239.reuse, R134, !P3 ;  /* 0x00000086ef1d7207 */ /* 0x040fe20005800000 */
[C---:B------:R-:W-:Y:S01]  /*6540*/  IMAD.SHL.U32 R157, R126.reuse, 0x2, RZ ;  /* 0x000000027e9d7824 */ /* 0x040fe200078e00ff */
[C---:B------:R-:W-:Y:S01]  /*6550*/  SEL R28, R239.reuse, R136, !P3 ;  /* 0x00000088ef1c7207 */ /* 0x040fe20005800000 */
[C---:B------:R-:W-:Y:S01]  /*6560*/  IMAD R217, R126.reuse, 0x3, RZ ;  /* 0x000000037ed97824 */ /* 0x040fe200078e02ff */
        /* <DEDUP_REMOVED lines=47> */
[----:B------:R-:W-:Y:S01]  /*6860*/  IMAD R153, R126, 0x60, RZ ;  /* 0x000000607e997824 */ /* 0x000fe200078e02ff */
[C---:B------:R-:W-:Y:S01]  /*6870*/  SEL R39, R239.reuse, R186, !P3 ;  /* 0x000000baef277207 */ /* 0x040fe20005800000 */
[----:B------:R-:W-:Y:S01]  /*6880*/  IMAD R158, R54, c[0x0][0x190], RZ ;  /* 0x00006400369e7a24 */ /* 0x000fe200078e02ff */
[C---:B------:R-:W-:Y:S01]  /*6890*/  SEL R43, R239.reuse, R188, !P3 ;  /* 0x000000bcef2b7207 */ /* 0x040fe20005800000 */
        /* <DEDUP_REMOVED lines=34> */
[----:B------:R-:W-:Y:S01]  /*6ac0*/  SEL R115, R239, R224, !P3 ;  /* 0x000000e0ef737207 */ /* 0x000fe20005800000 */
[----:B------:R-:W-:Y:S01]  /*6ad0*/  IMAD R182, R107, c[0x0][0x190], RZ ;  /* 0x000064006bb67a24 */ /* 0x000fe200078e02ff */
[C---:B------:R-:W-:Y:S02]  /*6ae0*/  SEL R119, R239.reuse, R226, !P3 ;  /* 0x000000e2ef777207 */ /* 0x040fe40005800000 */
[----:B------:R-:W-:Y:S01]  /*6af0*/  SEL R123, R239, R228, !P3 ;  /* 0x000000e4ef7b7207 */ /* 0x000fe20005800000 */
[----:B------:R-:W-:Y:S01]  /*6b00*/  IMAD R186, R115, c[0x0][0x190], RZ ;  /* 0x0000640073ba7a24 */ /* 0x000fe200078e02ff */
[C---:B------:R-:W-:Y:S02]  /*6b10*/  SEL R127, R239.reuse, R230, !P3 ;  /* 0x000000e6ef7f7207 */ /* 0x040fe40005800000 */
        /* <DEDUP_REMOVED lines=39> */
[----:B------:R-:W-:Y:S01]  /*6d90*/  SEL R223, R239, R104, !P3 ;  /* 0x00000068efdf7207 */ /* 0x000fe20005800000 */
[----:B------:R-:W-:Y:S01]  /*6da0*/  IMAD R218, R179, c[0x0][0x190], RZ ;  /* 0x00006400b3da7a24 */ /* 0x000fe200078e02ff */
[C---:B------:R-:W-:Y:S01]  /*6db0*/  SEL R227, R239.reuse, R102, !P3 ;  /* 0x00000066efe37207 */ /* 0x040fe20005800000 */
[----:B------:R-:W-:Y:S01]  /*6dc0*/  IMAD R102, R126, 0x16, RZ ;  /* 0x000000167e667824 */ /* 0x000fe200078e02ff */
[----:B------:R-:W-:Y:S01]  /*6dd0*/  SEL R231, R239, R98, !P3 ;  /* 0x00000062efe77207 */ /* 0x000fe20005800000 */
[----:B------:R-:W-:Y:S01]  /*6de0*/  IMAD R222, R187, c[0x0][0x190], RZ ;  /* 0x00006400bbde7a24 */ /* 0x000fe200078e02ff */
[C---:B------:R-:W-:Y:S01]  /*6df0*/  SEL R235, R239.reuse, R100, !P3 ;  /* 0x00000064efeb7207 */ /* 0x040fe20005800000 */
[----:B------:R-:W-:Y:S01]  /*6e00*/  IMAD R100, R2, c[0x0][0x190], RZ ;  /* 0x0000640002647a24 */ /* 0x000fe200078e02ff */
[----:B------:R-:W-:Y:S01]  /*6e10*/  SEL R239, R239, R4, !P3 ;  /* 0x00000004efef7207 */ /* 0x000fe20005800000 */
[----:B------:R-:W-:Y:S01]  /*6e20*/  IMAD R226, R195, c[0x0][0x190], RZ ;  /* 0x00006400c3e27a24 */ /* 0x000fe200078e02ff */
[----:B------:R-:W-:Y:S01]  /*6e30*/  ISETP.GE.AND P3, PT, R105, RZ, PT ;  /* 0x000000ff6900720c */ /* 0x000fe20003f66270 */
[----:B-1----:R-:W-:Y:S01]  /*6e40*/  IMAD R105, R126, 0x2c, RZ ;  /* 0x0000002c7e697824 */ /* 0x002fe200078e02ff */
[----:B------:R-:W-:Y:S01]  /*6e50*/  ISETP.NE.AND P2, PT, RZ, c[0x0][0x178], PT ;  /* 0x00005e00ff007a0c */ /* 0x000fe20003f45270 */
[----:B------:R-:W-:Y:S01]  /*6e60*/  IMAD R234, R211, c[0x0][0x190], RZ ;  /* 0x00006400d3ea7a24 */ /* 0x000fe200078e02ff */
[----:B------:R-:W-:Y:S01]  /*6e70*/  ISETP.GE.U32.AND P5, PT, R3, 0x7fffffd8, PT ;  /* 0x7fffffd80300780c */ /* 0x000fe20003fa6070 */
[----:B------:R-:W-:Y:S01]  /*6e80*/  IMAD R238, R219, c[0x0][0x190], RZ ;  /* 0x00006400dbee7a24 */ /* 0x000fe200078e02ff */
[----:B------:R-:W-:-:S04]  /*6e90*/  IADD3 R3, R173, -0xd, RZ ;  /* 0xfffffff3ad037810 */ /* 0x000fc80007ffe0ff */
[----:B------:R-:W-:Y:S01]  /*6ea0*/  ISETP.GE.U32.AND P1, PT, R3, 0x7fffffd4, PT ;  /* 0x7fffffd40300780c */ /* 0x000fe20003f26070 */
[----:B------:R-:W-:Y:S02]  /*6eb0*/  IMAD.MOV.U32 R3, RZ, RZ, R0 ;  /* 0x000000ffff037224 */ /* 0x000fe400078e0000 */
[----:B------:R-:W-:Y:S02]  /*6ec0*/  IMAD R0, R169, c[0x0][0x18c], RZ ;  /* 0x00006300a9007a24 */ /* 0x000fe400078e02ff */
[----:B------:R-:W-:Y:S01]  /*6ed0*/  @!P3 IMAD.MOV R3, RZ, RZ, -R3 ;  /* 0x000000ffff03b224 */ /* 0x000fe200078e0a03 */
[----:B------:R-:W-:Y:S02]  /*6ee0*/  @!P2 LOP3.LUT R3, RZ, c[0x0][0x178], RZ, 0x33, !PT ;  /* 0x00005e00ff03aa12 */ /* 0x000fe400078e33ff */
[----:B------:R-:W-:-:S03]  /*6ef0*/  LEA R244, P2, R0, c[0x0][0x168], 0x2 ;  /* 0x00005a0000f47a11 */ /* 0x000fc600078410ff */
[----:B------:R-:W-:Y:S01]  /*6f00*/  IMAD R98, R3, c[0x0][0x184], RZ ;  /* 0x0000610003627a24 */ /* 0x000fe200078e02ff */
[----:B------:R-:W-:Y:S01]  /*6f10*/  LEA.HI.X.SX32 R245, R0, c[0x0][0x16c], 0x2, P2 ;  /* 0x00005b0000f57a11 */ /* 0x000fe200010f16ff */
[----:B------:R-:W-:Y:S01]  /*6f20*/  IMAD R0, R126, 0x1e, RZ ;  /* 0x0000001e7e007824 */ /* 0x000fe200078e02ff */
[----:B------:R-:W-:Y:S01]  /*6f30*/  LEA R4, P3, R100, R244, 0x2 ;  /* 0x000000f464047211 */ /* 0x000fe200078610ff */
[----:B------:R-:W-:Y:S01]  /*6f40*/  IMAD.SHL.U32 R104, R98, 0x4, RZ ;  /* 0x0000000462687824 */ /* 0x000fe200078e00ff */
[----:B------:R1:W-:Y:S02]  /*6f50*/  STL [R1+0x198], R98 ;  /* 0x0001986201007387 */ /* 0x0003e40000100800 */
[----:B------:R-:W-:Y:S02]  /*6f60*/  LEA.HI.X.SX32 R5, R100, R245, 0x2, P3 ;  /* 0x000000f564057211 */ /* 0x000fe400018f16ff */
[----:B------:R-:W-:Y:S01]  /*6f70*/  IADD3 R2, P2, R104, c[0x0][0x160], RZ ;  /* 0x0000580068027a10 */ /* 0x000fe20007f5e0ff */
[----:B------:R2:W-:Y:S03]  /*6f80*/  STL [R1+0x1c4], R100 ;  /* 0x0001c46401007387 */ /* 0x0005e60000100800 */
[----:B------:R-:W-:Y:S01]  /*6f90*/  LEA.HI.X.SX32 R3, R98, c[0x0][0x164], 0x2, P2 ;  /* 0x0000590062037a11 */ /* 0x000fe200010f16ff */
[----:B------:R3:W-:Y:S01]  /*6fa0*/  STL [R1+0xe28], R104 ;  /* 0x000e286801007387 */ /* 0x0007e20000100800 */
[-C--:B------:R-:W-:Y:S01]  /*6fb0*/  IADD3 R228, P3, R205, R2.reuse, RZ ;  /* 0x00000002cde47210 */ /* 0x080fe20007f7e0ff */
[C---:B-1----:R-:W-:Y:S01]  /*6fc0*/  IMAD R98, R126.reuse, 0x1b, RZ ;  /* 0x0000001b7e627824 */ /* 0x042fe200078e02ff */
[CC--:B------:R-:W-:Y:S01]  /*6fd0*/  LEA R208, P2, R126.reuse, R2.reuse, 0x3 ;  /* 0x000000027ed07211 */ /* 0x0c0fe200078418ff */
[----:B------:R1:W-:Y:S01]  /*6fe0*/  STL.64 [R1+0xfa0], R4 ;  /* 0x000fa00401007387 */ /* 0x0003e20000100a00 */
[C---:B------:R-:W-:Y:S01]  /*6ff0*/  LEA.HI.X.SX32 R229, R126.reuse, R3, 0x2, P3 ;  /* 0x000000037ee57211 */ /* 0x040fe200018f16ff */
[----:B--2---:R-:W-:Y:S01]  /*7000*/  IMAD R100, R126, 0x1a, RZ ;  /* 0x0000001a7e647824 */ /* 0x004fe200078e02ff */
[----:B------:R-:W-:-:S02]  /*7010*/  IADD3 R188, P3, R177, R2, RZ ;  /* 0x00000002b1bc7210 */ /* 0x000fc40007f7e0ff */
[-C--:B------:R-:W-:Y:S01]  /*7020*/  LEA.HI.X.SX32 R209, R157, R3.reuse, 0x2, P2 ;  /* 0x000000039dd17211 */ /* 0x080fe200010f16ff */
[----:B------:R-:W-:Y:S01]  /*7030*/  STL.64 [R1+0x110], R228 ;  /* 0x000110e401007387 */ /* 0x000fe20000100a00 */
[CC--:B------:R-:W-:Y:S01]  /*7040*/  LEA R246, P2, R126.reuse, R2.reuse, 0x4 ;  /* 0x000000027ef67211 */ /* 0x0c0fe200078420ff */
[----:B------:R-:W-:Y:S01]  /*7050*/  IMAD R157, R126, 0x64, RZ ;  /* 0x000000647e9d7824 */ /* 0x000fe200078e02ff */
[-C--:B------:R-:W-:Y:S01]  /*7060*/  LEA.HI.X.SX32 R189, R217, R3.reuse, 0x2, P3 ;  /* 0x00000003d9bd7211 */ /* 0x080fe200018f16ff */
[----:B------:R-:W-:Y:S01]  /*7070*/  STL.64 [R1+0x108], R208 ;  /* 0x000108d001007387 */ /* 0x000fe20000100a00 */
[-C--:B------:R-:W-:Y:S01]  /*7080*/  IADD3 R224, P3, R128, R2.reuse, RZ ;  /* 0x0000000280e07210 */ /* 0x080fe20007f7e0ff */
[----:B---3--:R-:W-:Y:S01]  /*7090*/  IMAD R104, R126, 0x19, RZ ;  /* 0x000000197e687824 */ /* 0x008fe200078e02ff */
[----:B------:R-:W-:Y:S01]  /*70a0*/  LEA.HI.X.SX32 R247, R205, R3, 0x2, P2 ;  /* 0x00000003cdf77211 */ /* 0x000fe200010f16ff */
[----:B------:R-:W-:Y:S01]  /*70b0*/  STL.64 [R1+0x100], R188 ;  /* 0x000100bc01007387 */ /* 0x000fe20000100a00 */
[----:B------:R-:W-:-:S02]  /*70c0*/  IADD3 R204, P2, R130, R2, RZ ;  /* 0x0000000282cc7210 */ /* 0x000fc40007f5e0ff */
[-C--:B------:R-:W-:Y:S01]  /*70d0*/  LEA.HI.X.SX32 R225, R185, R3.reuse, 0x2, P3 ;  /* 0x00000003b9e17211 */ /* 0x080fe200018f16ff */
[----:B------:R-:W-:Y:S01]  /*70e0*/  STL.64 [R1+0xf8], R246 ;  /* 0x0000f8f601007387 */ /* 0x000fe20000100a00 */
[-C--:B------:R-:W-:Y:S02]  /*70f0*/  IADD3 R184, P3, R251, R2.reuse, RZ ;  /* 0x00000002fbb87210 */ /* 0x080fe40007f7e0ff */
[-C--:B------:R-:W-:Y:S01]  /*7100*/  LEA.HI.X.SX32 R205, R161, R3.reuse, 0x2, P2 ;  /* 0x00000003a1cd7211 */ /* 0x080fe200010f16ff */
[----:B------:R-:W-:Y:S01]  /*7110*/  STL.64 [R1+0xf0], R224 ;  /* 0x0000f0e001007387 */ /* 0x000fe20000100a00 */
[CC--:B------:R-:W-:Y:S01]  /*7120*/  LEA R242, P2, R126.reuse, R2.reuse, 0x5 ;  /* 0x000000027ef27211 */ /* 0x0c0fe200078428ff */
[C---:B------:R-:W-:Y:S01]  /*7130*/  IMAD R161, R126.reuse, 0x68, RZ ;  /* 0x000000687ea17824 */ /* 0x040fe200078e02ff */
[-C--:B------:R-:W-:Y:S01]  /*7140*/  LEA.HI.X.SX32 R185, R213, R3.reuse, 0x2, P3 ;  /* 0x00000003d5b97211 */ /* 0x080fe200018f16ff */
[----:B------:R-:W-:Y:S01]  /*7150*/  STL.64 [R1+0xe8], R204 ;  /* 0x0000e8cc01007387 */ /* 0x000fe20000100a00 */
[-C--:B------:R-:W-:Y:S01]  /*7160*/  IADD3 R220, P3, R97, R2.reuse, RZ ;  /* 0x0000000261dc7210 */ /* 0x080fe20007f7e0ff */
        /* <DEDUP_REMOVED lines=16> */
[----:B------:R-:W-:Y:S01]  /*7270*/  IMAD R113, R126, 0x7c, RZ ;  /* 0x0000007c7e717824 */ /* 0x000fe200078e02ff */
[----:B------:R-:W-:Y:S01]  /*7280*/  LEA.HI.X.SX32 R241, R177, R3, 0x2, P2 ;  /* 0x00000003b1f17211 */ /* 0x000fe200010f16ff */
[----:B------:R-:W-:Y:S01]  /*7290*/  STL.64 [R1+0xc0], R180 ;  /* 0x0000c0b401007387 */ /* 0x000fe20000100a00 */
[----:B------:R-:W-:-:S02]  /*72a0*/  IADD3 R196, P2, R117, R2, RZ ;  /* 0x0000000275c47210 */ /* 0x000fc40007f5e0ff */
[-C--:B------:R-:W-:Y:S01]  /*72b0*/  LEA.HI.X.SX32 R217, R122, R3.reuse, 0x2, P3 ;  /* 0x000000037ad97211 */ /* 0x080fe200018f16ff */
[----:B------:R-:W-:Y:S01]  /*72c0*/  STL.64 [R1+0xb8], R240 ;  /* 0x0000b8f001007387 */ /* 0x000fe20000100a00 */
[-C--:B------:R-:W-:Y:S01]  /*72d0*/  IADD3 R176, P3, R121, R2.reuse, RZ ;  /* 0x0000000279b07210 */ /* 0x080fe20007f7e0ff */
[----:B------:R-:W-:Y:S01]  /*72e0*/  IMAD R122, R12, c[0x0][0x190], RZ ;  /* 0x000064000c7a7a24 */ /* 0x000fe200078e02ff */
[-C--:B------:R-:W-:Y:S01]  /*72f0*/  LEA.HI.X.SX32 R197, R106, R3.reuse, 0x2, P2 ;  /* 0x000000036ac57211 */ /* 0x080fe200010f16ff */
[----:B------:R-:W-:Y:S01]  /*7300*/  STL.64 [R1+0xb0], R216 ;  /* 0x0000b0d801007387 */ /* 0x000fe20000100a00 */
[CC--:B------:R-:W-:Y:S01]  /*7310*/  LEA R236, P2, R126.reuse, R2.reuse, 0x6 ;  /* 0x000000027eec7211 */ /* 0x0c0fe200078430ff */
        /* <DEDUP_REMOVED lines=10> */
[-C--:B------:R-:W-:Y:S02]  /*73c0*/  IADD3 R124, P3, R133, R2.reuse, RZ ;  /* 0x00000002857c7210 */ /* 0x080fe40007f7e0ff */
[-C--:B------:R-:W-:Y:S01]  /*73d0*/  LEA.HI.X.SX32 R193, R114, R3.reuse, 0x2, P2 ;  /* 0x0000000372c17211 */ /* 0x080fe200010f16ff */
[----:B------:R-:W-:Y:S01]  /*73e0*/  STL.64 [R1+0x90], R212 ;  /* 0x000090d401007387 */ /* 0x000fe20000100a00 */
[-C--:B------:R-:W-:Y:S01]  /*73f0*/  IADD3 R232, P2, R137, R2.reuse, RZ ;  /* 0x0000000289e87210 */ /* 0x080fe20007f5e0ff */
[----:B------:R-:W-:Y:S01]  /*7400*/  IMAD R114, R17, c[0x0][0x190], RZ ;  /* 0x0000640011727a24 */ /* 0x000fe200078e02ff */
[-C--:B------:R-:W-:Y:S01]  /*7410*/  LEA.HI.X.SX32 R125, R112, R3.reuse, 0x2, P3 ;  /* 0x00000003707d7211 */ /* 0x080fe200018f16ff */
[----:B------:R-:W-:Y:S01]  /*7420*/  STL.64 [R1+0x88], R192 ;  /* 0x000088c001007387 */ /* 0x000fe20000100a00 */
[-C--:B------:R-:W-:Y:S01]  /*7430*/  IADD3 R136, P3, R141, R2.reuse, RZ ;  /* 0x000000028d887210 */ /* 0x080fe20007f7e0ff */
[----:B------:R-:W-:Y:S01]  /*7440*/  IMAD R112, R18, c[0x0][0x190], RZ ;  /* 0x0000640012707a24 */ /* 0x000fe200078e02ff */
        /* <DEDUP_REMOVED lines=9> */
[-C--:B------:R-:W-:Y:S01]  /*74e0*/  IADD3 R144, P2, R153, R2.reuse, RZ ;  /* 0x0000000299907210 */ /* 0x080fe20007f5e0ff */
[----:B------:R-:W-:Y:S01]  /*74f0*/  IMAD R102, R126, 0x1f, RZ ;  /* 0x0000001f7e667824 */ /* 0x000fe200078e02ff */
[-C--:B------:R-:W-:Y:S01]  /*7500*/  LEA.HI.X.SX32 R121, R108, R3.reuse, 0x2, P3 ;  /* 0x000000036c797211 */ /* 0x080fe200018f16ff */
[----:B------:R-:W-:Y:S01]  /*7510*/  STL.64 [R1+0x68], R128 ;  /* 0x0000688001007387 */ /* 0x000fe20000100a00 */
[-C--:B------:R-:W-:Y:S01]  /*7520*/  IADD3 R132, P3, R157, R2.reuse, RZ ;  /* 0x000000029d847210 */ /* 0x080fe20007f7e0ff */
[----:B------:R-:W-:Y:S01]  /*7530*/  IMAD R157, R53, c[0x0][0x190], RZ ;  /* 0x00006400359d7a24 */ /* 0x000fe200078e02ff */
[-C--:B------:R-:W-:Y:S01]  /*7540*/  LEA.HI.X.SX32 R145, R130, R3.reuse, 0x2, P2 ;  /* 0x0000000382917211 */ /* 0x080fe200010f16ff */
[----:B------:R-:W-:Y:S01]  /*7550*/  STL.64 [R1+0x60], R120 ;  /* 0x0000607801007387 */ /* 0x000fe20000100a00 */
[-C--:B-1----:R-:W-:Y:S01]  /*7560*/  IADD3 R4, P2, R161, R2.reuse, RZ ;  /* 0x00000002a1047210 */ /* 0x082fe20007f5e0ff */
[----:B------:R-:W-:Y:S01]  /*7570*/  IMAD R153, R52, c[0x0][0x190], RZ ;  /* 0x0000640034997a24 */ /* 0x000fe200078e02ff */
        /* <DEDUP_REMOVED lines=18> */
[----:B------:R-:W-:Y:S01]  /*76a0*/  IADD3 R160, P3, R113, R2, RZ ;  /* 0x0000000271a07210 */ /* 0x000fe20007f7e0ff */
[----:B------:R-:W-:Y:S01]  /*76b0*/  IMAD R113, R34, c[0x0][0x190], RZ ;  /* 0x0000640022717a24 */ /* 0x000fe200078e02ff */
[----:B------:R-:W-:Y:S01]  /*76c0*/  IADD3 R97, R173, -0x15, RZ ;  /* 0xffffffebad617810 */ /* 0x000fe20007ffe0ff */
[----:B------:R-:W-:Y:S01]  /*76d0*/  STL.64 [R1+0x30], R104 ;  /* 0x0000306801007387 */ /* 0x000fe20000100a00 */
[-C--:B------:R-:W-:Y:S01]  /*76e0*/  LEA.HI.X.SX32 R101, R0, R3.reuse, 0x2, P2 ;  /* 0x0000000300657211 */ /* 0x080fe200010f16ff */
[----:B------:R-:W-:Y:S01]  /*76f0*/  IMAD.SHL.U32 R0, R249, 0x4, RZ ;  /* 0x00000004f9007824 */ /* 0x000fe200078e00ff */
[----:B------:R-:W-:Y:S01]  /*7700*/  LEA.HI.X.SX32 R161, R102, R3, 0x2, P3 ;  /* 0x0000000366a17211 */ /* 0x000fe200018f16ff */
[----:B------:R-:W-:Y:S01]  /*7710*/  IMAD R102, R25, c[0x0][0x190], RZ ;  /* 0x0000640019667a24 */ /* 0x000fe200078e02ff */
[----:B------:R-:W-:Y:S01]  /*7720*/  ISETP.GE.U32.AND P2, PT, R97, 0x7fffffcc, PT ;  /* 0x7fffffcc6100780c */ /* 0x000fe20003f46070 */
[----:B------:R-:W-:Y:S01]  /*7730*/  STL.64 [R1+0x28], R100 ;  /* 0x0000286401007387 */ /* 0x000fe20000100a00 */
[C---:B------:R-:W-:Y:S01]  /*7740*/  IADD3 R97, R173.reuse, -0x1d, RZ ;  /* 0xffffffe3ad617810 */ /* 0x040fe20007ffe0ff */
[----:B------:R-:W-:Y:S01]  /*7750*/  IMAD R106, R22, c[0x0][0x190], RZ ;  /* 0x00006400166a7a24 */ /* 0x000fe200078e02ff */
[----:B------:R-:W-:Y:S01]  /*7760*/  IADD3 R98, R173, -0x19, RZ ;  /* 0xffffffe7ad627810 */ /* 0x000fe20007ffe0ff */
[----:B------:R-:W-:Y:S01]  /*7770*/  STL.64 [R1+0x20], R160 ;  /* 0x000020a001007387 */ /* 0x000fe20000100a00 */
[----:B------:R-:W-:-:S02]  /*7780*/  IMAD R126, R9, c[0x0][0x190], RZ ;  /* 0x00006400097e7a24 */ /* 0x000fc400078e02ff */
[----:B------:R-:W-:Y:S01]  /*7790*/  ISETP.GE.U32.AND P3, PT, R98, 0x7fffffc8, PT ;  /* 0x7fffffc86200780c */ /* 0x000fe20003f66070 */
[----:B------:R1:W-:Y:S01]  /*77a0*/  LDGSTS.E [R0+0x40000], [R2.64], !P0 ;  /* 0x4000000002007fae */ /* 0x0003e2000c121844 */
[----:B------:R-:W-:Y:S02]  /*77b0*/  ISETP.GE.U32.AND P0, PT, R97, 0x7fffffc4, PT ;  /* 0x7fffffc46100780c */ /* 0x000fe40003f06070 */
[C---:B------:R-:W-:Y:S01]  /*77c0*/  IADD3 R97, R173.reuse, -0x2, RZ ;  /* 0xfffffffead617810 */ /* 0x040fe20007ffe0ff */
[----:B------:R1:W-:Y:S01]  /*77d0*/  STL [R1+0xfa8], R2 ;  /* 0x000fa80201007387 */ /* 0x0003e20000100800 */
[----:B------:R-:W-:-:S03]  /*77e0*/  IADD3 R98, R173, -0x6, RZ ;  /* 0xfffffffaad627810 */ /* 0x000fc60007ffe0ff */
[----:B------:R2:W-:Y:S01]  /*77f0*/  STL [R1+0xf98], R3 ;  /* 0x000f980301007387 */ /* 0x0005e20000100800 */
[----:B-1----:R-:W-:-:S05]  /*7800*/  IMAD.SHL.U32 R2, R249, 0x4, RZ ;  /* 0x00000004f9027824 */ /* 0x002fca00078e00ff */
[----:B------:R1:W-:Y:S01]  /*7810*/  LDGSTS.E [R2+0x40800], [R246.64], !P4 ;  /* 0x40800000f6027fae */ /* 0x0003e2000e121844 */
[----:B------:R-:W-:Y:S02]  /*7820*/  ISETP.GE.U32.AND P4, PT, R97, 0x7fffffdf, PT ;  /* 0x7fffffdf6100780c */ /* 0x000fe40003f86070 */
[C---:B------:R-:W-:Y:S01]  /*7830*/  IADD3 R97, R173.reuse, -0xa, RZ ;  /* 0xfffffff6ad617810 */ /* 0x040fe20007ffe0ff */
[----:B------:R3:W-:Y:S01]  /*7840*/  LDGSTS.E [R2+0x41000], [R242.64], !P5 ;  /* 0x41000000f2027fae */ /* 0x0007e2000e921844 */
[----:B------:R-:W-:Y:S02]  /*7850*/  ISETP.GE.U32.AND P5, PT, R98, 0x7fffffdb, PT ;  /* 0x7fffffdb6200780c */ /* 0x000fe40003fa6070 */
[----:B------:R-:W-:Y:S01]  /*7860*/  IADD3 R98, R173, -0xe, RZ ;  /* 0xfffffff2ad627810 */ /* 0x000fe20007ffe0ff */
[----:B------:R4:W-:Y:S01]  /*7870*/  LDGSTS.E [R2+0x41800], [R240.64], !P1 ;  /* 0x41800000f0027fae */ /* 0x0009e2000c921844 */
[----:B------:R-:W-:Y:S02]  /*7880*/  ISETP.GE.U32.AND P1, PT, R97, 0x7fffffd7, PT ;  /* 0x7fffffd76100780c */ /* 0x000fe40003f26070 */
[----:B------:R-:W-:Y:S01]  /*7890*/  IADD3 R97, R173, -0x12, RZ ;  /* 0xffffffeead617810 */ /* 0x000fe20007ffe0ff */
[----:B------:R5:W-:Y:S01]  /*78a0*/  LDGSTS.E [R2+0x42000], [R236.64], !P6 ;  /* 0x42000000ec027fae */ /* 0x000be2000f121844 */
[----:B------:R-:W-:-:S02]  /*78b0*/  ISETP.GE.U32.AND P6, PT, R98, 0x7fffffd3, PT ;  /* 0x7fffffd36200780c */ /* 0x000fc40003fc6070 */
[----:B------:R-:W-:Y:S01]  /*78c0*/  IADD3 R98, R173, -0x16, RZ ;  /* 0xffffffeaad627810 */ /* 0x000fe20007ffe0ff */
[----:B------:R1:W-:Y:S01]  /*78d0*/  LDGSTS.E [R2+0x42800], [R232.64], !P2 ;  /* 0x42800000e8027fae */ /* 0x0003e2000d121844 */
[----:B------:R-:W-:Y:S01]  /*78e0*/  ISETP.GE.U32.AND P2, PT, R97, 0x7fffffcf, PT ;  /* 0x7fffffcf6100780c */ /* 0x000fe20003f46070 */
[----:B---3--:R-:W-:Y:S01]  /*78f0*/  IMAD R242, R227, c[0x0][0x190], RZ ;  /* 0x00006400e3f27a24 */ /* 0x008fe200078e02ff */
[----:B--2---:R-:W-:Y:S01]  /*7900*/  LOP3.LUT R3, R2, 0x20, RZ, 0x3c, !PT ;  /* 0x0000002002037812 */ /* 0x004fe200078e3cff */
[----:B------:R2:W-:Y:S01]  /*7910*/  LDGSTS.E [R2+0x43000], [R144.64], !P3 ;  /* 0x4300000090027fae */ /* 0x0005e2000d921844 */
[----:B------:R-:W-:Y:S02]  /*7920*/  ISETP.GE.U32.AND P3, PT, R98, 0x7fffffcb, PT ;  /* 0x7fffffcb6200780c */ /* 0x000fe40003f66070 */
[C---:B------:R-:W-:Y:S01]  /*7930*/  IADD3 R97, R173.reuse, -0x1a, RZ ;  /* 0xffffffe6ad617810 */ /* 0x040fe20007ffe0ff */
[----:B------:R3:W-:Y:S01]  /*7940*/  LDGSTS.E [R2+0x43800], [R140.64], !P0 ;  /* 0x438000008c027fae */ /* 0x0007e2000c121844 */
[----:B------:R-:W-:Y:S01]  /*7950*/  IADD3 R98, R173, -0x1e, RZ ;  /* 0xffffffe2ad627810 */ /* 0x000fe20007ffe0ff */
[----:B-----5:R-:W-:Y:S01]  /*7960*/  IMAD R236, R215, c[0x0][0x190], RZ ;  /* 0x00006400d7ec7a24 */ /* 0x020fe200078e02ff */
[----:B------:R-:W-:Y:S01]  /*7970*/  ISETP.GE.U32.AND P0, PT, R97, 0x7fffffc7, PT ;  /* 0x7fffffc76100780c */ /* 0x000fe20003f06070 */
[----:B------:R5:W-:Y:S01]  /*7980*/  LDGSTS.E [R3+0x40200], [R228.64], !P4 ;  /* 0x40200000e4037fae */ /* 0x000be2000e121844 */
[----:B------:R-:W-:Y:S01]  /*7990*/  ISETP.GE.U32.AND P4, PT, R98, 0x7fffffc3, PT ;  /* 0x7fffffc36200780c */ /* 0x000fe20003f86070 */
[----:B-1----:R-:W-:Y:S01]  /*79a0*/  IMAD R232, R207, c[0x0][0x190], RZ ;  /* 0x00006400cfe87a24 */ /* 0x002fe200078e02ff */
[C---:B------:R-:W-:Y:S01]  /*79b0*/  IADD3 R97, R173.reuse, -0x3, RZ ;  /* 0xfffffffdad617810 */ /* 0x040fe20007ffe0ff */
[----:B------:R5:W-:Y:S01]  /*79c0*/  LDGSTS.E [R3+0x40a00], [R224.64], !P5 ;  /* 0x40a00000e0037fae */ /* 0x000be2000e921844 */
[----:B------:R-:W-:Y:S01]  /*79d0*/  IADD3 R98, R173, -0x7, RZ ;  /* 0xfffffff9ad627810 */ /* 0x000fe20007ffe0ff */
[----:B--2---:R-:W-:Y:S01]  /*79e0*/  IMAD R145, R48, c[0x0][0x190], RZ ;  /* 0x0000640030917a24 */ /* 0x004fe200078e02ff */
[----:B------:R-:W-:Y:S01]  /*79f0*/  ISETP.GE.U32.AND P5, PT, R97, 0x7fffffde, PT ;  /* 0x7fffffde6100780c */ /* 0x000fe20003fa6070 */
[----:B------:R1:W-:Y:S01]  /*7a00*/  LDGSTS.E [R3+0x41200], [R220.64], !P1 ;  /* 0x41200000dc037fae */ /* 0x0003e2000c921844 */
[----:B------:R-:W-:Y:S01]  /*7a10*/  ISETP.GE.U32.AND P1, PT, R98, 0x7fffffda, PT ;  /* 0x7fffffda6200780c */ /* 0x000fe20003f26070 */
[----:B------:R-:W-:Y:S01]  /*7a20*/  IMAD R144, R46, c[0x0][0x190], RZ ;  /* 0x000064002e907a24 */ /* 0x000fe200078e02ff */
[C---:B------:R-:W-:Y:S01]  /*7a30*/  IADD3 R97, R173.reuse, -0xb, RZ ;  /* 0xfffffff5ad617810 */ /* 0x040fe20007ffe0ff */
[----:B------:R2:W-:Y:S01]  /*7a40*/  LDGSTS.E [R3+0x41a00], [R216.64], !P6 ;  /* 0x41a00000d8037fae */ /* 0x0005e2000f121844 */
[----:B------:R-:W-:Y:S01]  /*7a50*/  IADD3 R98, R173, -0xf, RZ ;  /* 0xfffffff1ad627810 */ /* 0x000fe20007ffe0ff */
[----:B---3--:R-:W-:Y:S01]  /*7a60*/  IMAD R141, R45, c[0x0][0x190], RZ ;  /* 0x000064002d8d7a24 */ /* 0x008fe200078e02ff */
[----:B------:R-:W-:Y:S01]  /*7a70*/  ISETP.GE.U32.AND P6, PT, R97, 0x7fffffd6, PT ;  /* 0x7fffffd66100780c */ /* 0x000fe20003fc6070 */
[----:B------:R3:W-:Y:S01]  /*7a80*/  LDGSTS.E [R3+0x42200], [R212.64], !P2 ;  /* 0x42200000d4037fae */ /* 0x0007e2000d121844 */
[----:B------:R-:W-:Y:S01]  /*7a90*/  ISETP.GE.U32.AND P2, PT, R98, 0x7fffffd2, PT ;  /* 0x7fffffd26200780c */ /* 0x000fe20003f46070 */
[----:B------:R-:W-:Y:S01]  /*7aa0*/  IMAD R140, R23, c[0x0][0x190], RZ ;  /* 0x00006400178c7a24 */ /* 0x000fe200078e02ff */
[C---:B------:R-:W-:Y:S01]  /*7ab0*/  IADD3 R97, R173.reuse, -0x13, RZ ;  /* 0xffffffedad617810 */ /* 0x040fe20007ffe0ff */
[----:B------:R4:W-:Y:S01]  /*7ac0*/  LDGSTS.E [R3+0x42a00], [R136.64], !P3 ;  /* 0x42a0000088037fae */ /* 0x0009e2000d921844 */
[----:B------:R-:W-:Y:S01]  /*7ad0*/  IADD3 R98, R173, -0x17, RZ ;  /* 0xffffffe9ad627810 */ /* 0x000fe20007ffe0ff */
[----:B-1----:R-:W-:Y:S01]  /*7ae0*/  IMAD R220, R183, c[0x0][0x190], RZ ;  /* 0x00006400b7dc7a24 */ /* 0x002fe200078e02ff */
[----:B------:R-:W-:Y:S01]  /*7af0*/  ISETP.GE.U32.AND P3, PT, R97, 0x7fffffce, PT ;  /* 0x7fffffce6100780c */ /* 0x000fe20003f66070 */
[----:B------:R1:W-:Y:S01]  /*7b00*/  LDGSTS.E [R3+0x43200], [R132.64], !P0 ;  /* 0x4320000084037fae */ /* 0x0003e2000c121844 */
[----:B------:R-:W-:Y:S01]  /*7b10*/  LOP3.LUT R0, R2, 0x40, RZ, 0x3c, !PT ;  /* 0x0000004002007812 */ /* 0x000fe200078e3cff */
[----:B--2---:R-:W-:Y:S01]  /*7b20*/  IMAD R216, R175, c[0x0][0x190], RZ ;  /* 0x00006400afd87a24 */ /* 0x004fe200078e02ff */
[----:B------:R-:W-:Y:S01]  /*7b30*/  ISETP.GE.U32.AND P0, PT, R98, 0x7fffffca, PT ;  /* 0x7fffffca6200780c */ /* 0x000fe20003f06070 */
[----:B------:R2:W-:Y:S01]  /*7b40*/  LDGSTS.E [R3+0x43a00], [R104.64], !P4 ;  /* 0x43a0000068037fae */ /* 0x0005e2000e121844 */
[----:B------:R-:W-:Y:S01]  /*7b50*/  IADD3 R97, R173, -0x1b, RZ ;  /* 0xffffffe5ad617810 */ /* 0x000fe20007ffe0ff */
[----:B---3--:R-:W-:Y:S01]  /*7b60*/  IMAD R212, R167, c[0x0][0x190], RZ ;  /* 0x00006400a7d47a24 */ /* 0x008fe200078e02ff */
[----:B------:R-:W-:Y:S01]  /*7b70*/  IADD3 R98, R173, -0x1f, RZ ;  /* 0xffffffe1ad627810 */ /* 0x000fe20007ffe0ff */
[----:B------:R3:W-:Y:S01]  /*7b80*/  LDGSTS.E [R0+0x40400], [R208.64], !P5 ;  /* 0x40400000d0007fae */ /* 0x0007e2000e921844 */
[----:B------:R-:W-:Y:S01]  /*7b90*/  ISETP.GE.U32.AND P4, PT, R97, 0x7fffffc6, PT ;  /* 0x7fffffc66100780c */ /* 0x000fe20003f86070 */
[----:B----4-:R-:W-:Y:S01]  /*7ba0*/  IMAD R137, R44, c[0x0][0x190], RZ ;  /* 0x000064002c897a24 */ /* 0x010fe200078e02ff */
[----:B------:R-:W-:Y:S01]  /*7bb0*/  ISETP.GE.U32.AND P5, PT, R98, 0x7fffffc2, PT ;  /* 0x7fffffc26200780c */ /* 0x000fe20003fa6070 */
[----:B------:R4:W-:Y:S01]  /*7bc0*/  LDGSTS.E [R0+0x40c00], [R204.64], !P1 ;  /* 0x40c00000cc007fae */ /* 0x0009e2000c921844 */
[C---:B------:R-:W-:Y:S01]  /*7bd0*/  IADD3 R97, R173.reuse, -0x4, RZ ;  /* 0xfffffffcad617810 */ /* 0x040fe20007ffe0ff */
[----:B-1----:R-:W-:Y:S01]  /*7be0*/  IMAD R133, R42, c[0x0][0x190], RZ ;  /* 0x000064002a857a24 */ /* 0x002fe200078e02ff */
[----:B------:R-:W-:Y:S01]  /*7bf0*/  IADD3 R98, R173, -0x8, RZ ;  /* 0xfffffff8ad627810 */ /* 0x000fe20007ffe0ff */
[----:B------:R4:W-:Y:S01]  /*7c00*/  LDGSTS.E [R0+0x41400], [R200.64], !P6 ;  /* 0x41400000c8007fae */ /* 0x0009e2000f121844 */
[----:B------:R-:W-:Y:S01]  /*7c10*/  ISETP.GE.U32.AND P1, PT, R97, 0x7fffffdd, PT ;  /* 0x7fffffdd6100780c */ /* 0x000fe20003f26070 */
[----:B--2---:R-:W-:Y:S01]  /*7c20*/  IMAD R105, R32, c[0x0][0x190], RZ ;  /* 0x0000640020697a24 */ /* 0x004fe200078e02ff */
[----:B------:R-:W-:Y:S01]  /*7c30*/  ISETP.GE.U32.AND P6, PT, R98, 0x7fffffd9, PT ;  /* 0x7fffffd96200780c */ /* 0x000fe20003fc6070 */
[----:B------:R1:W-:Y:S01]  /*7c40*/  LDGSTS.E [R0+0x41c00], [R196.64], !P2 ;  /* 0x41c00000c4007fae */ /* 0x0003e2000d121844 */
[C---:B------:R-:W-:Y:S01]  /*7c50*/  IADD3 R97, R173.reuse, -0xc, RZ ;  /* 0xfffffff4ad617810 */ /* 0x040fe20007ffe0ff */
[----:B------:R-:W-:Y:S01]  /*7c60*/  IMAD R104, R24, c[0x0][0x190], RZ ;  /* 0x0000640018687a24 */ /* 0x000fe200078e02ff */
[----:B------:R-:W-:Y:S01]  /*7c70*/  IADD3 R98, R173, -0x10, RZ ;  /* 0xfffffff0ad627810 */ /* 0x000fe20007ffe0ff */
[----:B------:R4:W-:Y:S01]  /*7c80*/  LDGSTS.E [R0+0x42400], [R192.64], !P3 ;  /* 0x42400000c0007fae */ /* 0x0009e2000d921844 */
[----:B------:R-:W-:Y:S01]  /*7c90*/  ISETP.GE.U32.AND P2, PT, R97, 0x7fffffd5, PT ;  /* 0x7fffffd56100780c */ /* 0x000fe20003f46070 */
[----:B------:R-:W-:Y:S01]  /*7ca0*/  IMAD R132, R7, c[0x0][0x190], RZ ;  /* 0x0000640007847a24 */ /* 0x000fe200078e02ff */
[----:B------:R-:W-:Y:S01]  /*7cb0*/  ISETP.GE.U32.AND P3, PT, R98, 0x7fffffd1, PT ;  /* 0x7fffffd16200780c */ /* 0x000fe20003f66070 */
[----:B------:R2:W-:Y:S01]  /*7cc0*/  LDGSTS.E [R0+0x42c00], [R128.64], !P0 ;  /* 0x42c0000080007fae */ /* 0x0005e2000c121844 */
[----:B------:R-:W-:Y:S01]  /*7cd0*/  IADD3 R98, R173, -0x18, RZ ;  /* 0xffffffe8ad627810 */ /* 0x000fe20007ffe0ff */
[----:B------:R-:W-:Y:S01]  /*7ce0*/  IMAD R136, R15, c[0x0][0x190], RZ ;  /* 0x000064000f887a24 */ /* 0x000fe200078e02ff */
[----:B------:R-:W-:Y:S01]  /*7cf0*/  IADD3 R97, R173, -0x14, RZ ;  /* 0xffffffecad617810 */ /* 0x000fe20007ffe0ff */
[----:B------:R4:W-:Y:S01]  /*7d00*/  LDGSTS.E [R0+0x43400], [R4.64], !P4 ;  /* 0x4340000004007fae */ /* 0x0009e2000e121844 */
[----:B------:R-:W-:Y:S01]  /*7d10*/  ISETP.GE.U32.AND P4, PT, R98, 0x7fffffc9, PT ;  /* 0x7fffffc96200780c */ /* 0x000fe20003f86070 */
[----:B-1----:R-:W-:Y:S01]  /*7d20*/  IMAD R196, R135, c[0x0][0x190], RZ ;  /* 0x0000640087c47a24 */ /* 0x002fe200078e02ff */
[----:B------:R-:W-:Y:S01]  /*7d30*/  IADD3 R98, R173, -0x20, RZ ;  /* 0xffffffe0ad627810 */ /* 0x000fe20007ffe0ff */
[----:B------:R1:W-:Y:S01]  /*7d40*/  LDGSTS.E [R0+0x43c00], [R100.64], !P5 ;  /* 0x43c0000064007fae */ /* 0x0003e2000e921844 */
[----:B------:R-:W-:Y:S01]  /*7d50*/  ISETP.GE.U32.AND P0, PT, R97, 0x7fffffcd, PT ;  /* 0x7fffffcd6100780c */ /* 0x000fe20003f06070 */
[----:B---3--:R-:W-:Y:S01]  /*7d60*/  IMAD R208, R159, c[0x0][0x190], RZ ;  /* 0x000064009fd07a24 */ /* 0x008fe200078e02ff */
[----:B------:R-:W-:Y:S01]  /*7d70*/  IADD3 R97, R173, -0x1c, RZ ;  /* 0xffffffe4ad617810 */ /* 0x000fe20007ffe0ff */
[----:B--2---:R-:W-:-:S02]  /*7d80*/  IMAD R129, R41, c[0x0][0x190], RZ ;  /* 0x0000640029817a24 */ /* 0x004fc400078e02ff */
[----:B------:R-:W-:Y:S01]  /*7d90*/  IMAD R128, R40, c[0x0][0x190], RZ ;  /* 0x0000640028807a24 */ /* 0x000fe200078e02ff */
[----:B------:R-:W-:Y:S02]  /*7da0*/  ISETP.GE.U32.AND P5, PT, R97, 0x7fffffc5, PT ;  /* 0x7fffffc56100780c */ /* 0x000fe40003fa6070 */
[----:B----4-:R-:W-:Y:S02]  /*7db0*/  LOP3.LUT R4, R2, 0x60, RZ, 0x3c, !PT ;  /* 0x0000006002047812 */ /* 0x010fe400078e3cff */
[----:B------:R-:W-:Y:S01]  /*7dc0*/  IADD3 R97, R173, -0x21, RZ ;  /* 0xffffffdfad617810 */ /* 0x000fe20007ffe0ff */
[----:B-1----:R-:W-:Y:S01]  /*7dd0*/  IMAD R101, R30, c[0x0][0x190], RZ ;  /* 0x000064001e657a24 */ /* 0x002fe200078e02ff */
[----:B------:R-:W-:Y:S01]  /*7de0*/  LOP3.LUT R0, R165, 0x60, RZ, 0xc0, !PT ;  /* 0x00000060a5007812 */ /* 0x000fe200078ec0ff */
[----:B------:R1:W-:Y:S01]  /*7df0*/  LDGSTS.E [R4+0x40600], [R188.64], !P1 ;  /* 0x40600000bc047fae */ /* 0x0003e2000c921844 */
[----:B------:R-:W-:Y:S01]  /*7e00*/  ISETP.GE.U32.AND P1, PT, R98, 0x7fffffc1, PT ;  /* 0x7fffffc16200780c */ /* 0x000fe20003f26070 */
[----:B------:R-:W-:-:S02]  /*7e10*/  IMAD R100, R26, c[0x0][0x190], RZ ;  /* 0x000064001a647a24 */ /* 0x000fc400078e02ff */
[----:B------:R2:W-:Y:S01]  /*7e20*/  LDGSTS.E [R4+0x40e00], [R184.64], !P6 ;  /* 0x40e00000b8047fae */ /* 0x0005e2000f121844 */
[----:B------:R-:W-:Y:S02]  /*7e30*/  ISETP.GE.AND P6, PT, R169, R98, PT ;  /* 0x00000062a900720c */ /* 0x000fe40003fc6270 */
[----:B------:R-:W-:Y:S01]  /*7e40*/  IADD3 R98, R173, -0x25, RZ ;  /* 0xffffffdbad627810 */ /* 0x000fe20007ffe0ff */
[----:B------:R3:W-:Y:S01]  /*7e50*/  LDGSTS.E [R4+0x41600], [R180.64], !P2 ;  /* 0x41600000b4047fae */ /* 0x0007e2000d121844 */
[----:B------:R-:W-:Y:S02]  /*7e60*/  SEL R252, RZ, 0x4, P6 ;  /* 0x00000004fffc7807 */ /* 0x000fe40003000000 */
[----:B------:R-:W-:Y:S01]  /*7e70*/  ISETP.GE.U32.AND P2, PT, R97, 0x7fffffc0, PT ;  /* 0x7fffffc06100780c */ /* 0x000fe20003f46070 */
[----:B------:R4:W-:Y:S01]  /*7e80*/  LDGSTS.E [R4+0x41e00], [R176.64], !P3 ;  /* 0x41e00000b0047fae */ /* 0x0009e2000d921844 */
[----:B------:R-:W-:Y:S01]  /*7e90*/  ISETP.GE.U32.AND P3, PT, R98, 0x7fffffbc, PT ;  /* 0x7fffffbc6200780c */ /* 0x000fe20003f66070 */
[----:B------:R-:W-:Y:S01]  /*7ea0*/  IMAD.MOV.U32 R98, RZ, RZ, 0x1f ;  /* 0x0000001fff627424 */ /* 0x000fe200078e00ff */
[----:B------:R-:W-:Y:S01]  /*7eb0*/  IADD3 R97, R173, -0x29, RZ ;  /* 0xffffffd7ad617810 */ /* 0x000fe20007ffe0ff */
[----:B------:R1:W-:Y:S01]  /*7ec0*/  LDGSTS.E [R4+0x42600], [R124.64], !P0 ;  /* 0x426000007c047fae */ /* 0x0003e2000c121844 */
[----:B------:R-:W-:Y:S01]  /*7ed0*/  ISETP.GE.AND P6, PT, R169, c[0x0][0x180], PT ;  /* 0x00006000a9007a0c */ /* 0x000fe20003fc6270 */
[----:B--2---:R-:W-:Y:S01]  /*7ee0*/  IMAD R184, R111, c[0x0][0x190], RZ ;  /* 0x000064006fb87a24 */ /* 0x004fe200078e02ff */
[----:B-----5:R-:W-:Y:S01]  /*7ef0*/  IADD3 R3, R98, c[0x0][0x180], RZ ;  /* 0x0000600062037a10 */ /* 0x020fe20007ffe0ff */
[----:B------:R2:W-:Y:S01]  /*7f00*/  LDGSTS.E [R4+0x42e00], [R120.64], !P4 ;  /* 0x42e0000078047fae */ /* 0x0005e2000e121844 */
[----:B------:R-:W-:Y:S01]  /*7f10*/  ISETP.GE.U32.AND P0, PT, R97, 0x7fffffb8, PT ;  /* 0x7fffffb86100780c */ /* 0x000fe20003f06070 */
[----:B---3--:R-:W-:Y:S01]  /*7f20*/  IMAD R180, R103, c[0x0][0x190], RZ ;  /* 0x0000640067b47a24 */ /* 0x008fe200078e02ff */
[----:B------:R-:W-:Y:S01]  /*7f30*/  ISETP.GT.AND P4, PT, R3, 0x1f, PT ;  /* 0x0000001f0300780c */ /* 0x000fe20003f84270 */
[----:B------:R3:W-:Y:S01]  /*7f40*/  STL [R1+0xfc0], R3 ;  /* 0x000fc00301007387 */ /* 0x0007e20000100800 */
[----:B------:R-:W-:Y:S01]  /*7f50*/  IADD3 R97, R173, -0x2d, RZ ;  /* 0xffffffd3ad617810 */ /* 0x000fe20007ffe0ff */
[----:B----4-:R-:W-:Y:S01]  /*7f60*/  IMAD R176, R95, c[0x0][0x190], RZ ;  /* 0x000064005fb07a24 */ /* 0x010fe200078e02ff */
[----:B------:R-:W-:Y:S01]  /*7f70*/  IADD3 R98, R173, -0x31, RZ ;  /* 0xffffffcfad627810 */ /* 0x000fe20007ffe0ff */
[----:B------:R-:W-:Y:S01]  /*7f80*/  STL [R1+0xfc4], R252 ;  /* 0x000fc4fc01007387 */ /* 0x000fe20000100800 */
[----:B-1----:R-:W-:Y:S01]  /*7f90*/  IMAD R125, R38, c[0x0][0x190], RZ ;  /* 0x00006400267d7a24 */ /* 0x002fe200078e02ff */
[----:B------:R-:W-:Y:S01]  /*7fa0*/  SEL R243, RZ, 0x4, !P4 ;  /* 0x00000004fff37807 */ /* 0x000fe20006000000 */
[----:B------:R-:W-:Y:S01]  /*7fb0*/  IMAD R124, R10, c[0x0][0x190], RZ ;  /* 0x000064000a7c7a24 */ /* 0x000fe200078e02ff */
[----:B------:R-:W-:Y:S01]  /*7fc0*/  STL [R1+0x1c0], R96 ;  /* 0x0001c06001007387 */ /* 0x000fe20000100800 */
[----:B--2---:R-:W-:Y:S01]  /*7fd0*/  IMAD R121, R37, c[0x0][0x190], RZ ;  /* 0x0000640025797a24 */ /* 0x004fe200078e02ff */
[----:B------:R-:W-:Y:S01]  /*7fe0*/  ISETP.GE.U32.AND P4, PT, R98, 0x7fffffb0, PT ;  /* 0x7fffffb06200780c */ /* 0x000fe20003f86070 */
[----:B---3--:R-:W-:Y:S01]  /*7ff0*/  IMAD R3, R93, c[0x0][0x190], RZ ;  /* 0x000064005d037a24 */ /* 0x008fe200078e02ff */
[----:B------:R-:W-:Y:S01]  /*8000*/  STL [R1+0x58c], R94 ;  /* 0x00058c5e01007387 */ /* 0x000fe20000100800 */
[----:B------:R-:W-:Y:S01]  /*8010*/  IMAD R98, R28, c[0x0][0x190], RZ ;  /* 0x000064001c627a24 */ /* 0x000fe200078e02ff */
[----:B------:R-:W-:Y:S01]  /*8020*/  SEL R243, R243, RZ, !P6 ;  /* 0x000000fff3f37207 */ /* 0x000fe20007000000 */
[----:B------:R-:W-:Y:S01]  /*8030*/  IMAD R120, R13, c[0x0][0x190], RZ ;  /* 0x000064000d787a24 */ /* 0x000fe200078e02ff */
[----:B------:R1:W-:Y:S01]  /*8040*/  STL [R1+0x588], R3 ;  /* 0x0005880301007387 */ /* 0x0003e20000100800 */
[----:B------:R-:W-:-:S03]  /*8050*/  IMAD R188, R119, c[0x0][0x190], RZ ;  /* 0x0000640077bc7a24 */ /* 0x000fc600078e02ff */
[----:B------:R-:W-:Y:S04]  /*8060*/  STL [R1+0x584], R92 ;  /* 0x0005845c01007387 */ /* 0x000fe80000100800 */
        /* <DEDUP_REMOVED lines=35> */
[----:B------:R2:W-:Y:S01]  /*82a0*/  LDGSTS.E [R4+0x43600], [R116.64], !P5 ;  /* 0x4360000074047fae */ /* 0x0005e2000e921844 */
[----:B------:R-:W-:Y:S01]  /*82b0*/  ISETP.GE.U32.AND P5, PT, R97, 0x7fffffb4, PT ;  /* 0x7fffffb46100780c */ /* 0x000fe20003fa6070 */
[----:B------:R-:W-:-:S02]  /*82c0*/  IMAD R97, R29, c[0x0][0x190], RZ ;  /* 0x000064001d617a24 */ /* 0x000fc400078e02ff */
[----:B------:R-:W-:Y:S04]  /*82d0*/  STL [R1+0x474], R137 ;  /* 0x0004748901007387 */ /* 0x000fe80000100800 */
[----:B------:R-:W-:Y:S01]  /*82e0*/  STL [R1+0x470], R133 ;  /* 0x0004708501007387 */ /* 0x000fe20000100800 */
[----:B--2---:R-:W-:-:S03]  /*82f0*/  IMAD R117, R36, c[0x0][0x190], RZ ;  /* 0x0000640024757a24 */ /* 0x004fc600078e02ff */
[----:B------:R-:W-:Y:S01]  /*8300*/  STL [R1+0x46c], R129 ;  /* 0x00046c8101007387 */ /* 0x000fe20000100800 */
        /* <DEDUP_REMOVED lines=16> */
[----:B------:R-:W-:-:S03]  /*8410*/  LEA R16, P1, R96, R244, 0x2 ;  /* 0x000000f460107211 */ /* 0x000fc600078210ff */
[----:B------:R-:W-:Y:S01]  /*8420*/  STL [R1+0x410], R108 ;  /* 0x0004106c01007387 */ /* 0x000fe20000100800 */
[-C--:B------:R-:W-:Y:S02]  /*8430*/  LEA.HI.X.SX32 R17, R96, R245.reuse, 0x2, P1 ;  /* 0x000000f560117211 */ /* 0x080fe400008f16ff */
[CC--:B------:R-:W-:Y:S01]  /*8440*/  LEA R12, P1, R3.reuse, R244.reuse, 0x2 ;  /* 0x000000f4030c7211 */ /* 0x0c0fe200078210ff */
[----:B------:R-:W-:Y:S03]  /*8450*/  STL [R1+0x3ec], R110 ;  /* 0x0003ec6e01007387 */ /* 0x000fe60000100800 */
[-C--:B------:R-:W-:Y:S01]  /*8460*/  LEA.HI.X.SX32 R13, R3, R245.reuse, 0x2, P1 ;  /* 0x000000f5030d7211 */ /* 0x080fe200008f16ff */
[----:B------:R-:W-:Y:S01]  /*8470*/  STL [R1+0x3e8], R112 ;  /* 0x0003e87001007387 */ /* 0x000fe20000100800 */
[-C--:B--2---:R-:W-:Y:S01]  /*8480*/  LEA R4, P6, R94, R244.reuse, 0x2 ;  /* 0x000000f45e047211 */ /* 0x084fe200078c10ff */
[----:B-1----:R-:W-:Y:S01]  /*8490*/  IMAD R3, R8, c[0x0][0x190], RZ ;  /* 0x0000640008037a24 */ /* 0x002fe200078e02ff */
[-C--:B------:R-:W-:Y:S01]  /*84a0*/  LEA R250, P1, R90, R244.reuse, 0x2 ;  /* 0x000000f45afa7211 */ /* 0x080fe200078210ff */
[----:B------:R-:W-:Y:S01]  /*84b0*/  STL [R1+0x3e4], R114 ;  /* 0x0003e47201007387 */ /* 0x000fe20000100800 */
[-C--:B------:R-:W-:Y:S01]  /*84c0*/  LEA.HI.X.SX32 R5, R94, R245.reuse, 0x2, P6 ;  /* 0x000000f55e057211 */ /* 0x080fe200030f16ff */
[----:B------:R-:W-:Y:S01]  /*84d0*/  IMAD R160, R63, c[0x0][0x190], RZ ;  /* 0x000064003fa07a24 */ /* 0x000fe200078e02ff */
[----:B------:R-:W-:Y:S01]  /*84e0*/  LEA.HI.X.SX32 R251, R90, R245, 0x2, P1 ;  /* 0x000000f55afb7211 */ /* 0x000fe200008f16ff */
[----:B------:R-:W-:Y:S01]  /*84f0*/  STL [R1+0x3e0], R116 ;  /* 0x0003e07401007387 */ /* 0x000fe20000100800 */
[----:B------:R-:W-:-:S03]  /*8500*/  LEA R246, P1, R88, R244, 0x2 ;  /* 0x000000f458f67211 */ /* 0x000fc600078210ff */
[----:B------:R-:W-:Y:S01]  /*8510*/  STL [R1+0x3dc], R118 ;  /* 0x0003dc7601007387 */ /* 0x000fe20000100800 */
[-C--:B------:R-:W-:Y:S02]  /*8520*/  LEA.HI.X.SX32 R247, R88, R245.reuse, 0x2, P1 ;  /* 0x000000f558f77211 */ /* 0x080fe400008f16ff */
[CC--:B------:R-:W-:Y:S01]  /*8530*/  LEA R8, P1, R85.reuse, R244.reuse, 0x2 ;  /* 0x000000f455087211 */ /* 0x0c0fe200078210ff */
[----:B------:R-:W-:Y:S03]  /*8540*/  STL [R1+0x3d8], R120 ;  /* 0x0003d87801007387 */ /* 0x000fe60000100800 */
[----:B------:R-:W-:Y:S01]  /*8550*/  LEA.HI.X.SX32 R9, R85, R245, 0x2, P1 ;  /* 0x000000f555097211 */ /* 0x000fe200008f16ff */
[----:B------:R-:W-:Y:S04]  /*8560*/  STL [R1+0x3d0], R122 ;  /* 0x0003d07a01007387 */ /* 0x000fe80000100800 */
[----:B------:R-:W-:Y:S04]  /*8570*/  STL [R1+0x3cc], R124 ;  /* 0x0003cc7c01007387 */ /* 0x000fe80000100800 */
[----:B------:R-:W-:Y:S04]  /*8580*/  STL.64 [R1+0x18], R16 ;  /* 0x0000181001007387 */ /* 0x000fe80000100a00 */
[----:B------:R1:W-:Y:S04]  /*8590*/  STL.64 [R1+0x10], R4 ;  /* 0x0000100401007387 */ /* 0x0003e80000100a00 */
[----:B------:R-:W-:Y:S04]  /*85a0*/  STL [R1+0x3c8], R126 ;  /* 0x0003c87e01007387 */ /* 0x000fe80000100800 */
[----:B------:R2:W-:Y:S01]  /*85b0*/  STL.64 [R1+0x8], R12 ;  /* 0x0000080c01007387 */ /* 0x0005e20000100a00 */
[----:B-1----:R-:W-:-:S03]  /*85c0*/  LEA R4, P6, R92, R244, 0x2 ;  /* 0x000000f45c047211 */ /* 0x002fc600078c10ff */
[----:B------:R-:W-:Y:S01]  /*85d0*/  STL [R1+0x3c4], R3 ;  /* 0x0003c40301007387 */ /* 0x000fe20000100800 */
[----:B------:R-:W-:-:S03]  /*85e0*/  LEA.HI.X.SX32 R5, R92, R245, 0x2, P6 ;  /* 0x000000f55c057211 */ /* 0x000fc600030f16ff */
[----:B------:R-:W-:Y:S01]  /*85f0*/  STL.64 [R1+0xfb0], R250 ;  /* 0x000fb0fa01007387 */ /* 0x000fe20000100a00 */
[CC--:B------:R-:W-:Y:S02]  /*8600*/  LEA R248, P6, R89.reuse, R244.reuse, 0x2 ;  /* 0x000000f459f87211 */ /* 0x0c0fe400078c10ff */
[-C--:B--2---:R-:W-:Y:S01]  /*8610*/  LEA R12, P1, R82, R244.reuse, 0x2 ;  /* 0x000000f4520c7211 */ /* 0x084fe200078210ff */
[----:B------:R-:W-:Y:S01]  /*8620*/  STL.64 [R1], R4 ;  /* 0x0000000401007387 */ /* 0x000fe20000100a00 */
[-C--:B------:R-:W-:Y:S02]  /*8630*/  LEA.HI.X.SX32 R249, R89, R245.reuse, 0x2, P6 ;  /* 0x000000f559f97211 */ /* 0x080fe400030f16ff */
[-C--:B------:R-:W-:Y:S01]  /*8640*/  LEA R6, P6, R86, R244.reuse, 0x2 ;  /* 0x000000f456067211 */ /* 0x080fe200078c10ff */
[----:B------:R1:W-:Y:S01]  /*8650*/  STL.64 [R1+0xfb8], R4 ;  /* 0x000fb80401007387 */ /* 0x0003e20000100a00 */
[-C--:B------:R-:W-:Y:S02]  /*8660*/  LEA.HI.X.SX32 R13, R82, R245.reuse, 0x2, P1 ;  /* 0x000000f5520d7211 */ /* 0x080fe400008f16ff */
[----:B------:R-:W-:Y:S01]  /*8670*/  LEA.HI.X.SX32 R7, R86, R245, 0x2, P6 ;  /* 0x000000f556077211 */ /* 0x000fe200030f16ff */
[----:B------:R-:W-:Y:S01]  /*8680*/  STL [R1+0xfc8], R249 ;  /* 0x000fc8f901007387 */ /* 0x000fe20000100800 */
[----:B------:R-:W-:-:S02]  /*8690*/  LEA R10, P6, R84, R244, 0x2 ;  /* 0x000000f4540a7211 */ /* 0x000fc400078c10ff */
[-C--:B------:R-:W-:Y:S01]  /*86a0*/  LEA R16, P1, R80, R244.reuse, 0x2 ;  /* 0x000000f450107211 */ /* 0x080fe200078210ff */
[----:B------:R2:W-:Y:S01]  /*86b0*/  STL [R1+0x3c0], R130 ;  /* 0x0003c08201007387 */ /* 0x0005e20000100800 */
[-C--:B------:R-:W-:Y:S02]  /*86c0*/  LEA.HI.X.SX32 R11, R84, R245.reuse, 0x2, P6 ;  /* 0x000000f5540b7211 */ /* 0x080fe400030f16ff */
[-C--:B------:R-:W-:Y:S01]  /*86d0*/  LEA R14, P6, R81, R244.reuse, 0x2 ;  /* 0x000000f4510e7211 */ /* 0x080fe200078c10ff */
[----:B-1----:R-:W-:Y:S01]  /*86e0*/  IMAD R5, R31, c[0x0][0x190], RZ ;  /* 0x000064001f057a24 */ /* 0x002fe200078e02ff */
[-C--:B------:R-:W-:Y:S01]  /*86f0*/  LEA.HI.X.SX32 R17, R80, R245.reuse, 0x2, P1 ;  /* 0x000000f550117211 */ /* 0x080fe200008f16ff */
[----:B------:R-:W-:Y:S01]  /*8700*/  IMAD R4, R47, c[0x0][0x190], RZ ;  /* 0x000064002f047a24 */ /* 0x000fe200078e02ff */
[----:B------:R-:W-:Y:S01]  /*8710*/  LEA.HI.X.SX32 R15, R81, R245, 0x2, P6 ;  /* 0x000000f5510f7211 */ /* 0x000fe200030f16ff */
[----:B------:R1:W-:Y:S01]  /*8720*/  STL [R1+0x3ac], R132 ;  /* 0x0003ac8401007387 */ /* 0x0003e20000100800 */
[----:B------:R-:W-:-:S02]  /*8730*/  LEA R18, P6, R78, R244, 0x2 ;  /* 0x000000f44e127211 */ /* 0x000fc400078c10ff */
[CC--:B------:R-:W-:Y:S01]  /*8740*/  LEA R20, P1, R77.reuse, R244.reuse, 0x2 ;  /* 0x000000f44d147211 */ /* 0x0c0fe200078210ff */
[----:B------:R3:W-:Y:S01]  /*8750*/  STL [R1+0x3a8], R134 ;  /* 0x0003a88601007387 */ /* 0x0007e20000100800 */
[-C--:B------:R-:W-:Y:S02]  /*8760*/  LEA.HI.X.SX32 R19, R78, R245.reuse, 0x2, P6 ;  /* 0x000000f54e137211 */ /* 0x080fe400030f16ff */
[-C--:B------:R-:W-:Y:S01]  /*8770*/  LEA R22, P6, R76, R244.reuse, 0x2 ;  /* 0x000000f44c167211 */ /* 0x080fe200078c10ff */
[----:B------:R4:W-:Y:S01]  /*8780*/  STL [R1+0x3a4], R136 ;  /* 0x0003a48801007387 */ /* 0x0009e20000100800 */
[-C--:B------:R-:W-:Y:S02]  /*8790*/  LEA.HI.X.SX32 R21, R77, R245.reuse, 0x2, P1 ;  /* 0x000000f54d157211 */ /* 0x080fe400008f16ff */
[----:B------:R-:W-:Y:S01]  /*87a0*/  LEA R24, P1, R74, R244, 0x2 ;  /* 0x000000f44a187211 */ /* 0x000fe200078210ff */
[----:B------:R5:W-:Y:S01]  /*87b0*/  STL [R1+0x3a0], R138 ;  /* 0x0003a08a01007387 */ /* 0x000be20000100800 */
[----:B------:R-:W-:-:S02]  /*87c0*/  LEA.HI.X.SX32 R23, R76, R245, 0x2, P6 ;  /* 0x000000f54c177211 */ /* 0x000fc400030f16ff */
        /* <DEDUP_REMOVED lines=27> */
[-C--:B------:R-:W-:Y:S01]  /*8980*/  LEA R44, P1, R61, R244.reuse, 0x2 ;  /* 0x000000f43d2c7211 */ /* 0x080fe200078210ff */
[----:B------:R-:W-:Y:S01]  /*8990*/  IMAD R252, R235, c[0x0][0x190], RZ ;  /* 0x00006400ebfc7a24 */ /* 0x000fe200078e02ff */
[-C--:B------:R-:W-:Y:S01]  /*89a0*/  LEA.HI.X.SX32 R43, R62, R245.reuse, 0x2, P6 ;  /* 0x000000f53e2b7211 */ /* 0x080fe200030f16ff */
[----:B------:R-:W0:Y:S01]  /*89b0*/  LDGDEPBAR ;  /* 0x00000000000079af */ /* 0x000e220000000000 */
[-C--:B------:R-:W-:Y:S02]  /*89c0*/  LEA R46, P6, R60, R244.reuse, 0x2 ;  /* 0x000000f43c2e7211 */ /* 0x080fe400078c10ff */
[-C--:B------:R-:W-:Y:S02]  /*89d0*/  LEA.HI.X.SX32 R45, R61, R245.reuse, 0x2, P1 ;  /* 0x000000f53d2d7211 */ /* 0x080fe400008f16ff */
[----:B------:R-:W-:Y:S02]  /*89e0*/  LEA R48, P1, R58, R244, 0x2 ;  /* 0x000000f43a307211 */ /* 0x000fe400078210ff */
[----:B------:R-:W-:-:S02]  /*89f0*/  LEA.HI.X.SX32 R47, R60, R245, 0x2, P6 ;  /* 0x000000f53c2f7211 */ /* 0x000fc400030f16ff */
[CC--:B------:R-:W-:Y:S02]  /*8a00*/  LEA R50, P6, R57.reuse, R244.reuse, 0x2 ;  /* 0x000000f439327211 */ /* 0x0c0fe400078c10ff */
[-C--:B------:R-:W-:Y:S02]  /*8a10*/  LEA.HI.X.SX32 R49, R58, R245.reuse, 0x2, P1 ;  /* 0x000000f53a317211 */ /* 0x080fe400008f16ff */
[-C--:B------:R-:W-:Y:S02]  /*8a20*/  LEA R52, P1, R56, R244.reuse, 0x2 ;  /* 0x000000f438347211 */ /* 0x080fe400078210ff */
[-C--:B------:R-:W-:Y:S02]  /*8a30*/  LEA.HI.X.SX32 R51, R57, R245.reuse, 0x2, P6 ;  /* 0x000000f539337211 */ /* 0x080fe400030f16ff */
[----:B------:R-:W-:Y:S02]  /*8a40*/  LEA R54, P6, R158, R244, 0x2 ;  /* 0x000000f49e367211 */ /* 0x000fe400078c10ff */
[----:B------:R-:W-:-:S02]  /*8a50*/  LEA.HI.X.SX32 R53, R56, R245, 0x2, P1 ;  /* 0x000000f538357211 */ /* 0x000fc400008f16ff */
[-C--:B------:R-:W-:Y:S02]  /*8a60*/  LEA R56, P1, R157, R244.reuse, 0x2 ;  /* 0x000000f49d387211 */ /* 0x080fe400078210ff */
[-C--:B------:R-:W-:Y:S01]  /*8a70*/  LEA.HI.X.SX32 R55, R158, R245.reuse, 0x2, P6 ;  /* 0x000000f59e377211 */ /* 0x080fe200030f16ff */
[----:B------:R-:W-:Y:S01]  /*8a80*/  IMAD R158, R59, c[0x0][0x190], RZ ;  /* 0x000064003b9e7a24 */ /* 0x000fe200078e02ff */
[-C--:B------:R-:W-:Y:S02]  /*8a90*/  LEA R58, P6, R153, R244.reuse, 0x2 ;  /* 0x000000f4993a7211 */ /* 0x080fe400078c10ff */
[-C--:B------:R-:W-:Y:S02]  /*8aa0*/  LEA.HI.X.SX32 R57, R157, R245.reuse, 0x2, P1 ;  /* 0x000000f59d397211 */ /* 0x080fe400008f16ff */
[----:B------:R-:W-:Y:S01]  /*8ab0*/  LEA R60, P1, R152, R244, 0x2 ;  /* 0x000000f4983c7211 */ /* 0x000fe200078210ff */
[----:B------:R1:W-:Y:S01]  /*8ac0*/  STL [R1+0x358], R158 ;  /* 0x0003589e01007387 */ /* 0x0003e20000100800 */
[----:B------:R-:W-:-:S02]  /*8ad0*/  LEA.HI.X.SX32 R59, R153, R245, 0x2, P6 ;  /* 0x000000f5993b7211 */ /* 0x000fc400030f16ff */
[-C--:B------:R-:W-:Y:S01]  /*8ae0*/  LEA R62, P6, R149, R244.reuse, 0x2 ;  /* 0x000000f4953e7211 */ /* 0x080fe200078c10ff */
        /* <DEDUP_REMOVED lines=20> */
[CC--:B------:R-:W-:Y:S01]  /*8c30*/  LEA R76, P1, R128.reuse, R244.reuse, 0x2 ;  /* 0x000000f4804c7211 */ /* 0x0c0fe200078210ff */
        /* <DEDUP_REMOVED lines=26> */
[-C--:B------:R-:W-:Y:S02]  /*8de0*/  LEA R94, P6, R98, R244.reuse, 0x2 ;  /* 0x000000f4625e7211 */ /* 0x080fe400078c10ff */
[-C--:B------:R-:W-:Y:S02]  /*8df0*/  LEA.HI.X.SX32 R93, R97, R245.reuse, 0x2, P1 ;  /* 0x000000f5615d7211 */ /* 0x080fe400008f16ff */
[----:B------:R-:W-:Y:S02]  /*8e00*/  LEA R96, P1, R100, R244, 0x2 ;  /* 0x000000f464607211 */ /* 0x000fe400078210ff */
[----:B------:R-:W-:-:S02]  /*8e10*/  LEA.HI.X.SX32 R95, R98, R245, 0x2, P6 ;  /* 0x000000f5625f7211 */ /* 0x000fc400030f16ff */
[-C--:B------:R-:W-:Y:S02]  /*8e20*/  LEA R98, P6, R102, R244.reuse, 0x2 ;  /* 0x000000f466627211 */ /* 0x080fe400078c10ff */
        /* <DEDUP_REMOVED lines=25> */
[CC--:B------:R-:W-:Y:S02]  /*8fc0*/  LEA R124, P1, R3.reuse, R244.reuse, 0x2 ;  /* 0x000000f4037c7211 */ /* 0x0c0fe400078210ff */
[-C--:B------:R-:W-:Y:S02]  /*8fd0*/  LEA.HI.X.SX32 R123, R126, R245.reuse, 0x2, P6 ;  /* 0x000000f57e7b7211 */ /* 0x080fe400030f16ff */
[-C--:B------:R-:W-:Y:S02]  /*8fe0*/  LEA R126, P6, R130, R244.reuse, 0x2 ;  /* 0x000000f4827e7211 */ /* 0x080fe400078c10ff */
[----:B------:R-:W-:Y:S01]  /*8ff0*/  LEA.HI.X.SX32 R125, R3, R245, 0x2, P1 ;  /* 0x000000f5037d7211 */ /* 0x000fe200008f16ff */
[----:B------:R-:W-:Y:S01]  /*9000*/  IMAD R3, R127, c[0x0][0x190], RZ ;  /* 0x000064007f037a24 */ /* 0x000fe200078e02ff */
[----:B------:R-:W-:-:S02]  /*9010*/  LEA R128, P1, R132, R244, 0x2 ;  /* 0x000000f484807211 */ /* 0x000fc400078210ff */
[-C--:B------:R-:W-:Y:S02]  /*9020*/  LEA.HI.X.SX32 R127, R130, R245.reuse, 0x2, P6 ;  /* 0x000000f5827f7211 */ /* 0x080fe400030f16ff */
[-C--:B--2---:R-:W-:Y:S01]  /*9030*/  LEA R130, P6, R134, R244.reuse, 0x2 ;  /* 0x000000f486827211 */ /* 0x084fe200078c10ff */
[----:B------:R2:W-:Y:S01]  /*9040*/  STL [R1+0x2d0], R3 ;  /* 0x0002d00301007387 */ /* 0x0005e20000100800 */
[-C--:B------:R-:W-:Y:S02]  /*9050*/  LEA.HI.X.SX32 R129, R132, R245.reuse, 0x2, P1 ;  /* 0x000000f584817211 */ /* 0x080fe400008f16ff */
[-C--:B-1----:R-:W-:Y:S01]  /*9060*/  LEA R132, P1, R136, R244.reuse, 0x2 ;  /* 0x000000f488847211 */ /* 0x082fe200078210ff */
[----:B------:R1:W-:Y:S01]  /*9070*/  STL [R1+0x28c], R194 ;  /* 0x00028cc201007387 */ /* 0x0003e20000100800 */
[-C--:B------:R-:W-:Y:S02]  /*9080*/  LEA.HI.X.SX32 R131, R134, R245.reuse, 0x2, P6 ;  /* 0x000000f586837211 */ /* 0x080fe400030f16ff */
[----:B---3--:R-:W-:Y:S01]  /*9090*/  LEA R134, P6, R138, R244, 0x2 ;  /* 0x000000f48a867211 */ /* 0x008fe200078c10ff */
[----:B------:R3:W-:Y:S01]  /*90a0*/  STL [R1+0x284], R196 ;  /* 0x000284c401007387 */ /* 0x0007e20000100800 */
[----:B------:R-:W-:-:S02]  /*90b0*/  LEA.HI.X.SX32 R133, R136, R245, 0x2, P1 ;  /* 0x000000f588857211 */ /* 0x000fc400008f16ff */
[-C--:B----4-:R-:W-:Y:S01]  /*90c0*/  LEA R136, P1, R140, R244.reuse, 0x2 ;  /* 0x000000f48c887211 */ /* 0x090fe200078210ff */
[----:B------:R4:W-:Y:S01]  /*90d0*/  STL [R1+0x280], R198 ;  /* 0x000280c601007387 */ /* 0x0009e20000100800 */
[-C--:B------:R-:W-:Y:S02]  /*90e0*/  LEA.HI.X.SX32 R135, R138, R245.reuse, 0x2, P6 ;  /* 0x000000f58a877211 */ /* 0x080fe400030f16ff */
[-C--:B-----5:R-:W-:Y:S02]  /*90f0*/  LEA R138, P6, R142, R244.reuse, 0x2 ;  /* 0x000000f48e8a7211 */ /* 0x0a0fe400078c10ff */
        /* <DEDUP_REMOVED lines=15> */
[-C--:B------:R-:W-:Y:S01]  /*91f0*/  LEA.HI.X.SX32 R149, R4, R245.reuse, 0x2, P1 ;  /* 0x000000f504957211 */ /* 0x080fe200008f16ff */
[----:B------:R-:W-:Y:S01]  /*9200*/  IMAD R4, R151, c[0x0][0x190], RZ ;  /* 0x0000640097047a24 */ /* 0x000fe200078e02ff */
[----:B------:R-:W-:Y:S02]  /*9210*/  LEA R152, P1, R156, R244, 0x2 ;  /* 0x000000f49c987211 */ /* 0x000fe400078210ff */
        /* <DEDUP_REMOVED lines=48> */
[-C--:B------:R-:W-:Y:S01]  /*9520*/  LEA.HI.X.SX32 R189, R3, R245.reuse, 0x2, P1 ;  /* 0x000000f503bd7211 */ /* 0x080fe200008f16ff */
[----:B--2---:R-:W-:Y:S01]  /*9530*/  IMAD R3, R191, c[0x0][0x190], RZ ;  /* 0x00006400bf037a24 */ /* 0x004fe200078e02ff */
[-C--:B------:R-:W-:Y:S02]  /*9540*/  LEA R192, P1, R196, R244.reuse, 0x2 ;  /* 0x000000f4c4c07211 */ /* 0x080fe400078210ff */
[-C--:B------:R-:W-:Y:S02]  /*9550*/  LEA.HI.X.SX32 R191, R194, R245.reuse, 0x2, P6 ;  /* 0x000000f5c2bf7211 */ /* 0x080fe400030f16ff */
[----:B-1----:R-:W-:Y:S01]  /*9560*/  LEA R194, P6, R198, R244, 0x2 ;  /* 0x000000f4c6c27211 */ /* 0x002fe200078c10ff */
[----:B------:R1:W-:Y:S01]  /*9570*/  STL [R1+0x1ec], R3 ;  /* 0x0001ec0301007387 */ /* 0x0003e20000100800 */
[----:B------:R-:W-:-:S02]  /*9580*/  LEA.HI.X.SX32 R193, R196, R245, 0x2, P1 ;  /* 0x000000f5c4c17211 */ /* 0x000fc400008f16ff */
[CC--:B---3--:R-:W-:Y:S01]  /*9590*/  LEA R196, P1, R5.reuse, R244.reuse, 0x2 ;  /* 0x000000f405c47211 */ /* 0x0c8fe200078210ff */
[----:B------:R2:W-:Y:S01]  /*95a0*/  STL [R1+0x1e8], R226 ;  /* 0x0001e8e201007387 */ /* 0x0005e20000100800 */
[-C--:B------:R-:W-:Y:S02]  /*95b0*/  LEA.HI.X.SX32 R195, R198, R245.reuse, 0x2, P6 ;  /* 0x000000f5c6c37211 */ /* 0x080fe400030f16ff */
[-C--:B----4-:R-:W-:Y:S02]  /*95c0*/  LEA R198, P6, R202, R244.reuse, 0x2 ;  /* 0x000000f4cac67211 */ /* 0x090fe400078c10ff */
[-C--:B------:R-:W-:Y:S01]  /*95d0*/  LEA.HI.X.SX32 R197, R5, R245.reuse, 0x2, P1 ;  /* 0x000000f505c57211 */ /* 0x080fe200008f16ff */
[----:B-----5:R-:W-:Y:S01]  /*95e0*/  IMAD R5, R199, c[0x0][0x190], RZ ;  /* 0x00006400c7057a24 */ /* 0x020fe200078e02ff */
[----:B------:R-:W-:Y:S02]  /*95f0*/  LEA R200, P1, R4, R244, 0x2 ;  /* 0x000000f404c87211 */ /* 0x000fe400078210ff */
[----:B------:R-:W-:-:S02]  /*9600*/  LEA.HI.X.SX32 R199, R202, R245, 0x2, P6 ;  /* 0x000000f5cac77211 */ /* 0x000fc400030f16ff */
[-C--:B------:R-:W-:Y:S01]  /*9610*/  LEA R202, P6, R206, R244.reuse, 0x2 ;  /* 0x000000f4ceca7211 */ /* 0x080fe200078c10ff */
[----:B------:R-:W-:Y:S01]  /*9620*/  STL [R1+0x1e4], R5 ;  /* 0x0001e40501007387 */ /* 0x000fe20000100800 */
        /* <DEDUP_REMOVED lines=11> */
[----:B------:R-:W-:Y:S01]  /*96e0*/  STL [R1+0x1d8], R234 ;  /* 0x0001d8ea01007387 */ /* 0x000fe20000100800 */
        /* <DEDUP_REMOVED lines=11> */
[CC--:B------:R-:W-:Y:S02]  /*97a0*/  LEA R220, P1, R3.reuse, R244.reuse, 0x2 ;  /* 0x000000f403dc7211 */ /* 0x0c0fe400078210ff */
[-C--:B------:R-:W-:Y:S02]  /*97b0*/  LEA.HI.X.SX32 R219, R222, R245.reuse, 0x2, P6 ;  /* 0x000000f5dedb7211 */ /* 0x080fe400030f16ff */
[CC--:B------:R-:W-:Y:S02]  /*97c0*/  LEA R222, P6, R226.reuse, R244.reuse, 0x2 ;  /* 0x000000f4e2de7211 */ /* 0x0c0fe400078c10ff */
[-C--:B------:R-:W-:Y:S01]  /*97d0*/  LEA.HI.X.SX32 R221, R3, R245.reuse, 0x2, P1 ;  /* 0x000000f503dd7211 */ /* 0x080fe200008f16ff */
[----:B-1----:R-:W-:Y:S01]  /*97e0*/  IMAD R3, R223, c[0x0][0x190], RZ ;  /* 0x00006400df037a24 */ /* 0x002fe200078e02ff */
[----:B------:R-:W-:Y:S02]  /*97f0*/  LEA.HI.X.SX32 R223, R226, R245, 0x2, P6 ;  /* 0x000000f5e2df7211 */ /* 0x000fe400030f16ff */
[----:B------:R-:W-:-:S02]  /*9800*/  LEA R224, P1, R5, R244, 0x2 ;  /* 0x000000f405e07211 */ /* 0x000fc400078210ff */
[CC--:B--2---:R-:W-:Y:S01]  /*9810*/  LEA R226, P6, R4.reuse, R244.reuse, 0x2 ;  /* 0x000000f404e27211 */ /* 0x0c4fe200078c10ff */
[----:B------:R1:W-:Y:S01]  /*9820*/  STL [R1+0x1ac], R3 ;  /* 0x0001ac0301007387 */ /* 0x0003e20000100800 */
[-C--:B------:R-:W-:Y:S02]  /*9830*/  LEA.HI.X.SX32 R225, R5, R245.reuse, 0x2, P1 ;  /* 0x000000f505e17211 */ /* 0x080fe400008f16ff */
[----:B------:R-:W-:Y:S01]  /*9840*/  LEA.HI.X.SX32 R227, R4, R245, 0x2, P6 ;  /* 0x000000f504e37211 */ /* 0x000fe200030f16ff */
[----:B------:R-:W2:Y:S01]  /*9850*/  LDL.64 R250, [R1+0x8] ;  /* 0x0000080001fa7983 */ /* 0x000ea20000100a00 */
[----:B------:R-:W-:-:S03]  /*9860*/  LEA R228, P1, R232, R244, 0x2 ;  /* 0x000000f4e8e47211 */ /* 0x000fc600078210ff */
[----:B---3--:R-:W3:Y:S01]  /*9870*/  LDL.64 R4, [R1+0x18] ;  /* 0x0000180001047983 */ /* 0x008ee20000100a00 */
[-C--:B------:R-:W-:Y:S02]  /*9880*/  LEA.HI.X.SX32 R229, R232, R245.reuse, 0x2, P1 ;  /* 0x000000f5e8e57211 */ /* 0x080fe400008f16ff */
[-C--:B----4-:R-:W-:Y:S02]  /*9890*/  LEA R232, P1, R236, R244.reuse, 0x2 ;  /* 0x000000f4ece87211 */ /* 0x090fe400078210ff */
[-C--:B------:R-:W-:Y:S01]  /*98a0*/  LEA R230, P6, R234, R244.reuse, 0x2 ;  /* 0x000000f4eae67211 */ /* 0x080fe200078c10ff */
[----:B------:R-:W-:Y:S01]  /*98b0*/  IMAD R249, R231, c[0x0][0x190], RZ ;  /* 0x00006400e7f97a24 */ /* 0x000fe200078e02ff */
[-C--:B------:R-:W-:Y:S02]  /*98c0*/  LEA.HI.X.SX32 R233, R236, R245.reuse, 0x2, P1 ;  /* 0x000000f5ece97211 */ /* 0x080fe400008f16ff */
[----:B-----5:R-:W-:Y:S02]  /*98d0*/  LEA R236, P1, R3, R244, 0x2 ;  /* 0x000000f403ec7211 */ /* 0x020fe400078210ff */
[----:B------:R-:W-:-:S02]  /*98e0*/  LEA.HI.X.SX32 R231, R234, R245, 0x2, P6 ;  /* 0x000000f5eae77211 */ /* 0x000fc400030f16ff */
[CC--:B------:R-:W-:Y:S02]  /*98f0*/  LEA R234, P6, R238.reuse, R244.reuse, 0x2 ;  /* 0x000000f4eeea7211 */ /* 0x0c0fe400078c10ff */
[-C--:B------:R-:W-:Y:S02]  /*9900*/  LEA.HI.X.SX32 R237, R3, R245.reuse, 0x2, P1 ;  /* 0x000000f503ed7211 */ /* 0x080fe400008f16ff */
[CC--:B------:R-:W-:Y:S02]  /*9910*/  LEA R240, P1, R249.reuse, R244.reuse, 0x2 ;  /* 0x000000f4f9f07211 */ /* 0x0c0fe400078210ff */
[-C--:B------:R-:W-:Y:S02]  /*9920*/  LEA.HI.X.SX32 R235, R238, R245.reuse, 0x2, P6 ;  /* 0x000000f5eeeb7211 */ /* 0x080fe400030f16ff */
[C---:B------:R-:W-:Y:S02]  /*9930*/  LEA R238, P6, R242.reuse, R244, 0x2 ;  /* 0x000000f4f2ee7211 */ /* 0x040fe400078c10ff */
[-C--:B------:R-:W-:Y:S01]  /*9940*/  LEA.HI.X.SX32 R241, R249, R245.reuse, 0x2, P1 ;  /* 0x000000f5f9f17211 */ /* 0x080fe200008f16ff */
[----:B-1----:R-:W-:Y:S01]  /*9950*/  IMAD R3, R239, c[0x0][0x190], RZ ;  /* 0x00006400ef037a24 */ /* 0x002fe200078e02ff */
[----:B------:R-:W-:Y:S01]  /*9960*/  ISETP.NE.U32.AND P1, PT, R243, RZ, PT ;  /* 0x000000fff300720c */ /* 0x000fe20003f25070 */
[----:B------:R1:W-:Y:S01]  /*9970*/  STL [R1+0x1a8], R242 ;  /* 0x0001a8f201007387 */ /* 0x0003e20000100800 */
[----:B------:R-:W-:-:S02]  /*9980*/  LEA.HI.X.SX32 R239, R242, R245, 0x2, P6 ;  /* 0x000000f5f2ef7211 */ /* 0x000fc400030f16ff */
[----:B------:R-:W-:Y:S01]  /*9990*/  SHF.R.U32.HI R0, RZ, 0x1, R0 ;  /* 0x00000001ff007819 */ /* 0x000fe20000011600 */
[----:B------:R4:W-:Y:S01]  /*99a0*/  STL [R1+0x1a4], R249 ;  /* 0x0001a4f901007387 */ /* 0x0009e20000100800 */
[----:B-1----:R-:W-:-:S03]  /*99b0*/  LEA R242, P6, R252, R244, 0x2 ;  /* 0x000000f4fcf27211 */ /* 0x002fc600078c10ff */
[----:B------:R1:W-:Y:S01]  /*99c0*/  STL [R1+0x1a0], R252 ;  /* 0x0001a0fc01007387 */ /* 0x0003e20000100800 */
[----:B------:R-:W-:Y:S02]  /*99d0*/  LOP3.LUT R2, R2, R0, RZ, 0x3c, !PT ;  /* 0x0000000002027212 */ /* 0x000fe400078e3cff */
[----:B------:R-:W-:Y:S01]  /*99e0*/  LEA.HI.X.SX32 R243, R252, R245, 0x2, P6 ;  /* 0x000000f5fcf37211 */ /* 0x000fe200030f16ff */
[----:B----4-:R-:W4:Y:S01]  /*99f0*/  LDL.LU R249, [R1+0xfc8] ;  /* 0x000fc80001f97983 */ /* 0x010f220000300800 */
[----:B------:R-:W-:-:S03]  /*9a00*/  LEA R244, P6, R3, R244, 0x2 ;  /* 0x000000f403f47211 */ /* 0x000fc600078c10ff */
[----:B------:R5:W-:Y:S01]  /*9a10*/  STL [R1+0x19c], R3 ;  /* 0x00019c0301007387 */ /* 0x000be20000100800 */
[----:B------:R-:W-:-:S03]  /*9a20*/  LEA.HI.X.SX32 R245, R3, R245, 0x2, P6 ;  /* 0x000000f503f57211 */ /* 0x000fc600030f16ff */
[----:B-1----:R-:W4:Y:S04]  /*9a30*/  LDL.LU R252, [R1+0xfc4] ;  /* 0x000fc40001fc7983 */ /* 0x002f280000300800 */
[----:B-----5:R-:W5:Y:S04]  /*9a40*/  LDL.LU R3, [R1+0xfc0] ;  /* 0x000fc00001037983 */ /* 0x020f680000300800 */
[----:B---3--:R1:W-:Y:S04]  /*9a50*/  LDGSTS.E [R2], [R4.64], P1 ;  /* 0x0000000004027fae */ /* 0x0083e80008921844 */
[----:B--2---:R2:W-:Y:S04]  /*9a60*/  LDGSTS.E [R2+0x400], [R250.64], P1 ;  /* 0x00400000fa027fae */ /* 0x0045e80008921844 */
[----:B-1----:R-:W3:Y:S04]  /*9a70*/  LDL.LU.64 R4, [R1+0xfb8] ;  /* 0x000fb80001047983 */ /* 0x002ee80000300a00 */
[----:B--2---:R-:W2:Y:S04]  /*9a80*/  LDL.LU.64 R250, [R1+0xfb0] ;  /* 0x000fb00001fa7983 */ /* 0x004ea80000300a00 */
[----:B--2---:R1:W-:Y:S04]  /*9a90*/  LDGSTS.E [R2+0x800], [R250.64], P1 ;  /* 0x00800000fa027fae */ /* 0x0043e80008921844 */
[----:B------:R-:W-:Y:S04]  /*9aa0*/  STL.64 [R1+0xf30], R250 ;  /* 0x000f30fa01007387 */ /* 0x000fe80000100a00 */
[----:B------:R2:W-:Y:S04]  /*9ab0*/  LDGSTS.E [R2+0xc00], [R246.64], P1 ;  /* 0x00c00000f6027fae */ /* 0x0005e80008921844 */
[----:B------:R2:W-:Y:S04]  /*9ac0*/  STL.64 [R1+0xf38], R246 ;  /* 0x000f38f601007387 */ /* 0x0005e80000100a00 */
[----:B------:R1:W-:Y:S04]  /*9ad0*/  LDGSTS.E [R2+0x1000], [R8.64], P1 ;  /* 0x0100000008027fae */ /* 0x0003e80008921844 */
[----:B------:R1:W-:Y:S04]  /*9ae0*/  LDGSTS.E [R2+0x1400], [R12.64], P1 ;  /* 0x014000000c027fae */ /* 0x0003e80008921844 */
[----:B--2---:R-:W2:Y:S04]  /*9af0*/  LDL.LU.64 R246, [R1+0x10] ;  /* 0x0000100001f67983 */ /* 0x004ea80000300a00 */
[----:B------:R1:W-:Y:S04]  /*9b00*/  LDGSTS.E [R2+0x1800], [R16.64], P1 ;  /* 0x0180000010027fae */ /* 0x0003e80008921844 */
        /* <DEDUP_REMOVED lines=45> */
[----:B------:R1:W-:Y:S04]  /*9de0*/  STL.64 [R1+0xf40], R8 ;  /* 0x000f400801007387 */ /* 0x0003e80000100a00 */
[----:B------:R1:W-:Y:S04]  /*9df0*/  LDGSTS.E [R2+0xd000], [R200.64], P1 ;  /* 0x0d000000c8027fae */ /* 0x0003e80008921844 */
[----:B------:R-:W-:Y:S04]  /*9e00*/  STL [R1+0xf4c], R12 ;  /* 0x000f4c0c01007387 */ /* 0x000fe80000100800 */
[----:B------:R1:W-:Y:S04]  /*9e10*/  LDGSTS.E [R2+0xd400], [R204.64], P1 ;  /* 0x0d400000cc027fae */ /* 0x0003e80008921844 */
[----:B------:R-:W-:Y:S04]  /*9e20*/  STL [R1+0xf48], R13 ;  /* 0x000f480d01007387 */ /* 0x000fe80000100800 */
[----:B------:R1:W-:Y:S01]  /*9e30*/  LDGSTS.E [R2+0xd800], [R208.64], P1 ;  /* 0x0d800000d0027fae */ /* 0x0003e20008921844 */
[----:B-----5:R-:W-:-:S03]  /*9e40*/  ISETP.GT.AND P6, PT, R3, 0x3f, PT ;  /* 0x0000003f0300780c */ /* 0x020fc60003fc4270 */
[----:B------:R-:W-:Y:S04]  /*9e50*/  STL [R1+0xf54], R16 ;  /* 0x000f541001007387 */ /* 0x000fe80000100800 */
[----:B------:R1:W-:Y:S01]  /*9e60*/  LDGSTS.E [R2+0xdc00], [R212.64], P1 ;  /* 0x0dc00000d4027fae */ /* 0x0003e20008921844 */
[----:B------:R-:W-:-:S03]  /*9e70*/  LOP3.LUT R3, R2, 0x40, RZ, 0x3c, !PT ;  /* 0x0000004002037812 */ /* 0x000fc600078e3cff */
[----:B------:R-:W-:Y:S04]  /*9e80*/  STL [R1+0xf50], R17 ;  /* 0x000f501101007387 */ /* 0x000fe80000100800 */
[----:B------:R1:W-:Y:S04]  /*9e90*/  LDGSTS.E [R2+0xe000], [R216.64], P1 ;  /* 0x0e000000d8027fae */ /* 0x0003e80008921844 */
[----:B------:R-:W-:Y:S04]  /*9ea0*/  STL.64 [R1+0xf58], R20 ;  /* 0x000f581401007387 */ /* 0x000fe80000100a00 */
[----:B------:R1:W-:Y:S04]  /*9eb0*/  LDGSTS.E [R2+0xe400], [R220.64], P1 ;  /* 0x0e400000dc027fae */ /* 0x0003e80008921844 */
[----:B------:R5:W-:Y:S04]  /*9ec0*/  STL.64 [R1+0xf60], R24 ;  /* 0x000f601801007387 */ /* 0x000be80000100a00 */
[----:B------:R1:W-:Y:S04]  /*9ed0*/  LDGSTS.E [R2+0xe800], [R224.64], P1 ;  /* 0x0e800000e0027fae */ /* 0x0003e80008921844 */
[----:B------:R-:W-:Y:S04]  /*9ee0*/  STL.64 [R1+0xf68], R28 ;  /* 0x000f681c01007387 */ /* 0x000fe80000100a00 */
[----:B------:R1:W-:Y:S04]  /*9ef0*/  LDGSTS.E [R2+0xec00], [R228.64], P1 ;  /* 0x0ec00000e4027fae */ /* 0x0003e80008921844 */
[----:B------:R-:W-:Y:S04]  /*9f00*/  STL.64 [R1+0xf70], R32 ;  /* 0x000f702001007387 */ /* 0x000fe80000100a00 */
[----:B------:R1:W-:Y:S04]  /*9f10*/  LDGSTS.E [R2+0xf000], [R232.64], P1 ;  /* 0x0f000000e8027fae */ /* 0x0003e80008921844 */
[----:B------:R-:W-:Y:S04]  /*9f20*/  STL.64 [R1+0xf78], R36 ;  /* 0x000f782401007387 */ /* 0x000fe80000100a00 */
[----:B------:R1:W-:Y:S04]  /*9f30*/  LDGSTS.E [R2+0xf400], [R236.64], P1 ;  /* 0x0f400000ec027fae */ /* 0x0003e80008921844 */
[----:B------:R1:W-:Y:S04]  /*9f40*/  STL.64 [R1+0xf80], R40 ;  /* 0x000f802801007387 */ /* 0x0003e80000100a00 */
[----:B------:R1:W-:Y:S04]  /*9f50*/  LDGSTS.E [R2+0xf800], [R240.64], P1 ;  /* 0x0f800000f0027fae */ /* 0x0003e80008921844 */
[----:B------:R1:W-:Y:S04]  /*9f60*/  STL.64 [R1+0xf88], R44 ;  /* 0x000f882c01007387 */ /* 0x0003e80000100a00 */
[----:B------:R1:W-:Y:S04]  /*9f70*/  LDGSTS.E [R2+0xfc00], [R244.64], P1 ;  /* 0x0fc00000f4027fae */ /* 0x0003e80008921844 */
[----:B------:R-:W-:Y:S04]  /*9f80*/  STL.64 [R1+0xf90], R48 ;  /* 0x000f903001007387 */ /* 0x000fe80000100a00 */
[----:B-1----:R-:W5:Y:S04]  /*9f90*/  LDL.LU R2, [R1+0xfa8] ;  /* 0x000fa80001027983 */ /* 0x002f680000300800 */
[----:B--2---:R1:W-:Y:S04]  /*9fa0*/  LDGSTS.E [R3+0x200], [R246.64], P1 ;  /* 0x00200000f6037fae */ /* 0x0043e80008921844 */
[----:B---3--:R2:W-:Y:S04]  /*9fb0*/  LDGSTS.E [R3+0x600], [R4.64], P1 ;  /* 0x0060000004037fae */ /* 0x0085e80008921844 */
[----:B----4-:R1:W-:Y:S04]  /*9fc0*/  LDGSTS.E [R3+0xa00], [R248.64], P1 ;  /* 0x00a00000f8037fae */ /* 0x0103e80008921844 */
        /* <DEDUP_REMOVED lines=58> */
[----:B------:R-:W3:Y:S04]  /*a370*/  LDL.LU.64 R8, [R1+0xf8] ;  /* 0x0000f80001087983 */ /* 0x000ee80000300a00 */
[----:B------:R1:W-:Y:S04]  /*a380*/  LDGSTS.E [R3+0xf200], [R234.64], P1 ;  /* 0x0f200000ea037fae */ /* 0x0003e80008921844 */
[----:B-----5:R-:W4:Y:S04]  /*a390*/  LDL.LU.64 R24, [R1+0xd8] ;  /* 0x0000d80001187983 */ /* 0x020f280000300a00 */
[----:B------:R1:W-:Y:S04]  /*a3a0*/  LDGSTS.E [R3+0xf600], [R238.64], P1 ;  /* 0x0f600000ee037fae */ /* 0x0003e80008921844 */
[----:B------:R-:W5:Y:S04]  /*a3b0*/  LDL.LU.64 R40, [R1+0xb8] ;  /* 0x0000b80001287983 */ /* 0x000f680000300a00 */
[----:B------:R1:W-:Y:S04]  /*a3c0*/  LDGSTS.E [R3+0xfa00], [R242.64], P1 ;  /* 0x0fa00000f2037fae */ /* 0x0003e80008921844 */
[----:B------:R-:W4:Y:S04]  /*a3d0*/  LDL.LU.64 R36, [R1+0x98] ;  /* 0x0000980001247983 */ /* 0x000f280000300a00 */
[----:B--2---:R1:W-:Y:S01]  /*a3e0*/  LDGSTS.E [R3+0xfe00], [R4.64], P1 ;  /* 0x0fe0000004037fae */ /* 0x0043e20008921844 */
[----:B------:R-:W-:-:S03]  /*a3f0*/  IMAD.MOV.U32 R251, RZ, RZ, c[0x0][0x180] ;  /* 0x00006000fffb7624 */ /* 0x000fc600078e00ff */
[----:B------:R-:W0:Y:S04]  /*a400*/  LDGDEPBAR ;  /* 0x00000000000079af */ /* 0x000e280000000000 */
[----:B-1----:R-:W2:Y:S01]  /*a410*/  LDL.LU R3, [R1+0xf98] ;  /* 0x000f980001037983 */ /* 0x002ea20000300800 */
[----:B------:R-:W-:-:S03]  /*a420*/  IADD3 R250, R251, -0x35, RZ ;  /* 0xffffffcbfbfa7810 */ /* 0x000fc60007ffe0ff */
[----:B------:R-:W4:Y:S04]  /*a430*/  LDL.LU.64 R32, [R1+0x78] ;  /* 0x0000780001207983 */ /* 0x000f280000300a00 */
[----:B------:R-:W-:Y:S01]  /*a440*/  BAR.SYNC.DEFER_BLOCKING 0x0 ;  /* 0x0000000000007b1d */ /* 0x000fe20000010000 */
[----:B------:R-:W-:Y:S02]  /*a450*/  ISETP.GE.U32.AND P1, PT, R250, 0x7fffffac, PT ;  /* 0x7fffffacfa00780c */ /* 0x000fe40003f26070 */
[----:B------:R-:W-:-:S03]  /*a460*/  IADD3 R250, R251, -0x39, RZ ;  /* 0xffffffc7fbfa7810 */ /* 0x000fc60007ffe0ff */
[----:B------:R-:W1:Y:S04]  /*a470*/  S2R R251, SR_TID.X ;  /* 0x0000000000fb7919 */ /* 0x000e680000002100 */
[----:B------:R-:W4:Y:S01]  /*a480*/  LDL.LU.64 R28, [R1+0x58] ;  /* 0x00005800011c7983 */ /* 0x000f220000300a00 */
[----:B------:R-:W-:-:S04]  /*a490*/  IMAD.MOV.U32 R13, RZ, RZ, c[0x0][0x188] ;  /* 0x00006200ff0d7624 */ /* 0x000fc800078e00ff */
[----:B------:R-:W-:Y:S01]  /*a4a0*/  IMAD.SHL.U32 R21, R13, 0x20, RZ ;  /* 0x000000200d157824 */ /* 0x000fe200078e00ff */
[----:B-1----:R-:W-:-:S05]  /*a4b0*/  LOP3.LUT R251, R251, 0x7f, RZ, 0xc0, !PT ;  /* 0x0000007ffbfb7812 */ /* 0x002fca00078ec0ff */
[----:B------:R-:W-:Y:S02]  /*a4c0*/  IMAD.SHL.U32 R16, R251, 0x4, RZ ;  /* 0x00000004fb107824 */ /* 0x000fe400078e00ff */
[C---:B---3--:R-:W-:Y:S02]  /*a4d0*/  IMAD.WIDE R44, R21.reuse, 0x4, R8 ;  /* 0x00000004152c7825 */ /* 0x048fe400078e0208 */
[----:B------:R-:W3:Y:S04]  /*a4e0*/  LDL.LU.64 R8, [R1+0x38] ;  /* 0x0000380001087983 */ /* 0x000ee80000300a00 */
[----:B------:R-:W-:Y:S01]  /*a4f0*/  STL.64 [R1+0x170], R44 ;  /* 0x0001702c01007387 */ /* 0x000fe20000100a00 */
[----:B--2---:R-:W-:-:S05]  /*a500*/  IMAD.WIDE R2, R21, 0x4, R2 ;  /* 0x0000000415027825 */ /* 0x004fca00078e0202 */
[----:B------:R-:W-:Y:S01]  /*a510*/  @!PT LDS RZ, [RZ] ;  /* 0x00000000fffff984 */ /* 0x000fe20000000800 */
[----:B------:R-:W-:Y:S01]  /*a520*/  @!PT LDS RZ, [RZ] ;  /* 0x00000000fffff984 */ /* 0x000fe20000000800 */
[----:B------:R-:W-:Y:S01]  /*a530*/  @!PT LDS RZ, [RZ] ;  /* 0x00000000fffff984 */ /* 0x000fe20000000800 */
[----:B------:R4:W-:Y:S04]  /*a540*/  LDGSTS.E [R16+0x44000], [R2.64], !P2 ;  /* 0x4400000002107fae */ /* 0x0009e8000d121844 */
[----:B------:R4:W-:Y:S01]  /*a550*/  STL.64 [R1+0xf08], R2 ;  /* 0x000f080201007387 */ /* 0x0009e20000100a00 */
[----:B-----5:R-:W-:-:S03]  /*a560*/  IMAD.WIDE R40, R21, 0x4, R40 ;  /* 0x0000000415287825 */ /* 0x020fc600078e0228 */
[----:B------:R1:W-:Y:S01]  /*a570*/  LDGSTS.E [R16+0x44800], [R44.64], !P3 ;  /* 0x448000002c107fae */ /* 0x0003e2000d921844 */
[----:B----4-:R-:W-:-:S03]  /*a580*/  IMAD.WIDE R2, R21, 0x4, R24 ;  /* 0x0000000415027825 */ /* 0x010fc600078e0218 */
[----:B------:R-:W2:Y:S01]  /*a590*/  LDL.LU.64 R24, [R1+0x110] ;  /* 0x0001100001187983 */ /* 0x000ea20000300a00 */
[----:B------:R-:W-:-:S03]  /*a5a0*/  IMAD.WIDE R36, R21, 0x4, R36 ;  /* 0x0000000415247825 */ /* 0x000fc600078e0224 */
[----:B------:R4:W-:Y:S04]  /*a5b0*/  STL.64 [R1+0x158], R2 ;  /* 0x0001580201007387 */ /* 0x0009e80000100a00 */
[----:B-1----:R-:W5:Y:S04]  /*a5c0*/  LDL.LU.64 R44, [R1+0xf0] ;  /* 0x0000f000012c7983 */ /* 0x002f680000300a00 */
[----:B------:R4:W-:Y:S04]  /*a5d0*/  LDGSTS.E [R16+0x45000], [R2.64], !P0 ;  /* 0x4500000002107fae */ /* 0x0009e8000c121844 */
[----:B------:R1:W-:Y:S01]  /*a5e0*/  STL.64 [R1+0x140], R40 ;  /* 0x0001402801007387 */ /* 0x0003e20000100a00 */
[----:B------:R-:W-:-:S03]  /*a5f0*/  IMAD.WIDE R48, R21, 0x4, R32 ;  /* 0x0000000415307825 */ /* 0x000fc600078e0220 */
[----:B------:R1:W-:Y:S04]  /*a600*/  LDGSTS.E [R16+0x45800], [R40.64], !P5 ;  /* 0x4580000028107fae */ /* 0x0003e8000e921844 */
[----:B----4-:R-:W4:Y:S04]  /*a610*/  LDL.LU.64 R2, [R1+0xd0] ;  /* 0x0000d00001027983 */ /* 0x010f280000300a00 */
[----:B------:R1:W-:Y:S04]  /*a620*/  STL.64 [R1+0x128], R36 ;  /* 0x0001282401007387 */ /* 0x0003e80000100a00 */
[----:B------:R1:W-:Y:S02]  /*a630*/  LDGSTS.E [R16+0x46000], [R36.64], !P4 ;  /* 0x4600000024107fae */ /* 0x0003e4000e121844 */
[----:B-1----:R-:W-:-:S04]  /*a640*/  IMAD.WIDE R40, R21, 0x4, R28 ;  /* 0x0000000415287825 */ /* 0x002fc800078e021c */
[----:B------:R-:W-:Y:S01]  /*a650*/  IMAD.MOV.U32 R12, RZ, RZ, c[0x0][0x180] ;  /* 0x00006000ff0c7624 */ /* 0x000fe200078e00ff */
[----:B------:R-:W-:Y:S01]  /*a660*/  SEL R13, R252, RZ, P6 ;  /* 0x000000fffc0d7207 */ /* 0x000fe20003000000 */
[----:B------:R2:W-:Y:S04]  /*a670*/  LDGSTS.E [R16+0x46800], [R48.64], !P1 ;  /* 0x4680000030107fae */ /* 0x0005e8000c921844 */
[----:B------:R-:W4:Y:S04]  /*a680*/  LDL.LU.64 R36, [R1+0xb0] ;  /* 0x0000b00001247983 */ /* 0x000f280000300a00 */
[----:B------:R-:W-:Y:S04]  /*a690*/  STL.64 [R1+0x118], R48 ;  /* 0x0001183001007387 */ /* 0x000fe80000100a00 */
[----:B------:R-:W4:Y:S04]  /*a6a0*/  LDL.LU.64 R32, [R1+0x90] ;  /* 0x0000900001207983 */ /* 0x000f280000300a00 */
[----:B------:R-:W4:Y:S01]  /*a6b0*/  LDL.LU.64 R28, [R1+0x70] ;  /* 0x00007000011c7983 */ /* 0x000f220000300a00 */
[----:B------:R-:W-:-:S02]  /*a6c0*/  IADD3 R17, R12, -0x3d, RZ ;  /* 0xffffffc30c117810 */ /* 0x000fc40007ffe0ff */
[----:B------:R-:W-:Y:S02]  /*a6d0*/  ISETP.GE.U32.AND P6, PT, R250, 0x7fffffa8, PT ;  /* 0x7fffffa8fa00780c */ /* 0x000fe40003fc6070 */
[----:B------:R-:W-:Y:S01]  /*a6e0*/  ISETP.GE.U32.AND P2, PT, R17, 0x7fffffa4, PT ;  /* 0x7fffffa41100780c */ /* 0x000fe20003f46070 */
[----:B------:R-:W-:Y:S01]  /*a6f0*/  STL.64 [R1+0x98], R40 ;  /* 0x0000982801007387 */ /* 0x000fe20000100a00 */
[----:B------:R-:W-:-:S09]  /*a700*/  IMAD.SHL.U32 R251, R251, 0x4, RZ ;  /* 0x00000004fbfb7824 */ /* 0x000fd200078e00ff */
[----:B------:R1:W-:Y:S01]  /*a710*/  LDGSTS.E [R16+0x47000], [R40.64], !P6 ;  /* 0x4700000028107fae */ /* 0x0003e2000f121844 */
[----:B---3--:R-:W-:-:S05]  /*a720*/  IMAD.WIDE R8, R21, 0x4, R8 ;  /* 0x0000000415087825 */ /* 0x008fca00078e0208 */
[----:B------:R3:W-:Y:S04]  /*a730*/  STL.64 [R1+0x78], R8 ;  /* 0x0000780801007387 */ /* 0x0007e80000100a00 */
[----:B------:R3:W-:Y:S04]  /*a740*/  LDGSTS.E [R16+0x47800], [R8.64], !P2 ;  /* 0x4780000008107fae */ /* 0x0007e8000d121844 */
[----:B---3--:R-:W3:Y:S04]  /*a750*/  LDL.LU.64 R8, [R1+0x50] ;  /* 0x0000500001087983 */ /* 0x008ee80000300a00 */
[----:B-1----:R-:W3:Y:S01]  /*a760*/  LDL.LU.64 R40, [R1+0x30] ;  /* 0x0000300001287983 */ /* 0x002ee20000300a00 */
[----:B--2---:R-:W-:Y:S01]  /*a770*/  IMAD.WIDE R48, R21, 0x4, R24 ;  /* 0x0000000415307825 */ /* 0x004fe200078e0218 */
[----:B------:R-:W-:-:S04]  /*a780*/  LOP3.LUT R25, R251, 0x20, RZ, 0x3c, !PT ;  /* 0x00000020fb197812 */ /* 0x000fc800078e3cff */
[----:B------:R1:W-:Y:S04]  /*a790*/  STL.64 [R1+0x188], R48 ;  /* 0x0001883001007387 */ /* 0x0003e80000100a00 */
[----:B------:R-:W2:Y:S01]  /*a7a0*/  LDL.LU.64 R250, [R1+0x108] ;  /* 0x0001080001fa7983 */ /* 0x000ea20000300a00 */
[C---:B------:R-:W-:Y:S02]  /*a7b0*/  IADD3 R252, R12.reuse, -0x22, RZ ;  /* 0xffffffde0cfc7810 */ /* 0x040fe40007ffe0ff */
[----:B------:R-:W-:Y:S02]  /*a7c0*/  IADD3 R17, R12, -0x2a, RZ ;  /* 0xffffffd60c117810 */ /* 0x000fe40007ffe0ff */
[----:B------:R-:W-:Y:S02]  /*a7d0*/  ISETP.GE.U32.AND P3, PT, R252, 0x7fffffbf, PT ;  /* 0x7fffffbffc00780c */ /* 0x000fe40003f66070 */
[----:B------:R-:W-:-:S02]  /*a7e0*/  IADD3 R252, R12, -0x26, RZ ;  /* 0xffffffda0cfc7810 */ /* 0x000fc40007ffe0ff */
[----:B------:R-:W-:Y:S02]  /*a7f0*/  ISETP.GE.U32.AND P5, PT, R17, 0x7fffffb7, PT ;  /* 0x7fffffb71100780c */ /* 0x000fe40003fa6070 */
[----:B------:R-:W-:Y:S01]  /*a800*/  ISETP.GE.U32.AND P0, PT, R252, 0x7fffffbb, PT ;  /* 0x7fffffbbfc00780c */ /* 0x000fe20003f06070 */
[----:B-----5:R-:W-:-:S04]  /*a810*/  IMAD.WIDE R44, R21, 0x4, R44 ;  /* 0x00000004152c7825 */ /* 0x020fc800078e022c */
[C---:B----4-:R-:W-:Y:S01]  /*a820*/  IMAD.WIDE R2, R21.reuse, 0x4, R2 ;  /* 0x0000000415027825 */ /* 0x050fe200078e0202 */
[----:B------:R4:W-:Y:S04]  /*a830*/  STL.64 [R1+0x168], R44 ;  /* 0x0001682c01007387 */ /* 0x0009e80000100a00 */
[----:B------:R1:W-:Y:S04]  /*a840*/  LDGSTS.E [R25+0x44200], [R48.64], !P3 ;  /* 0x4420000030197fae */ /* 0x0003e8000d921844 */
[----:B------:R5:W-:Y:S04]  /*a850*/  STL.64 [R1+0x150], R2 ;  /* 0x0001500201007387 */ /* 0x000be80000100a00 */
[----:B------:R4:W-:Y:S04]  /*a860*/  LDGSTS.E [R25+0x44a00], [R44.64], !P0 ;  /* 0x44a000002c197fae */ /* 0x0009e8000c121844 */
[----:B------:R5:W-:Y:S01]  /*a870*/  LDGSTS.E [R25+0x45200], [R2.64], !P5 ;  /* 0x4520000002197fae */ /* 0x000be2000e921844 */
[----:B-1----:R-:W-:-:S03]  /*a880*/  IMAD.WIDE R48, R21, 0x4, R36 ;  /* 0x0000000415307825 */ /* 0x002fc600078e0224 */
[----:B------:R-:W2:Y:S04]  /*a890*/  LDL.LU.64 R36, [R1+0xe8] ;  /* 0x0000e80001247983 */ /* 0x000ea80000300a00 */
[----:B------:R3:W-:Y:S01]  /*a8a0*/  STL.64 [R1+0x138], R48 ;  /* 0x0001383001007387 */ /* 0x0007e20000100a00 */
[----:B----4-:R-:W-:-:S03]  /*a8b0*/  IMAD.WIDE R44, R21, 0x4, R32 ;  /* 0x00000004152c7825 */ /* 0x010fc600078e0220 */
[----:B------:R-:W4:Y:S01]  /*a8c0*/  LDL.LU.64 R32, [R1+0xc8] ;  /* 0x0000c80001207983 */ /* 0x000f220000300a00 */
[----:B-----5:R-:W-:-:S03]  /*a8d0*/  IMAD.WIDE R2, R21, 0x4, R28 ;  /* 0x0000000415027825 */ /* 0x020fc600078e021c */
[----:B------:R-:W5:Y:S01]  /*a8e0*/  LDL.LU.64 R28, [R1+0xa8] ;  /* 0x0000a800011c7983 */ /* 0x000f620000300a00 */
[C---:B------:R-:W-:Y:S02]  /*a8f0*/  IADD3 R252, R12.reuse, -0x2e, RZ ;  /* 0xffffffd20cfc7810 */ /* 0x040fe40007ffe0ff */
[----:B------:R-:W-:Y:S02]  /*a900*/  IADD3 R17, R12, -0x36, RZ ;  /* 0xffffffca0c117810 */ /* 0x000fe40007ffe0ff */
[----:B------:R-:W-:Y:S02]  /*a910*/  ISETP.GE.U32.AND P4, PT, R252, 0x7fffffb3, PT ;  /* 0x7fffffb3fc00780c */ /* 0x000fe40003f86070 */
[----:B------:R-:W-:Y:S02]  /*a920*/  IADD3 R252, R12, -0x32, RZ ;  /* 0xffffffce0cfc7810 */ /* 0x000fe40007ffe0ff */
[----:B------:R-:W-:Y:S02]  /*a930*/  ISETP.GE.U32.AND P6, PT, R17, 0x7fffffab, PT ;  /* 0x7fffffab1100780c */ /* 0x000fe40003fc6070 */
[----:B------:R-:W-:Y:S01]  /*a940*/  ISETP.GE.U32.AND P1, PT, R252, 0x7fffffaf, PT ;  /* 0x7fffffaffc00780c */ /* 0x000fe20003f26070 */
[----:B------:R1:W-:Y:S04]  /*a950*/  STL.64 [R1+0x120], R44 ;  /* 0x0001202c01007387 */ /* 0x0003e80000100a00 */
[----:B------:R2:W-:Y:S04]  /*a960*/  STL.64 [R1+0x90], R2 ;  /* 0x0000900201007387 */ /* 0x0005e80000100a00 */
[----:B------:R3:W-:Y:S04]  /*a970*/  LDGSTS.E [R25+0x45a00], [R48.64], !P4 ;  /* 0x45a0000030197fae */ /* 0x0007e8000e121844 */
[----:B------:R1:W-:Y:S04]  /*a980*/  LDGSTS.E [R25+0x46200], [R44.64], !P1 ;  /* 0x462000002c197fae */ /* 0x0003e8000c921844 */
[----:B------:R2:W-:Y:S01]  /*a990*/  LDGSTS.E [R25+0x46a00], [R2.64], !P6 ;  /* 0x46a0000002197fae */ /* 0x0005e2000f121844 */
[----:B---3--:R-:W-:-:S03]  /*a9a0*/  IMAD.WIDE R48, R21, 0x4, R8 ;  /* 0x0000000415307825 */ /* 0x008fc600078e0208 */
[----:B------:R-:W3:Y:S04]  /*a9b0*/  LDL.LU.64 R8, [R1+0x88] ;  /* 0x0000880001087983 */ /* 0x000ee80000300a00 */
[----:B------:R2:W-:Y:S04]  /*a9c0*/  STL.64 [R1+0x110], R48 ;  /* 0x0001103001007387 */ /* 0x0005e80000100a00 */
[----:B-1----:R-:W3:Y:S01]  /*a9d0*/  LDL.LU.64 R44, [R1+0x68] ;  /* 0x00006800012c7983 */ /* 0x002ee20000300a00 */
[----:B--2---:R-:W-:-:S03]  /*a9e0*/  IMAD.WIDE R2, R21, 0x4, R250 ;  /* 0x0000000415027825 */ /* 0x004fc600078e02fa */
[----:B------:R-:W2:Y:S01]  /*a9f0*/  LDL.LU.64 R250, [R1+0x48] ;  /* 0x0000480001fa7983 */ /* 0x000ea20000300a00 */
[----:B------:R-:W-:-:S04]  /*aa00*/  IADD3 R252, R12, -0x3a, RZ ;  /* 0xffffffc60cfc7810 */ /* 0x000fc80007ffe0ff */
[----:B------:R-:W-:Y:S02]  /*aa10*/  ISETP.GE.U32.AND P2, PT, R252, 0x7fffffa7, PT ;  /* 0x7fffffa7fc00780c */ /* 0x000fe40003f46070 */
[C---:B------:R-:W-:Y:S02]  /*aa20*/  IADD3 R252, R12.reuse, -0x3e, RZ ;  /* 0xffffffc20cfc7810 */ /* 0x040fe40007ffe0ff */
[----:B------:R-:W-:Y:S02]  /*aa30*/  IADD3 R17, R12, -0x23, RZ ;  /* 0xffffffdd0c117810 */ /* 0x000fe40007ffe0ff */
[----:B------:R-:W-:Y:S01]  /*aa40*/  ISETP.GE.U32.AND P3, PT, R252, 0x7fffffa3, PT ;  /* 0x7fffffa3fc00780c */ /* 0x000fe20003f66070 */
[----:B------:R-:W-:Y:S01]  /*aa50*/  IMAD.WIDE R40, R21, 0x4, R40 ;  /* 0x0000000415287825 */ /* 0x000fe200078e0228 */
[----:B------:R-:W-:Y:S02]  /*aa60*/  ISETP.GE.U32.AND P0, PT, R17, 0x7fffffbe, PT ;  /* 0x7fffffbe1100780c */ /* 0x000fe40003f06070 */
[----:B------:R-:W-:-:S02]  /*aa70*/  IADD3 R17, R12, -0x2f, RZ ;  /* 0xffffffd10c117810 */ /* 0x000fc40007ffe0ff */
[----:B------:R1:W-:Y:S02]  /*aa80*/  STL.64 [R1+0xd8], R40 ;  /* 0x0000d82801007387 */ /* 0x0003e40000100a00 */
[----:B------:R-:W-:Y:S02]  /*aa90*/  ISETP.GE.U32.AND P1, PT, R17, 0x7fffffb2, PT ;  /* 0x7fffffb21100780c */ /* 0x000fe40003f26070 */
[----:B------:R1:W-:Y:S01]  /*aaa0*/  LDGSTS.E [R25+0x47200], [R48.64], !P2 ;  /* 0x4720000030197fae */ /* 0x0003e2000d121844 */
[----:B------:R-:W-:-:S03]  /*aab0*/  LOP3.LUT R17, R16, 0x40, RZ, 0x3c, !PT ;  /* 0x0000004010117812 */ /* 0x000fc600078e3cff */
[----:B------:R1:W-:Y:S01]  /*aac0*/  LDGSTS.E [R25+0x47a00], [R40.64], !P3 ;  /* 0x47a0000028197fae */ /* 0x0003e2000d921844 */
[----:B------:R-:W-:-:S03]  /*aad0*/  IADD3 R252, R12, -0x27, RZ ;  /* 0xffffffd90cfc7810 */ /* 0x000fc60007ffe0ff */
[----:B------:R5:W-:Y:S04]  /*aae0*/  LDGSTS.E [R17+0x44400], [R2.64], !P0 ;  /* 0x4440000002117fae */ /* 0x000be8000c121844 */
[----:B-1----:R-:W2:Y:S04]  /*aaf0*/  LDL.LU.64 R48, [R1+0xf90] ;  /* 0x000f900001307983 */ /* 0x002ea80000300a00 */
[----:B------:R5:W-:Y:S01]  /*ab00*/  STL.64 [R1+0x180], R2 ;  /* 0x0001800201007387 */ /* 0x000be20000100a00 */
[----:B------:R-:W-:-:S03]  /*ab10*/  IMAD.WIDE R40, R21, 0x4, R36 ;  /* 0x0000000415287825 */ /* 0x000fc600078e0224 */
[----:B------:R-:W2:Y:S04]  /*ab20*/  LDL.LU.64 R24, [R1+0x28] ;  /* 0x0000280001187983 */ /* 0x000ea80000300a00 */
[----:B------:R-:W2:Y:S04]  /*ab30*/  LDL.LU.64 R36, [R1+0x100] ;  /* 0x0001000001247983 */ /* 0x000ea80000300a00 */
[----:B------:R1:W-:Y:S01]  /*ab40*/  STL.64 [R1+0x160], R40 ;  /* 0x0001602801007387 */ /* 0x0003e20000100a00 */
[----:B-----5:R-:W-:-:S03]  /*ab50*/  IMAD.WIDE R2, R21, 0x4, R28 ;  /* 0x0000000415027825 */ /* 0x020fc600078e021c */
[----:B------:R-:W5:Y:S01]  /*ab60*/  LDL.LU.64 R28, [R1+0xe0] ;  /* 0x0000e000011c7983 */ /* 0x000f620000300a00 */
[----:B------:R-:W-:Y:S02]  /*ab70*/  ISETP.GE.U32.AND P5, PT, R252, 0x7fffffba, PT ;  /* 0x7fffffbafc00780c */ /* 0x000fe40003fa6070 */
[----:B------:R-:W-:-:S04]  /*ab80*/  IADD3 R252, R12, -0x2b, RZ ;  /* 0xffffffd50cfc7810 */ /* 0x000fc80007ffe0ff */
[----:B------:R-:W-:Y:S01]  /*ab90*/  ISETP.GE.U32.AND P4, PT, R252, 0x7fffffb6, PT ;  /* 0x7fffffb6fc00780c */ /* 0x000fe20003f86070 */
[----:B----4-:R-:W-:-:S05]  /*aba0*/  IMAD.WIDE R32, R21, 0x4, R32 ;  /* 0x0000000415207825 */ /* 0x010fca00078e0220 */
[----:B------:R3:W-:Y:S04]  /*abb0*/  STL.64 [R1+0x148], R32 ;  /* 0x0001482001007387 */ /* 0x0007e80000100a00 */
[----:B------:R1:W-:Y:S04]  /*abc0*/  LDGSTS.E [R17+0x44c00], [R40.64], !P5 ;  /* 0x44c0000028117fae */ /* 0x0003e8000e921844 */
[----:B------:R2:W-:Y:S04]  /*abd0*/  STL.64 [R1+0x130], R2 ;  /* 0x0001300201007387 */ /* 0x0005e80000100a00 */
[----:B------:R3:W-:Y:S04]  /*abe0*/  LDGSTS.E [R17+0x45400], [R32.64], !P4 ;  /* 0x4540000020117fae */ /* 0x0007e8000e121844 */
[----:B-1----:R-:W4:Y:S04]  /*abf0*/  LDL.LU.64 R40, [R1+0xc0] ;  /* 0x0000c00001287983 */ /* 0x002f280000300a00 */
[----:B------:R2:W-:Y:S01]  /*ac00*/  LDGSTS.E [R17+0x45c00], [R2.64], !P1 ;  /* 0x45c0000002117fae */ /* 0x0005e2000c921844 */
[----:B---3--:R-:W-:-:S03]  /*ac10*/  IMAD.WIDE R32, R21, 0x4, R8 ;  /* 0x0000000415207825 */ /* 0x008fc600078e0208 */
[----:B------:R-:W3:Y:S04]  /*ac20*/  LDL.LU.64 R8, [R1+0xa0] ;  /* 0x0000a00001087983 */ /* 0x000ee80000300a00 */
[----:B------:R1:W-:Y:S01]  /*ac30*/  STL.64 [R1+0x108], R32 ;  /* 0x0001082001007387 */ /* 0x0003e20000100a00 */
[----:B--2---:R-:W-:-:S03]  /*ac40*/  IMAD.WIDE R2, R21, 0x4, R250 ;  /* 0x0000000415027825 */ /* 0x004fc600078e02fa */
[----:B------:R-:W2:Y:S01]  /*ac50*/  LDL.LU.64 R250, [R1+0x80] ;  /* 0x0000800001fa7983 */ /* 0x000ea20000300a00 */
[----:B------:R-:W-:-:S04]  /*ac60*/  IADD3 R252, R12, -0x33, RZ ;  /* 0xffffffcd0cfc7810 */ /* 0x000fc80007ffe0ff */
[----:B------:R-:W-:Y:S02]  /*ac70*/  ISETP.GE.U32.AND P6, PT, R252, 0x7fffffae, PT ;  /* 0x7fffffaefc00780c */ /* 0x000fe40003fc6070 */
[C---:B------:R-:W-:Y:S02]  /*ac80*/  IADD3 R252, R12.reuse, -0x37, RZ ;  /* 0xffffffc90cfc7810 */ /* 0x040fe40007ffe0ff */
[----:B------:R-:W-:Y:S01]  /*ac90*/  IADD3 R20, R12, -0x3b, RZ ;  /* 0xffffffc50c147810 */ /* 0x000fe20007ffe0ff */
[----:B------:R-:W-:Y:S01]  /*aca0*/  IMAD.WIDE R44, R21, 0x4, R44 ;  /* 0x00000004152c7825 */ /* 0x000fe200078e022c */
[----:B------:R-:W-:Y:S02]  /*acb0*/  ISETP.GE.U32.AND P2, PT, R252, 0x7fffffaa, PT ;  /* 0x7fffffaafc00780c */ /* 0x000fe40003f46070 */
[----:B------:R-:W-:Y:S02]  /*acc0*/  ISETP.GE.U32.AND P3, PT, R20, 0x7fffffa6, PT ;  /* 0x7fffffa61400780c */ /* 0x000fe40003f66070 */
[----:B------:R1:W-:Y:S04]  /*acd0*/  STL.64 [R1+0xf8], R44 ;  /* 0x0000f82c01007387 */ /* 0x0003e80000100a00 */
[----:B------:R1:W-:Y:S01]  /*ace0*/  LDGSTS.E [R17+0x46400], [R32.64], !P6 ;  /* 0x4640000020117fae */ /* 0x0003e2000f121844 */
[----:B------:R-:W-:-:S04]  /*acf0*/  IADD3 R252, R12, -0x3f, RZ ;  /* 0xffffffc10cfc7810 */ /* 0x000fc80007ffe0ff */
[----:B------:R1:W-:Y:S04]  /*ad00*/  LDGSTS.E [R17+0x46c00], [R44.64], !P2 ;  /* 0x46c000002c117fae */ /* 0x0003e8000d121844 */
[----:B------:R5:W-:Y:S04]  /*ad10*/  LDGSTS.E [R17+0x47400], [R2.64], !P3 ;  /* 0x4740000002117fae */ /* 0x000be8000d921844 */
[----:B-1----:R-:W2:Y:S04]  /*ad20*/  LDL.LU.64 R32, [R1+0x60] ;  /* 0x0000600001207983 */ /* 0x002ea80000300a00 */
[----:B------:R5:W-:Y:S01]  /*ad30*/  STL.64 [R1+0xf0], R2 ;  /* 0x0000f00201007387 */ /* 0x000be20000100a00 */
[----:B------:R-:W-:-:S03]  /*ad40*/  IMAD.WIDE R44, R21, 0x4, R24 ;  /* 0x00000004152c7825 */ /* 0x000fc600078e0218 */
[----:B------:R-:W2:Y:S01]  /*ad50*/  LDL.LU.64 R24, [R1+0x40] ;  /* 0x0000400001187983 */ /* 0x000ea20000300a00 */
[----:B------:R-:W-:Y:S01]  /*ad60*/  ISETP.GE.U32.AND P0, PT, R252, 0x7fffffa2, PT ;  /* 0x7fffffa2fc00780c */ /* 0x000fe20003f06070 */
[C---:B-----5:R-:W-:Y:S02]  /*ad70*/  IMAD.WIDE R2, R21.reuse, 0x4, R36 ;  /* 0x0000000415027825 */ /* 0x060fe400078e0224 */
[----:B------:R1:W-:Y:S01]  /*ad80*/  STL.64 [R1+0xe8], R44 ;  /* 0x0000e82c01007387 */ /* 0x0003e20000100a00 */
[----:B------:R-:W-:Y:S01]  /*ad90*/  IADD3 R252, R12, -0x24, RZ ;  /* 0xffffffdc0cfc7810 */ /* 0x000fe20007ffe0ff */
[----:B------:R-:W-:Y:S02]  /*ada0*/  IMAD.WIDE R36, R21, 0x4, R28 ;  /* 0x0000000415247825 */ /* 0x000fe400078e021c */
[----:B------:R4:W-:Y:S04]  /*adb0*/  STL.64 [R1+0x178], R2 ;  /* 0x0001780201007387 */ /* 0x0009e80000100a00 */
[----:B------:R-:W5:Y:S01]  /*adc0*/  LDL.LU.64 R28, [R1+0x20] ;  /* 0x00002000011c7983 */ /* 0x000f620000300a00 */
[----:B------:R-:W-:-:S02]  /*add0*/  ISETP.GE.U32.AND P5, PT, R252, 0x7fffffbd, PT ;  /* 0x7fffffbdfc00780c */ /* 0x000fc40003fa6070 */
[----:B------:R-:W-:Y:S01]  /*ade0*/  IADD3 R20, R12, -0x28, RZ ;  /* 0xffffffd80c147810 */ /* 0x000fe20007ffe0ff */
[----:B------:R1:W-:Y:S01]  /*adf0*/  LDGSTS.E [R17+0x47c00], [R44.64], !P0 ;  /* 0x47c000002c117fae */ /* 0x0003e2000c121844 */
[----:B------:R-:W-:Y:S02]  /*ae00*/  LOP3.LUT R16, R16, 0x60, RZ, 0x3c, !PT ;  /* 0x0000006010107812 */ /* 0x000fe400078e3cff */
[----:B------:R-:W-:-:S07]  /*ae10*/  ISETP.GE.U32.AND P4, PT, R20, 0x7fffffb9, PT ;  /* 0x7fffffb91400780c */ /* 0x000fce0003f86070 */
[----:B------:R4:W-:Y:S04]  /*ae20*/  LDGSTS.E [R16+0x44600], [R2.64], !P5 ;  /* 0x4460000002107fae */ /* 0x0009e8000e921844 */
[----:B-1----:R-:W5:Y:S04]  /*ae30*/  LDL.LU.64 R44, [R1+0xf88] ;  /* 0x000f8800012c7983 */ /* 0x002f680000300a00 */
[----:B------:R2:W-:Y:S01]  /*ae40*/  STL.64 [R1+0xd0], R36 ;  /* 0x0000d02401007387 */ /* 0x0005e20000100a00 */
[----:B----4-:R-:W-:-:S03]  /*ae50*/  IMAD.WIDE R2, R21, 0x4, R40 ;  /* 0x0000000415027825 */ /* 0x010fc600078e0228 */
[----:B------:R2:W-:Y:S04]  /*ae60*/  LDGSTS.E [R16+0x44e00], [R36.64], !P4 ;  /* 0x44e0000024107fae */ /* 0x0005e8000e121844 */
[----:B------:R1:W-:Y:S01]  /*ae70*/  STL.64 [R1+0xb8], R2 ;  /* 0x0000b80201007387 */ /* 0x0003e20000100a00 */
[----:B---3--:R-:W-:-:S03]  /*ae80*/  IMAD.WIDE R40, R21, 0x4, R8 ;  /* 0x0000000415287825 */ /* 0x008fc600078e0208 */
[----:B------:R-:W3:Y:S04]  /*ae90*/  LDL.LU.64 R8, [R1+0x18] ;  /* 0x0000180001087983 */ /* 0x000ee80000300a00 */
[----:B------:R4:W-:Y:S01]  /*aea0*/  STL.64 [R1+0xb0], R40 ;  /* 0x0000b02801007387 */ /* 0x0009e20000100a00 */
[----:B--2---:R-:W-:-:S03]  /*aeb0*/  IMAD.WIDE R36, R21, 0x4, R250 ;  /* 0x0000000415247825 */ /* 0x004fc600078e02fa */
[----:B------:R-:W2:Y:S04]  /*aec0*/  LDL.LU.64 R250, [R1+0x8] ;  /* 0x0000080001fa7983 */ /* 0x000ea80000300a00 */
[----:B------:R-:W1:Y:S01]  /*aed0*/  S2R R17, SR_TID.X ;  /* 0x0000000000117919 */ /* 0x000e620000002100 */
[C---:B------:R-:W-:Y:S02]  /*aee0*/  IADD3 R252, R12.reuse, -0x2c, RZ ;  /* 0xffffffd40cfc7810 */ /* 0x040fe40007ffe0ff */
[----:B------:R-:W-:Y:S02]  /*aef0*/  IADD3 R20, R12, -0x34, RZ ;  /* 0xffffffcc0c147810 */ /* 0x000fe40007ffe0ff */
[----:B------:R-:W-:Y:S02]  /*af00*/  ISETP.GE.U32.AND P1, PT, R252, 0x7fffffb5, PT ;  /* 0x7fffffb5fc00780c */ /* 0x000fe40003f26070 */
[----:B------:R-:W-:-:S02]  /*af10*/  IADD3 R252, R12, -0x30, RZ ;  /* 0xffffffd00cfc7810 */ /* 0x000fc40007ffe0ff */
[----:B------:R-:W-:Y:S02]  /*af20*/  ISETP.GE.U32.AND P2, PT, R20, 0x7fffffad, PT ;  /* 0x7fffffad1400780c */ /* 0x000fe40003f46070 */
[----:B------:R-:W-:Y:S02]  /*af30*/  ISETP.GE.U32.AND P6, PT, R252, 0x7fffffb1, PT ;  /* 0x7fffffb1fc00780c */ /* 0x000fe40003fc6070 */
[C---:B------:R-:W-:Y:S02]  /*af40*/  IADD3 R252, R12.reuse, -0x38, RZ ;  /* 0xffffffc80cfc7810 */ /* 0x040fe40007ffe0ff */
[----:B------:R-:W-:Y:S02]  /*af50*/  IADD3 R20, R12, -0x3c, RZ ;  /* 0xffffffc40c147810 */ /* 0x000fe40007ffe0ff */
[----:B------:R-:W-:Y:S01]  /*af60*/  ISETP.GE.U32.AND P3, PT, R252, 0x7fffffa9, PT ;  /* 0x7fffffa9fc00780c */ /* 0x000fe20003f66070 */
[----:B------:R4:W-:Y:S01]  /*af70*/  LDGSTS.E [R16+0x45600], [R2.64], !P1 ;  /* 0x4560000002107fae */ /* 0x0009e2000c921844 */
[----:B------:R-:W-:-:S02]  /*af80*/  ISETP.GE.U32.AND P0, PT, R20, 0x7fffffa5, PT ;  /* 0x7fffffa51400780c */ /* 0x000fc40003f06070 */
[----:B------:R-:W-:Y:S02]  /*af90*/  IADD3 R252, R12, -0x40, RZ ;  /* 0xffffffc00cfc7810 */ /* 0x000fe40007ffe0ff */
[----:B-1----:R-:W-:Y:S01]  /*afa0*/  LOP3.LUT R20, R17, 0x1f, RZ, 0xc0, !PT ;  /* 0x0000001f11147812 */ /* 0x002fe200078ec0ff */
[----:B------:R1:W-:Y:S01]  /*afb0*/  LDGSTS.E [R16+0x45e00], [R40.64], !P6 ;  /* 0x45e0000028107fae */ /* 0x0003e2000f121844 */
[----:B------:R-:W-:Y:S02]  /*afc0*/  ISETP.GE.U32.AND P5, PT, R252, 0x7fffffa1, PT ;  /* 0x7fffffa1fc00780c */ /* 0x000fe40003fa6070 */
[----:B------:R-:W-:Y:S01]  /*afd0*/  ISETP.GE.AND P4, PT, R20, R252, PT ;  /* 0x000000fc1400720c */ /* 0x000fe20003f86270 */
[----:B------:R-:W-:Y:S01]  /*afe0*/  IMAD.WIDE R32, R21, 0x4, R32 ;  /* 0x0000000415207825 */ /* 0x000fe200078e0220 */
[----:B------:R-:W-:Y:S01]  /*aff0*/  IADD3 R252, R12, -0x60, RZ ;  /* 0xffffffa00cfc7810 */ /* 0x000fe20007ffe0ff */
[----:B------:R1:W-:Y:S03]  /*b000*/  LDGSTS.E [R16+0x46600], [R36.64], !P2 ;  /* 0x4660000024107fae */ /* 0x0003e6000d121844 */
[----:B------:R-:W-:Y:S01]  /*b010*/  ISETP.GE.U32.AND P1, PT, R252, 0x7fffff81, PT ;  /* 0x7fffff81fc00780c */ /* 0x000fe20003f26070 */
[----:B------:R1:W-:Y:S01]  /*b020*/  LDGSTS.E [R16+0x46e00], [R32.64], !P3 ;  /* 0x46e0000020107fae */ /* 0x0003e2000d921844 */
[----:B------:R-:W-:-:S02]  /*b030*/  ISETP.GE.AND P6, PT, R20, R252, PT ;  /* 0x000000fc1400720c */ /* 0x000fc40003fc6270 */
[----:B------:R-:W-:Y:S01]  /*b040*/  IADD3 R252, R12, -0x42, RZ ;  /* 0xffffffbe0cfc7810 */ /* 0x000fe20007ffe0ff */
[----:B------:R-:W-:Y:S01]  /*b050*/  IMAD.WIDE R24, R21, 0x4, R24 ;  /* 0x0000000415187825 */ /* 0x000fe200078e0218 */
[----:B----4-:R-:W4:Y:S02]  /*b060*/  LDL.LU.64 R2, [R1] ;  /* 0x0000000001027983 */ /* 0x010f240000300a00 */
[----:B------:R-:W-:Y:S01]  /*b070*/  ISETP.GE.U32.AND P3, PT, R252, 0x7fffff9f, PT ;  /* 0x7fffff9ffc00780c */ /* 0x000fe20003f66070 */
[----:B------:R-:W-:Y:S01]  /*b080*/  IMAD.MOV.U32 R252, RZ, RZ, 0x1f ;  /* 0x0000001ffffc7424 */ /* 0x000fe200078e00ff */
[----:B------:R-:W-:Y:S01]  /*b090*/  IADD3 R17, R12, -0x41, RZ ;  /* 0xffffffbf0c117810 */ /* 0x000fe20007ffe0ff */
[----:B------:R5:W-:Y:S03]  /*b0a0*/  STL.64 [R1+0xa8], R36 ;  /* 0x0000a82401007387 */ /* 0x000be60000100a00 */
[----:B------:R-:W-:Y:S01]  /*b0b0*/  IADD3 R252, R252, c[0x0][0x180], RZ ;  /* 0x00006000fcfc7a10 */ /* 0x000fe20007ffe0ff */
[----:B-1----:R-:W4:Y:S01]  /*b0c0*/  LDL.LU.64 R40, [R1+0xf80] ;  /* 0x000f800001287983 */ /* 0x002f220000300a00 */
[----:B------:R-:W-:Y:S01]  /*b0d0*/  ISETP.GE.U32.AND P2, PT, R17, 0x7fffffa0, PT ;  /* 0x7fffffa01100780c */ /* 0x000fe20003f46070 */
[----:B-----5:R-:W-:-:S02]  /*b0e0*/  IMAD.WIDE R20, R21, 0x4, R28 ;  /* 0x0000000415147825 */ /* 0x020fc400078e021c */
[----:B------:R1:W-:Y:S01]  /*b0f0*/  STL.64 [R1+0xa0], R32 ;  /* 0x0000a02001007387 */ /* 0x0003e20000100a00 */
[----:B------:R-:W-:-:S03]  /*b100*/  IADD3 R17, R12, -0x45, RZ ;  /* 0xffffffbb0c117810 */ /* 0x000fc60007ffe0ff */
[----:B------:R5:W-:Y:S01]  /*b110*/  LDGSTS.E [R16+0x47600], [R24.64], !P0 ;  /* 0x4760000018107fae */ /* 0x000be2000c121844 */
[----:B------:R-:W-:Y:S02]  /*b120*/  ISETP.GT.AND P0, PT, R252, 0x5f, PT ;  /* 0x0000005ffc00780c */ /* 0x000fe40003f04270 */
[----:B------:R-:W-:Y:S01]  /*b130*/  SEL R252, RZ, 0x4, P4 ;  /* 0x00000004fffc7807 */ /* 0x000fe20002000000 */
[----:B------:R-:W4:Y:S01]  /*b140*/  LDL.LU.64 R36, [R1+0xf78] ;  /* 0x000f780001247983 */ /* 0x000f220000300a00 */
[----:B------:R-:W-:-:S03]  /*b150*/  IADD3 R12, R12, -0x49, RZ ;  /* 0xffffffb70c0c7810 */ /* 0x000fc60007ffe0ff */
[----:B-1----:R-:W4:Y:S01]  /*b160*/  LDL.LU.64 R32, [R1+0xf70] ;  /* 0x000f700001207983 */ /* 0x002f220000300a00 */
[----:B------:R-:W-:-:S03]  /*b170*/  SEL R252, R252, RZ, P0 ;  /* 0x000000fffcfc7207 */ /* 0x000fc60000000000 */
[----:B------:R5:W-:Y:S04]  /*b180*/  STL.64 [R1+0x88], R24 ;  /* 0x0000881801007387 */ /* 0x000be80000100a00 */
[----:B------:R-:W4:Y:S01]  /*b190*/  LDL.LU.64 R28, [R1+0xf68] ;  /* 0x000f6800011c7983 */ /* 0x000f220000300a00 */
[----:B------:R-:W-:-:S03]  /*b1a0*/  ISETP.GE.U32.AND P4, PT, R17, 0x7fffff9c, PT ;  /* 0x7fffff9c1100780c */ /* 0x000fc60003f86070 */
[----:B------:R1:W-:Y:S04]  /*b1b0*/  LDGSTS.E [R16+0x47e00], [R20.64], !P5 ;  /* 0x47e0000014107fae */ /* 0x0003e8000e921844 */
[----:B-----5:R-:W5:Y:S01]  /*b1c0*/  LDL.LU.64 R24, [R1+0xf60] ;  /* 0x000f600001187983 */ /* 0x020f620000300a00 */
[----:B------:R-:W-:-:S03]  /*b1d0*/  ISETP.GE.U32.AND P5, PT, R12, 0x7fffff98, PT ;  /* 0x7fffff980c00780c */ /* 0x000fc60003fa6070 */
[----:B------:R1:W-:Y:S01]  /*b1e0*/  STL.64 [R1+0x80], R20 ;  /* 0x0000801401007387 */ /* 0x0003e20000100a00 */
[----:B------:R-:W-:-:S03]  /*b1f0*/  ISETP.NE.U32.AND P0, PT, R13, RZ, PT ;  /* 0x000000ff0d00720c */ /* 0x000fc60003f05070 */
[----:B------:R-:W0:Y:S04]  /*b200*/  LDGDEPBAR ;  /* 0x00000000000079af */ /* 0x000e280000000000 */
[----:B-1----:R-:W5:Y:S04]  /*b210*/  LDL.LU.64 R20, [R1+0xf58] ;  /* 0x000f580001147983 */ /* 0x002f680000300a00 */
[----:B------:R-:W5:Y:S04]  /*b220*/  LDL.LU R16, [R1+0xf54] ;  /* 0x000f540001107983 */ /* 0x000f680000300800 */
[----:B------:R-:W5:Y:S04]  /*b230*/  LDL.LU R17, [R1+0xf50] ;  /* 0x000f500001117983 */ /* 0x000f680000300800 */
[----:B------:R-:W5:Y:S04]  /*b240*/  LDL.LU R12, [R1+0xf4c] ;  /* 0x000f4c00010c7983 */ /* 0x000f680000300800 */
[----:B------:R1:W-:Y:S04]  /*b250*/  STL [R1+0xec8], R252 ;  /* 0x000ec8fc01007387 */ /* 0x0003e80000100800 */
[----:B------:R-:W5:Y:S01]  /*b260*/  LDL.LU R13, [R1+0xf48] ;  /* 0x000f4800010d7983 */ /* 0x000f620000300800 */
[----:B-1----:R-:W-:-:S05]  /*b270*/  IMAD.MOV.U32 R252, RZ, RZ, c[0x0][0x180] ;  /* 0x00006000fffc7624 */ /* 0x002fca00078e00ff */
[----:B------:R1:W-:Y:S02]  /*b280*/  STL [R1+0xf28], R252 ;  /* 0x000f28fc01007387 */ /* 0x0003e40000100800 */
[----:B-1----:R-:W-:-:S04]  /*b290*/  IMAD.MOV.U32 R252, RZ, RZ, c[0x0][0x18c] ;  /* 0x00006300fffc7624 */ /* 0x002fc800078e00ff */
[----:B------:R-:W-:-:S04]  /*b2a0*/  IMAD.SHL.U32 R252, R252, 0x20, RZ ;  /* 0x00000020fcfc7824 */ /* 0x000fc800078e00ff */
[----:B------:R-:W-:-:S04]  /*b2b0*/  IMAD.WIDE R246, R252, 0x4, R246 ;  /* 0x00000004fcf67825 */ /* 0x000fc800078e02f6 */
[----:B---3--:R-:W-:-:S05]  /*b2c0*/  IMAD.WIDE R8, R252, 0x4, R8 ;  /* 0x00000004fc087825 */ /* 0x008fca00078e0208 */
[----:B------:R1:W-:Y:S04]  /*b2d0*/  STL.64 [R1+0x60], R8 ;  /* 0x0000600801007387 */ /* 0x0003e80000100a00 */
[----:B-1----:R-:W3:Y:S04]  /*b2e0*/  LDL.LU.64 R8, [R1+0xf40] ;  /* 0x000f400001087983 */ /* 0x002ee80000300a00 */
[----:B------:R1:W-:Y:S04]  /*b2f0*/  STL.64 [R1+0x58], R246 ;  /* 0x000058f601007387 */ /* 0x0003e80000100a00 */
[----:B-1----:R-:W3:Y:S01]  /*b300*/  LDL.LU.64 R246, [R1+0xf38] ;  /* 0x000f380001f67983 */ /* 0x002ee20000300a00 */
[----:B--2---:R-:W-:-:S05]  /*b310*/  IMAD.WIDE R250, R252, 0x4, R250 ;  /* 0x00000004fcfa7825 */ /* 0x004fca00078e02fa */
[----:B------:R1:W-:Y:S04]  /*b320*/  STL.64 [R1+0x50], R250 ;  /* 0x000050fa01007387 */ /* 0x0003e80000100a00 */
[----:B-1----:R-:W2:Y:S01]  /*b330*/  LDL.LU.64 R250, [R1+0xf30] ;  /* 0x000f300001fa7983 */ /* 0x002ea20000300a00 */
[----:B----4-:R-:W-:-:S04]  /*b340*/  IMAD.WIDE R2, R252, 0x4, R2 ;  /* 0x00000004fc027825 */ /* 0x010fc800078e0202 */
[----:B---3--:R-:W-:-:S04]  /*b350*/  IMAD.WIDE R246, R252, 0x4, R246 ;  /* 0x00000004fcf67825 */ /* 0x008fc800078e02f6 */
[----:B--2---:R-:W-:-:S05]  /*b360*/  IMAD.WIDE R250, R252, 0x4, R250 ;  /* 0x00000004fcfa7825 */ /* 0x004fca00078e02fa */
[----:B------:R-:W-:Y:S04]  /*b370*/  STL.64 [R1+0x30], R250 ;  /* 0x000030fa01007387 */ /* 0x000fe80000100a00 */
[----:B------:R-:W-:Y:S04]  /*b380*/  STL.64 [R1+0x38], R2 ;  /* 0x0000380201007387 */ /* 0x000fe80000100a00 */
[----:B------:R1:W-:Y:S04]  /*b390*/  STL.64 [R1+0xf10], R2 ;  /* 0x000f100201007387 */ /* 0x0003e80000100a00 */
[----:B------:R-:W-:Y:S04]  /*b3a0*/  STL.64 [R1+0x8], R246 ;  /* 0x000008f601007387 */ /* 0x000fe80000100a00 */
[----:B-1----:R-:W2:Y:S04]  /*b3b0*/  LDL.64 R2, [R1+0x30] ;  /* 0x0000300001027983 */ /* 0x002ea80000100a00 */
[----:B--2---:R1:W-:Y:S04]  /*b3c0*/  STL.64 [R1+0xf18], R2 ;  /* 0x000f180201007387 */ /* 0x0043e80000100a00 */
[----:B-1----:R-:W2:Y:S01]  /*b3d0*/  LDL.64 R2, [R1+0x50] ;  /* 0x0000500001027983 */ /* 0x002ea20000100a00 */
[----:B------:R-:W-:-:S03]  /*b3e0*/  IMAD.WIDE R246, R252, 0x4, R10 ;  /* 0x00000004fcf67825 */ /* 0x000fc600078e020a */
[----:B------:R-:W1:Y:S01]  /*b3f0*/  S2R R11, SR_TID.X ;  /* 0x00000000000b7919 */ /* 0x000e620000002100 */
[----:B------:R-:W-:-:S03]  /*b400*/  IMAD.WIDE R248, R252, 0x4, R248 ;  /* 0x00000004fcf87825 */ /* 0x000fc600078e02f8 */
[----:B--2---:R2:W-:Y:S04]  /*b410*/  STL.64 [R1+0xf20], R2 ;  /* 0x000f200201007387 */ /* 0x0045e80000100a00 */
[----:B--2---:R-:W2:Y:S01]  /*b420*/  LDL.64 R2, [R1+0x60] ;  /* 0x0000600001027983 */ /* 0x004ea20000100a00 */
[----:B-1----:R-:W-:Y:S01]  /*b430*/  LOP3.LUT R11, R11, 0x7f, RZ, 0xc0, !PT ;  /* 0x0000007f0b0b7812 */ /* 0x002fe200078ec0ff */
[----:B------:R-:W-:-:S04]  /*b440*/  IMAD.WIDE R6, R252, 0x4, R6 ;  /* 0x00000004fc067825 */ /* 0x000fc800078e0206 */
[----:B------:R-:W-:Y:S02]  /*b450*/  IMAD.SHL.U32 R10, R11, 0x4, RZ ;  /* 0x000000040b0a7824 */ /* 0x000fe400078e00ff */
[----:B------:R-:W-:Y:S02]  /*b460*/  IMAD.WIDE R250, R252, 0x4, R8 ;  /* 0x00000004fcfa7825 */ /* 0x000fe400078e0208 */
[----:B------:R-:W3:Y:S01]  /*b470*/  LDL.64 R8, [R1+0x8] ;  /* 0x0000080001087983 */ /* 0x000ee20000100a00 */
[----:B------:R-:W-:Y:S01]  /*b480*/  LOP3.LUT R11, R10, R0, RZ, 0x3c, !PT ;  /* 0x000000000a0b7212 */ /* 0x000fe200078e3cff */
[C---:B-----5:R-:W-:Y:S02]  /*b490*/  IMAD.WIDE R12, R252.reuse, 0x4, R12 ;  /* 0x00000004fc0c7825 */ /* 0x060fe400078e020c */
[----:B------:R-:W-:Y:S02]  /*b4a0*/  STL.64 [R1+0x10], R248 ;  /* 0x000010f801007387 */ /* 0x000fe40000100a00 */
[----:B------:R-:W-:-:S02]  /*b4b0*/  IMAD.WIDE R14, R252, 0x4, R14 ;  /* 0x00000004fc0e7825 */ /* 0x000fc400078e020e */
[----:B------:R-:W-:Y:S02]  /*b4c0*/  STL.64 [R1], R6 ;  /* 0x0000000601007387 */ /* 0x000fe40000100a00 */
[----:B------:R-:W-:-:S04]  /*b4d0*/  IMAD.WIDE R16, R252, 0x4, R16 ;  /* 0x00000004fc107825 */ /* 0x000fc800078e0210 */
        /* <DEDUP_REMOVED lines=69> */
[C---:B------:R-:W-:Y:S01]  /*b930*/  IMAD.WIDE R156, R252.reuse, 0x4, R156 ;  /* 0x00000004fc9c7825 */ /* 0x040fe200078e029c */
[----:B--2---:R1:W-:Y:S03]  /*b940*/  LDGSTS.E [R11+0x10000], [R2.64], P0 ;  /* 0x10000000020b7fae */ /* 0x0043e60008121844 */
        /* <DEDUP_REMOVED lines=44> */
[----:B------:R-:W-:Y:S02]  /*bc10*/  IMAD.WIDE R4, R252, 0x4, R4 ;  /* 0x00000004fc047825 */ /* 0x000fe400078e0204 */
[----:B------:R-:W2:Y:S04]  /*bc20*/  LDL.LU R252, [R1+0xf28] ;  /* 0x000f280001fc7983 */ /* 0x000ea80000300800 */
[----:B-1----:R-:W4:Y:S04]  /*bc30*/  LDL.LU.64 R2, [R1+0xf20] ;  /* 0x000f200001027983 */ /* 0x002f280000300a00 */
[----:B----4-:R1:W-:Y:S04]  /*bc40*/  LDGSTS.E [R11+0x10400], [R2.64], P0 ;  /* 0x10400000020b7fae */ /* 0x0103e80008121844 */
[----:B-1----:R-:W4:Y:S04]  /*bc50*/  LDL.LU.64 R2, [R1+0xf18] ;  /* 0x000f180001027983 */ /* 0x002f280000300a00 */
[----:B----4-:R1:W-:Y:S04]  /*bc60*/  LDGSTS.E [R11+0x10800], [R2.64], P0 ;  /* 0x10800000020b7fae */ /* 0x0103e80008121844 */
[----:B---3--:R3:W-:Y:S04]  /*bc70*/  LDGSTS.E [R11+0x10c00], [R8.64], P0 ;  /* 0x10c00000080b7fae */ /* 0x0087e80008121844 */
[----:B------:R4:W-:Y:S04]  /*bc80*/  LDGSTS.E [R11+0x11000], [R250.64], P0 ;  /* 0x11000000fa0b7fae */ /* 0x0009e80008121844 */
[----:B-1----:R-:W5:Y:S04]  /*bc90*/  LDL.LU.64 R2, [R1+0xf10] ;  /* 0x000f100001027983 */ /* 0x002f680000300a00 */
[----:B---3--:R-:W3:Y:S04]  /*bca0*/  LDL.64 R8, [R1+0x58] ;  /* 0x0000580001087983 */ /* 0x008ee80000100a00 */
        /* <DEDUP_REMOVED lines=51> */
[----:B------:R1:W-:Y:S01]  /*bfe0*/  LDGSTS.E [R11+0x1dc00], [R212.64], P0 ;  /* 0x1dc00000d40b7fae */ /* 0x0003e20008121844 */
[----:B----4-:R-:W-:-:S03]  /*bff0*/  LOP3.LUT R251, R10, R0, RZ, 0x3c, !PT ;  /* 0x000000000afb7212 */ /* 0x010fc600078e3cff */
[----:B------:R4:W-:Y:S04]  /*c000*/  LDGSTS.E [R11+0x1e000], [R216.64], P0 ;  /* 0x1e000000d80b7fae */ /* 0x0009e80008121844 */
[----:B------:R-:W-:Y:S01]  /*c010*/  STL.64 [R1+0xeb0], R12 ;  /* 0x000eb00c01007387 */ /* 0x000fe20000100a00 */
[----:B------:R-:W-:-:S03]  /*c020*/  LOP3.LUT R251, R251, 0x40, RZ, 0x3c, !PT ;  /* 0x00000040fbfb7812 */ /* 0x000fc600078e3cff */
[----:B------:R4:W-:Y:S04]  /*c030*/  LDGSTS.E [R11+0x1e400], [R220.64], P0 ;  /* 0x1e400000dc0b7fae */ /* 0x0009e80008121844 */
[----:B------:R1:W-:Y:S04]  /*c040*/  STL.64 [R1+0xeb8], R16 ;  /* 0x000eb81001007387 */ /* 0x0003e80000100a00 */
[----:B------:R4:W-:Y:S04]  /*c050*/  LDGSTS.E [R11+0x1e800], [R224.64], P0 ;  /* 0x1e800000e00b7fae */ /* 0x0009e80008121844 */
[----:B------:R-:W-:Y:S04]  /*c060*/  STL.64 [R1+0xec0], R20 ;  /* 0x000ec01401007387 */ /* 0x000fe80000100a00 */
[----:B------:R4:W-:Y:S04]  /*c070*/  LDGSTS.E [R11+0x1ec00], [R228.64], P0 ;  /* 0x1ec00000e40b7fae */ /* 0x0009e80008121844 */
[----:B------:R-:W-:Y:S04]  /*c080*/  STL.64 [R1+0xed0], R24 ;  /* 0x000ed01801007387 */ /* 0x000fe80000100a00 */
[----:B------:R4:W-:Y:S04]  /*c090*/  LDGSTS.E [R11+0x1f000], [R232.64], P0 ;  /* 0x1f000000e80b7fae */ /* 0x0009e80008121844 */
[----:B------:R-:W-:Y:S04]  /*c0a0*/  STL [R1+0xed8], R29 ;  /* 0x000ed81d01007387 */ /* 0x000fe80000100800 */
[----:B------:R4:W-:Y:S04]  /*c0b0*/  LDGSTS.E [R11+0x1f400], [R236.64], P0 ;  /* 0x1f400000ec0b7fae */ /* 0x0009e80008121844 */
[----:B------:R-:W-:Y:S04]  /*c0c0*/  STL [R1+0xef0], R28 ;  /* 0x000ef01c01007387 */ /* 0x000fe80000100800 */
[----:B------:R4:W-:Y:S04]  /*c0d0*/  LDGSTS.E [R11+0x1f800], [R240.64], P0 ;  /* 0x1f800000f00b7fae */ /* 0x0009e80008121844 */
[----:B------:R-:W-:Y:S04]  /*c0e0*/  STL.64 [R1+0xee0], R32 ;  /* 0x000ee02001007387 */ /* 0x000fe80000100a00 */
[----:B------:R4:W-:Y:S04]  /*c0f0*/  LDGSTS.E [R11+0x1fc00], [R244.64], P0 ;  /* 0x1fc00000f40b7fae */ /* 0x0009e80008121844 */
[----:B------:R1:W-:Y:S04]  /*c100*/  STL.64 [R1+0xee8], R36 ;  /* 0x000ee82401007387 */ /* 0x0003e80000100a00 */
[----:B------:R-:W-:Y:S04]  /*c110*/  STL.64 [R1+0xef8], R40 ;  /* 0x000ef82801007387 */ /* 0x000fe80000100a00 */
[----:B------:R1:W-:Y:S04]  /*c120*/  STL.64 [R1+0xf00], R44 ;  /* 0x000f002c01007387 */ /* 0x0003e80000100a00 */
[----:B---3--:R3:W-:Y:S04]  /*c130*/  LDGSTS.E [R251+0x10200], [R8.64], P0 ;  /* 0x1020000008fb7fae */ /* 0x0087e80008121844 */
[----:B-----5:R5:W-:Y:S04]  /*c140*/  LDGSTS.E [R251+0x10600], [R2.64], P0 ;  /* 0x1060000002fb7fae */ /* 0x020be80008121844 */
[----:B------:R1:W-:Y:S04]  /*c150*/  LDGSTS.E [R251+0x10a00], [R248.64], P0 ;  /* 0x10a00000f8fb7fae */ /* 0x0003e80008121844 */
[----:B------:R1:W-:Y:S04]  /*c160*/  LDGSTS.E [R251+0x10e00], [R6.64], P0 ;  /* 0x10e0000006fb7fae */ /* 0x0003e80008121844 */
[----:B-----5:R-:W5:Y:S04]  /*c170*/  LDL.LU.64 R2, [R1+0xf08] ;  /* 0x000f080001027983 */ /* 0x020f680000300a00 */
[----:B------:R2:W-:Y:S04]  /*c180*/  LDGSTS.E [R251+0x11200], [R246.64], P0 ;  /* 0x11200000f6fb7fae */ /* 0x0005e80008121844 */
[----:B-1----:R-:W5:Y:S04]  /*c190*/  LDL.LU.64 R6, [R1+0x170] ;  /* 0x0001700001067983 */ /* 0x002f680000300a00 */
[----:B------:R-:W5:Y:S04]  /*c1a0*/  LDL.LU.64 R248, [R1+0x158] ;  /* 0x0001580001f87983 */ /* 0x000f680000300a00 */
[----:B------:R-:W5:Y:S04]  /*c1b0*/  LDL.LU.64 R16, [R1+0x140] ;  /* 0x0001400001107983 */ /* 0x000f680000300a00 */
[----:B----4-:R-:W4:Y:S04]  /*c1c0*/  LDL.LU.64 R10, [R1+0x128] ;  /* 0x00012800010a7983 */ /* 0x010f280000300a00 */
        /* <DEDUP_REMOVED lines=51> */
[----:B---3--:R-:W2:Y:S04]  /*c500*/  S2R R9, SR_TID.X ;  /* 0x0000000000097919 */ /* 0x008ea80000002100 */
        /* <DEDUP_REMOVED lines=8> */
[----:B------:R-:W0:Y:S01]  /*c590*/  LDGDEPBAR ;  /* 0x00000000000079af */ /* 0x000e220000000000 */
[----:B------:R-:W-:-:S03]  /*c5a0*/  IMAD.MOV.U32 R250, RZ, RZ, c[0x0][0x188] ;  /* 0x00006200fffa7624 */ /* 0x000fc600078e00ff */
[----:B------:R-:W3:Y:S01]  /*c5b0*/  LDL.LU.64 R36, [R1+0x118] ;  /* 0x0001180001247983 */ /* 0x000ee20000300a00 */
[----:B------:R-:W-:Y:S01]  /*c5c0*/  IMAD.SHL.U32 R21, R250, 0x20, RZ ;  /* 0x00000020fa157824 */ /* 0x000fe200078e00ff */
[----:B--2---:R-:W-:Y:S02]  /*c5d0*/  LOP3.LUT R251, R9, 0x7f, RZ, 0xc0, !PT ;  /* 0x0000007f09fb7812 */ /* 0x004fe400078ec0ff */
[----:B------:R-:W2:Y:S01]  /*c5e0*/  LDL.LU.64 R32, [R1+0x98] ;  /* 0x0000980001207983 */ /* 0x000ea20000300a00 */
[----:B------:R-:W-:-:S03]  /*c5f0*/  IADD3 R8, R252, -0x4d, RZ ;  /* 0xffffffb3fc087810 */ /* 0x000fc60007ffe0ff */
[----:B------:R-:W2:Y:S01]  /*c600*/  LDL.LU.64 R28, [R1+0x78] ;  /* 0x00007800011c7983 */ /* 0x000ea20000300a00 */
[----:B------:R-:W-:Y:S01]  /*c610*/  IMAD.SHL.U32 R250, R251, 0x4, RZ ;  /* 0x00000004fbfa7824 */ /* 0x000fe200078e00ff */
[----:B------:R-:W-:Y:S02]  /*c620*/  ISETP.GE.U32.AND P0, PT, R8, 0x7fffff94, PT ;  /* 0x7fffff940800780c */ /* 0x000fe40003f06070 */
[C---:B------:R-:W-:Y:S02]  /*c630*/  IADD3 R9, R252.reuse, -0x51, RZ ;  /* 0xffffffaffc097810 */ /* 0x040fe40007ffe0ff */
[----:B------:R-:W-:Y:S01]  /*c640*/  IADD3 R8, R252, -0x55, RZ ;  /* 0xffffffabfc087810 */ /* 0x000fe20007ffe0ff */
[C---:B-----5:R-:W-:Y:S01]  /*c650*/  IMAD.WIDE R2, R21.reuse, 0x4, R2 ;  /* 0x0000000415027825 */ /* 0x060fe200078e0202 */
[----:B------:R-:W-:Y:S03]  /*c660*/  BAR.SYNC.DEFER_BLOCKING 0x0 ;  /* 0x0000000000007b1d */ /* 0x000fe60000010000 */
[----:B------:R-:W-:-:S03]  /*c670*/  IMAD.WIDE R6, R21, 0x4, R6 ;  /* 0x0000000415067825 */ /* 0x000fc600078e0206 */
[----:B------:R1:W-:Y:S04]  /*c680*/  STL.64 [R1+0xe60], R2 ;  /* 0x000e600201007387 */ /* 0x0003e80000100a00 */
[----:B------:R-:W-:Y:S04]  /*c690*/  STL.64 [R1+0xe68], R6 ;  /* 0x000e680601007387 */ /* 0x000fe80000100a00 */
[----:B------:R-:W5:Y:S01]  /*c6a0*/  LDL.LU.64 R12, [R1+0x188] ;  /* 0x00018800010c7983 */ /* 0x000f620000300a00 */
[----:B------:R-:W-:-:S03]  /*c6b0*/  IMAD.WIDE R248, R21, 0x4, R248 ;  /* 0x0000000415f87825 */ /* 0x000fc600078e02f8 */
[----:B------:R-:W5:Y:S04]  /*c6c0*/  LDL.LU.64 R44, [R1+0x168] ;  /* 0x00016800012c7983 */ /* 0x000f680000300a00 */
[----:B------:R-:W-:Y:S01]  /*c6d0*/  @!PT LDS RZ, [RZ] ;  /* 0x00000000fffff984 */ /* 0x000fe20000000800 */
[----:B------:R-:W-:Y:S01]  /*c6e0*/  @!PT LDS RZ, [RZ] ;  /* 0x00000000fffff984 */ /* 0x000fe20000000800 */
[----:B------:R-:W-:Y:S01]  /*c6f0*/  @!PT LDS RZ, [RZ] ;  /* 0x00000000fffff984 */ /* 0x000fe20000000800 */
[----:B------:R1:W-:Y:S01]  /*c700*/  LDGSTS.E [R250+0x48000], [R2.64], !P2 ;  /* 0x4800000002fa7fae */ /* 0x0003e2000d121844 */
[----:B------:R-:W-:-:S03]  /*c710*/  ISETP.GE.U32.AND P2, PT, R9, 0x7fffff90, PT ;  /* 0x7fffff900900780c */ /* 0x000fc60003f46070 */
[----:B------:R-:W5:Y:S01]  /*c720*/  LDL.LU.64 R24, [R1+0x150] ;  /* 0x0001500001187983 */ /* 0x000f620000300a00 */
[----:B----4-:R-:W-:-:S03]  /*c730*/  IMAD.WIDE R10, R21, 0x4, R10 ;  /* 0x00000004150a7825 */ /* 0x010fc600078e020a */
[----:B------:R4:W-:Y:S01]  /*c740*/  LDGSTS.E [R250+0x48800], [R6.64], !P4 ;  /* 0x4880000006fa7fae */ /* 0x0009e2000e121844 */
[----:B------:R-:W-:Y:S01]  /*c750*/  ISETP.GE.U32.AND P4, PT, R8, 0x7fffff8c, PT ;  /* 0x7fffff8c0800780c */ /* 0x000fe20003f86070 */
[----:B------:R-:W-:Y:S02]  /*c760*/  IMAD.WIDE R8, R21, 0x4, R16 ;  /* 0x0000000415087825 */ /* 0x000fe400078e0210 */
[----:B------:R-:W-:Y:S04]  /*c770*/  STL.64 [R1+0xe70], R248 ;  /* 0x000e70f801007387 */ /* 0x000fe80000100a00 */
[----:B------:R-:W-:Y:S04]  /*c780*/  STL.64 [R1+0xe78], R8 ;  /* 0x000e780801007387 */ /* 0x000fe80000100a00 */
[----:B------:R3:W-:Y:S04]  /*c790*/  STL.64 [R1+0xe80], R10 ;  /* 0x000e800a01007387 */ /* 0x0007e80000100a00 */
[----:B------:R-:W5:Y:S01]  /*c7a0*/  LDL.LU.64 R16, [R1+0x138] ;  /* 0x0001380001107983 */ /* 0x000f620000300a00 */
[----:B-1----:R-:W-:-:S03]  /*c7b0*/  IADD3 R2, R252, -0x59, RZ ;  /* 0xffffffa7fc027810 */ /* 0x002fc60007ffe0ff */
[----:B------:R1:W-:Y:S01]  /*c7c0*/  LDGSTS.E [R250+0x49000], [R248.64], !P5 ;  /* 0x49000000f8fa7fae */ /* 0x0003e2000e921844 */
[----:B------:R-:W-:-:S03]  /*c7d0*/  IADD3 R3, R252, -0x5d, RZ ;  /* 0xffffffa3fc037810 */ /* 0x000fc60007ffe0ff */
[----:B------:R2:W-:Y:S04]  /*c7e0*/  LDGSTS.E [R250+0x49800], [R8.64], !P0 ;  /* 0x4980000008fa7fae */ /* 0x0005e8000c121844 */
[----:B------:R3:W-:Y:S01]  /*c7f0*/  LDGSTS.E [R250+0x4a000], [R10.64], !P2 ;  /* 0x4a0000000afa7fae */ /* 0x0007e2000d121844 */
[----:B------:R-:W-:Y:S02]  /*c800*/  ISETP.GE.U32.AND P5, PT, R2, 0x7fffff88, PT ;  /* 0x7fffff880200780c */ /* 0x000fe40003fa6070 */
[----:B------:R-:W-:Y:S01]  /*c810*/  ISETP.GE.U32.AND P0, PT, R3, 0x7fffff84, PT ;  /* 0x7fffff840300780c */ /* 0x000fe20003f06070 */
[----:B------:R-:W-:Y:S02]  /*c820*/  IMAD.SHL.U32 R251, R251, 0x4, RZ ;  /* 0x00000004fbfb7824 */ /* 0x000fe400078e00ff */
[----:B---3--:R-:W-:-:S05]  /*c830*/  IMAD.WIDE R10, R21, 0x4, R36 ;  /* 0x00000004150a7825 */ /* 0x008fca00078e0224 */
[----:B------:R-:W-:Y:S01]  /*c840*/  STL.64 [R1+0x28], R10 ;  /* 0x0000280a01007387 */ /* 0x000fe20000100a00 */
[----:B--2---:R-:W-:-:S03]  /*c850*/  IMAD.WIDE R8, R21, 0x4, R32 ;  /* 0x0000000415087825 */ /* 0x004fc600078e0220 */
[----:B------:R-:W2:Y:S01]  /*c860*/  LDL.LU.64 R40, [R1+0x120] ;  /* 0x0001200001287983 */ /* 0x000ea20000300a00 */
[----:B----4-:R-:W-:-:S03]  /*c870*/  IMAD.WIDE R6, R21, 0x4, R28 ;  /* 0x0000000415067825 */ /* 0x010fc600078e021c */
[----:B------:R-:W3:Y:S04]  /*c880*/  LDL.LU.64 R36, [R1+0x90] ;  /* 0x0000900001247983 */ /* 0x000ee80000300a00 */
[----:B------:R-:W-:Y:S04]  /*c890*/  STL.64 [R1+0x20], R8 ;  /* 0x0000200801007387 */ /* 0x000fe80000100a00 */
[----:B------:R4:W-:Y:S04]  /*c8a0*/  LDGSTS.E [R250+0x4a800], [R10.64], !P4 ;  /* 0x4a8000000afa7fae */ /* 0x0009e8000e121844 */
[----:B------:R1:W-:Y:S04]  /*c8b0*/  STL.64 [R1+0x18], R6 ;  /* 0x0000180601007387 */ /* 0x0003e80000100a00 */
[----:B------:R1:W-:Y:S04]  /*c8c0*/  LDGSTS.E [R250+0x4b000], [R8.64], !P5 ;  /* 0x4b00000008fa7fae */ /* 0x0003e8000e921844 */
[----:B------:R-:W3:Y:S04]  /*c8d0*/  LDL.LU.64 R28, [R1+0x110] ;  /* 0x00011000011c7983 */ /* 0x000ee80000300a00 */
[----:B------:R1:W-:Y:S01]  /*c8e0*/  LDGSTS.E [R250+0x4b800], [R6.64], !P0 ;  /* 0x4b80000006fa7fae */ /* 0x0003e2000c121844 */
[----:B-----5:R-:W-:-:S05]  /*c8f0*/  IMAD.WIDE R32, R21, 0x4, R12 ;  /* 0x0000000415207825 */ /* 0x020fca00078e020c */
[----:B------:R5:W-:Y:S04]  /*c900*/  STL.64 [R1+0x48], R32 ;  /* 0x0000482001007387 */ /* 0x000be80000100a00 */
[----:B-1----:R-:W3:Y:S01]  /*c910*/  LDL.LU.64 R6, [R1+0xd8] ;  /* 0x0000d80001067983 */ /* 0x002ee20000300a00 */
[----:B------:R-:W-:-:S03]  /*c920*/  IMAD.WIDE R8, R21, 0x4, R24 ;  /* 0x0000000415087825 */ /* 0x000fc600078e0218 */
[----:B------:R-:W3:Y:S01]  /*c930*/  LDL.LU.64 R24, [R1+0x180] ;  /* 0x0001800001187983 */ /* 0x000ee20000300a00 */
[----:B------:R-:W-:Y:S01]  /*c940*/  LOP3.LUT R13, R251, 0x20, RZ, 0x3c, !PT ;  /* 0x00000020fb0d7812 */ /* 0x000fe200078e3cff */
[----:B----4-:R-:W-:-:S04]  /*c950*/  IMAD.WIDE R10, R21, 0x4, R44 ;  /* 0x00000004150a7825 */ /* 0x010fc800078e022c */
[----:B------:R5:W-:Y:S04]  /*c960*/  LDGSTS.E [R13+0x48200], [R32.64], !P3 ;  /* 0x48200000200d7fae */ /* 0x000be8000d921844 */
[----:B------:R2:W-:Y:S04]  /*c970*/  STL.64 [R1+0x40], R10 ;  /* 0x0000400a01007387 */ /* 0x0005e80000100a00 */
[----:B------:R3:W-:Y:S01]  /*c980*/  STL.64 [R1+0x78], R8 ;  /* 0x0000780801007387 */ /* 0x0007e20000100a00 */
[----:B-----5:R-:W-:-:S03]  /*c990*/  IMAD.WIDE R32, R21, 0x4, R16 ;  /* 0x0000000415207825 */ /* 0x020fc600078e0210 */
[----:B------:R-:W4:Y:S01]  /*c9a0*/  LDL.LU.64 R16, [R1+0x160] ;  /* 0x0001600001107983 */ /* 0x000f220000300a00 */
[----:B------:R-:W-:-:S04]  /*c9b0*/  IADD3 R2, R252, -0x43, RZ ;  /* 0xffffffbdfc027810 */ /* 0x000fc80007ffe0ff */
[----:B------:R-:W-:Y:S02]  /*c9c0*/  ISETP.GE.U32.AND P2, PT, R2, 0x7fffff9e, PT ;  /* 0x7fffff9e0200780c */ /* 0x000fe40003f46070 */
[C---:B------:R-:W-:Y:S02]  /*c9d0*/  IADD3 R2, R252.reuse, -0x46, RZ ;  /* 0xffffffbafc027810 */ /* 0x040fe40007ffe0ff */
[----:B------:R-:W-:Y:S02]  /*c9e0*/  IADD3 R3, R252, -0x4a, RZ ;  /* 0xffffffb6fc037810 */ /* 0x000fe40007ffe0ff */
[----:B------:R-:W-:Y:S02]  /*c9f0*/  ISETP.GE.U32.AND P4, PT, R2, 0x7fffff9b, PT ;  /* 0x7fffff9b0200780c */ /* 0x000fe40003f86070 */
[----:B------:R-:W-:Y:S02]  /*ca00*/  IADD3 R2, R252, -0x4e, RZ ;  /* 0xffffffb2fc027810 */ /* 0x000fe40007ffe0ff */
[----:B------:R-:W-:-:S02]  /*ca10*/  ISETP.GE.U32.AND P5, PT, R3, 0x7fffff97, PT ;  /* 0x7fffff970300780c */ /* 0x000fc40003fa6070 */
[----:B------:R-:W-:Y:S02]  /*ca20*/  ISETP.GE.U32.AND P0, PT, R2, 0x7fffff93, PT ;  /* 0x7fffff930200780c */ /* 0x000fe40003f06070 */
[C---:B------:R-:W-:Y:S02]  /*ca30*/  IADD3 R2, R252.reuse, -0x52, RZ ;  /* 0xffffffaefc027810 */ /* 0x040fe40007ffe0ff */
[----:B------:R-:W-:Y:S02]  /*ca40*/  IADD3 R3, R252, -0x56, RZ ;  /* 0xffffffaafc037810 */ /* 0x000fe40007ffe0ff */
[----:B------:R-:W-:Y:S01]  /*ca50*/  ISETP.GE.U32.AND P3, PT, R2, 0x7fffff8f, PT ;  /* 0x7fffff8f0200780c */ /* 0x000fe20003f66070 */
[----:B------:R2:W-:Y:S01]  /*ca60*/  LDGSTS.E [R13+0x48a00], [R10.64], !P4 ;  /* 0x48a000000a0d7fae */ /* 0x0005e2000e121844 */
[----:B------:R-:W-:Y:S02]  /*ca70*/  IADD3 R2, R252, -0x5a, RZ ;  /* 0xffffffa6fc027810 */ /* 0x000fe40007ffe0ff */
[----:B------:R-:W-:Y:S01]  /*ca80*/  ISETP.GE.U32.AND P4, PT, R3, 0x7fffff8b, PT ;  /* 0x7fffff8b0300780c */ /* 0x000fe20003f86070 */
[----:B------:R3:W-:Y:S01]  /*ca90*/  LDGSTS.E [R13+0x49200], [R8.64], !P5 ;  /* 0x49200000080d7fae */ /* 0x0007e2000e921844 */
[----:B------:R-:W-:-:S02]  /*caa0*/  ISETP.GE.U32.AND P5, PT, R2, 0x7fffff87, PT ;  /* 0x7fffff870200780c */ /* 0x000fc40003fa6070 */
[----:B------:R-:W-:Y:S01]  /*cab0*/  IADD3 R2, R252, -0x5e, RZ ;  /* 0xffffffa2fc027810 */ /* 0x000fe20007ffe0ff */
[----:B------:R1:W-:Y:S04]  /*cac0*/  STL.64 [R1+0x70], R32 ;  /* 0x0000702001007387 */ /* 0x0003e80000100a00 */
[----:B------:R1:W-:Y:S01]  /*cad0*/  LDGSTS.E [R13+0x49a00], [R32.64], !P0 ;  /* 0x49a00000200d7fae */ /* 0x0003e2000c121844 */
[----:B------:R-:W-:-:S03]  /*cae0*/  ISETP.GE.U32.AND P0, PT, R2, 0x7fffff83, PT ;  /* 0x7fffff830200780c */ /* 0x000fc60003f06070 */
[----:B------:R-:W5:Y:S01]  /*caf0*/  LDL.LU.64 R44, [R1+0x148] ;  /* 0x00014800012c7983 */ /* 0x000f620000300a00 */
[----:B--2---:R-:W-:-:S04]  /*cb00*/  IMAD.WIDE R10, R21, 0x4, R40 ;  /* 0x00000004150a7825 */ /* 0x004fc800078e0228 */
[C---:B---3--:R-:W-:Y:S01]  /*cb10*/  IMAD.WIDE R8, R21.reuse, 0x4, R36 ;  /* 0x0000000415087825 */ /* 0x048fe200078e0224 */
[----:B------:R2:W-:Y:S04]  /*cb20*/  STL.64 [R1+0x98], R10 ;  /* 0x0000980a01007387 */ /* 0x0005e80000100a00 */
[----:B------:R-:W3:Y:S04]  /*cb30*/  LDL.LU.64 R40, [R1+0x130] ;  /* 0x0001300001287983 */ /* 0x000ee80000300a00 */
[----:B------:R1:W-:Y:S04]  /*cb40*/  STL.64 [R1+0x90], R8 ;  /* 0x0000900801007387 */ /* 0x0003e80000100a00 */
[----:B------:R-:W3:Y:S04]  /*cb50*/  LDL.LU.64 R36, [R1+0x108] ;  /* 0x0001080001247983 */ /* 0x000ee80000300a00 */
[----:B------:R2:W-:Y:S04]  /*cb60*/  LDGSTS.E [R13+0x4a200], [R10.64], !P3 ;  /* 0x4a2000000a0d7fae */ /* 0x0005e8000d921844 */
[----:B------:R2:W-:Y:S04]  /*cb70*/  LDGSTS.E [R13+0x4aa00], [R8.64], !P4 ;  /* 0x4aa00000080d7fae */ /* 0x0005e8000e121844 */
[----:B-1----:R-:W3:Y:S01]  /*cb80*/  LDL.LU.64 R32, [R1+0xf8] ;  /* 0x0000f80001207983 */ /* 0x002ee20000300a00 */
[----:B--2---:R-:W-:-:S03]  /*cb90*/  IMAD.WIDE R10, R21, 0x4, R28 ;  /* 0x00000004150a7825 */ /* 0x004fc600078e021c */
[----:B------:R-:W2:Y:S04]  /*cba0*/  LDL.LU.64 R28, [R1+0xf0] ;  /* 0x0000f000011c7983 */ /* 0x000ea80000300a00 */
[----:B------:R4:W-:Y:S04]  /*cbb0*/  STL.64 [R1+0x68], R10 ;  /* 0x0000680a01007387 */ /* 0x0009e80000100a00 */
[----:B------:R1:W-:Y:S01]  /*cbc0*/  LDGSTS.E [R13+0x4b200], [R10.64], !P5 ;  /* 0x4b2000000a0d7fae */ /* 0x0003e2000e921844 */
[----:B------:R-:W-:-:S04]  /*cbd0*/  IMAD.WIDE R8, R21, 0x4, R6 ;  /* 0x0000000415087825 */ /* 0x000fc800078e0206 */
[C---:B------:R-:W-:Y:S01]  /*cbe0*/  IMAD.WIDE R6, R21.reuse, 0x4, R24 ;  /* 0x0000000415067825 */ /* 0x040fe200078e0218 */
[----:B------:R5:W-:Y:S04]  /*cbf0*/  STL.64 [R1+0xc0], R8 ;  /* 0x0000c00801007387 */ /* 0x000be80000100a00 */
[----:B------:R3:W-:Y:S04]  /*cc00*/  STL.64 [R1+0xc8], R6 ;  /* 0x0000c80601007387 */ /* 0x0007e80000100a00 */
[----:B------:R1:W-:Y:S04]  /*cc10*/  LDGSTS.E [R13+0x4ba00], [R8.64], !P0 ;  /* 0x4ba00000080d7fae */ /* 0x0003e8000c121844 */
[----:B-1----:R-:W2:Y:S01]  /*cc20*/  LDL.LU.64 R12, [R1+0xe8] ;  /* 0x0000e800010c7983 */ /* 0x002ea20000300a00 */
[----:B----4-:R-:W-:-:S03]  /*cc30*/  IMAD.WIDE R10, R21, 0x4, R16 ;  /* 0x00000004150a7825 */ /* 0x010fc600078e0210 */
[----:B------:R-:W4:Y:S04]  /*cc40*/  LDL.LU.64 R24, [R1+0x178] ;  /* 0x0001780001187983 */ /* 0x000f280000300a00 */
[----:B------:R-:W4:Y:S01]  /*cc50*/  LDL.LU.64 R16, [R1+0xd0] ;  /* 0x0000d00001107983 */ /* 0x000f220000300a00 */
[C---:B------:R-:W-:Y:S02]  /*cc60*/  IADD3 R2, R252.reuse, -0x47, RZ ;  /* 0xffffffb9fc027810 */ /* 0x040fe40007ffe0ff */
[----:B------:R-:W-:Y:S02]  /*cc70*/  IADD3 R3, R252, -0x44, RZ ;  /* 0xffffffbcfc037810 */ /* 0x000fe40007ffe0ff */
[----:B------:R-:W-:Y:S02]  /*cc80*/  ISETP.GE.U32.AND P4, PT, R2, 0x7fffff9a, PT ;  /* 0x7fffff9a0200780c */ /* 0x000fe40003f86070 */
[----:B------:R-:W-:-:S02]  /*cc90*/  IADD3 R2, R252, -0x4b, RZ ;  /* 0xffffffb5fc027810 */ /* 0x000fc40007ffe0ff */
[----:B------:R-:W-:Y:S02]  /*cca0*/  ISETP.GE.U32.AND P3, PT, R3, 0x7fffff9d, PT ;  /* 0x7fffff9d0300780c */ /* 0x000fe40003f66070 */
[----:B------:R-:W-:Y:S02]  /*ccb0*/  IADD3 R3, R252, -0x4f, RZ ;  /* 0xffffffb1fc037810 */ /* 0x000fe40007ffe0ff */
[----:B------:R-:W-:Y:S02]  /*ccc0*/  ISETP.GE.U32.AND P5, PT, R2, 0x7fffff96, PT ;  /* 0x7fffff960200780c */ /* 0x000fe40003fa6070 */
[----:B------:R-:W-:Y:S02]  /*ccd0*/  LOP3.LUT R251, R250, 0x40, RZ, 0x3c, !PT ;  /* 0x00000040fafb7812 */ /* 0x000fe400078e3cff */
[----:B------:R-:W-:Y:S02]  /*cce0*/  ISETP.GE.U32.AND P0, PT, R3, 0x7fffff92, PT ;  /* 0x7fffff920300780c */ /* 0x000fe40003f06070 */
[C---:B------:R-:W-:Y:S01]  /*ccf0*/  IADD3 R2, R252.reuse, -0x53, RZ ;  /* 0xffffffadfc027810 */ /* 0x040fe20007ffe0ff */
[----:B------:R3:W-:Y:S01]  /*cd00*/  LDGSTS.E [R251+0x48400], [R6.64], !P2 ;  /* 0x4840000006fb7fae */ /* 0x0007e2000d121844 */
[----:B------:R-:W-:-:S02]  /*cd10*/  IADD3 R3, R252, -0x5b, RZ ;  /* 0xffffffa5fc037810 */ /* 0x000fc40007ffe0ff */
[----:B------:R-:W-:Y:S01]  /*cd20*/  ISETP.GE.U32.AND P2, PT, R2, 0x7fffff8e, PT ;  /* 0x7fffff8e0200780c */ /* 0x000fe20003f46070 */
[----:B------:R1:W-:Y:S01]  /*cd30*/  STL.64 [R1+0xd8], R10 ;  /* 0x0000d80a01007387 */ /* 0x0003e20000100a00 */
[----:B------:R-:W-:-:S03]  /*cd40*/  IADD3 R2, R252, -0x57, RZ ;  /* 0xffffffa9fc027810 */ /* 0x000fc60007ffe0ff */
[----:B------:R1:W-:Y:S01]  /*cd50*/  LDGSTS.E [R251+0x48c00], [R10.64], !P4 ;  /* 0x48c000000afb7fae */ /* 0x0003e2000e121844 */
[----:B-----5:R-:W-:Y:S01]  /*cd60*/  IMAD.WIDE R8, R21, 0x4, R44 ;  /* 0x0000000415087825 */ /* 0x020fe200078e022c */
[----:B------:R-:W-:-:S04]  /*cd70*/  ISETP.GE.U32.AND P4, PT, R2, 0x7fffff8a, PT ;  /* 0x7fffff8a0200780c */ /* 0x000fc80003f86070 */
[----:B------:R5:W-:Y:S01]  /*cd80*/  LDGSTS.E [R251+0x49400], [R8.64], !P5 ;  /* 0x4940000008fb7fae */ /* 0x000be2000e921844 */
[----:B------:R-:W-:-:S03]  /*cd90*/  ISETP.GE.U32.AND P5, PT, R3, 0x7fffff86, PT ;  /* 0x7fffff860300780c */ /* 0x000fc60003fa6070 */
[----:B------:R5:W-:Y:S01]  /*cda0*/  STL.64 [R1+0xe0], R8 ;  /* 0x0000e00801007387 */ /* 0x000be20000100a00 */
[----:B------:R-:W-:Y:S01]  /*cdb0*/  IADD3 R2, R252, -0x5f, RZ ;  /* 0xffffffa1fc027810 */ /* 0x000fe20007ffe0ff */
[----:B---3--:R-:W-:-:S05]  /*cdc0*/  IMAD.WIDE R6, R21, 0x4, R40 ;  /* 0x0000000415067825 */ /* 0x008fca00078e0228 */
[----:B------:R2:W-:Y:S01]  /*cdd0*/  STL.64 [R1+0x110], R6 ;  /* 0x0001100601007387 */ /* 0x0005e20000100a00 */
[----:B-1----:R-:W-:-:S03]  /*cde0*/  IMAD.WIDE R10, R21, 0x4, R36 ;  /* 0x00000004150a7825 */ /* 0x002fc600078e0224 */
[----:B------:R2:W-:Y:S04]  /*cdf0*/  LDGSTS.E [R251+0x49c00], [R6.64], !P0 ;  /* 0x49c0000006fb7fae */ /* 0x0005e8000c121844 */
[----:B------:R4:W-:Y:S01]  /*ce00*/  STL.64 [R1+0x100], R10 ;  /* 0x0001000a01007387 */ /* 0x0009e20000100a00 */
[----:B------:R-:W-:-:S03]  /*ce10*/  ISETP.GE.U32.AND P0, PT, R2, 0x7fffff82, PT ;  /* 0x7fffff820200780c */ /* 0x000fc60003f06070 */
[----:B------:R-:W3:Y:S01]  /*ce20*/  LDL.LU.64 R44, [R1+0xb8] ;  /* 0x0000b800012c7983 */ /* 0x000ee20000300a00 */
[----:B-----5:R-:W-:-:S04]  /*ce30*/  IMAD.WIDE R8, R21, 0x4, R32 ;  /* 0x0000000415087825 */ /* 0x020fc800078e0220 */
[----:B--2---:R-:W-:Y:S01]  /*ce40*/  IMAD.WIDE R6, R21, 0x4, R28 ;  /* 0x0000000415067825 */ /* 0x004fe200078e021c */
[----:B------:R-:W-:Y:S01]  /*ce50*/  STL.64 [R1+0xf8], R8 ;  /* 0x0000f80801007387 */ /* 0x000fe20000100a00 */
[----:B------:R-:W-:-:S03]  /*ce60*/  IADD3 R2, R252, -0x48, RZ ;  /* 0xffffffb8fc027810 */ /* 0x000fc60007ffe0ff */
[----:B------:R1:W-:Y:S04]  /*ce70*/  STL.64 [R1+0xf0], R6 ;  /* 0x0000f00601007387 */ /* 0x0003e80000100a00 */
[----:B------:R-:W2:Y:S04]  /*ce80*/  LDL.LU.64 R40, [R1+0xb0] ;  /* 0x0000b00001287983 */ /* 0x000ea80000300a00 */
[----:B------:R-:W5:Y:S04]  /*ce90*/  LDL.LU.64 R28, [R1+0xa8] ;  /* 0x0000a800011c7983 */ /* 0x000f680000300a00 */
[----:B------:R4:W-:Y:S01]  /*cea0*/  LDGSTS.E [R251+0x4a400], [R10.64], !P2 ;  /* 0x4a4000000afb7fae */ /* 0x0009e2000d121844 */
[----:B------:R-:W-:-:S02]  /*ceb0*/  ISETP.GE.U32.AND P2, PT, R2, 0x7fffff99, PT ;  /* 0x7fffff990200780c */ /* 0x000fc40003f46070 */
[----:B------:R-:W-:Y:S01]  /*cec0*/  IADD3 R2, R252, -0x50, RZ ;  /* 0xffffffb0fc027810 */ /* 0x000fe20007ffe0ff */
[----:B------:R1:W-:Y:S04]  /*ced0*/  LDGSTS.E [R251+0x4ac00], [R8.64], !P4 ;  /* 0x4ac0000008fb7fae */ /* 0x0003e8000e121844 */
[----:B------:R1:W-:Y:S01]  /*cee0*/  LDGSTS.E [R251+0x4b400], [R6.64], !P5 ;  /* 0x4b40000006fb7fae */ /* 0x0003e2000e921844 */
[----:B------:R-:W-:Y:S02]  /*cef0*/  ISETP.GE.U32.AND P5, PT, R2, 0x7fffff91, PT ;  /* 0x7fffff910200780c */ /* 0x000fe40003fa6070 */
[----:B------:R-:W-:Y:S01]  /*cf00*/  LOP3.LUT R2, R250, 0x60, RZ, 0x3c, !PT ;  /* 0x00000060fa027812 */ /* 0x000fe200078e3cff */
[----:B------:R-:W-:-:S04]  /*cf10*/  IMAD.WIDE R12, R21, 0x4, R12 ;  /* 0x00000004150c7825 */ /* 0x000fc800078e020c */
[C---:B----4-:R-:W-:Y:S01]  /*cf20*/  IMAD.WIDE R10, R21.reuse, 0x4, R24 ;  /* 0x00000004150a7825 */ /* 0x050fe200078e0218 */
[----:B------:R4:W-:Y:S03]  /*cf30*/  STL.64 [R1+0xe8], R12 ;  /* 0x0000e80c01007387 */ /* 0x0009e60000100a00 */
[----:B-1----:R-:W-:Y:S01]  /*cf40*/  IMAD.WIDE R6, R21, 0x4, R16 ;  /* 0x0000000415067825 */ /* 0x002fe200078e0210 */
[----:B------:R-:W5:Y:S01]  /*cf50*/  LDL.LU.64 R32, [R1+0xa0] ;  /* 0x0000a00001207983 */ /* 0x000f620000300a00 */
[----:B------:R-:W-:-:S03]  /*cf60*/  IADD3 R8, R252, -0x58, RZ ;  /* 0xffffffa8fc087810 */ /* 0x000fc60007ffe0ff */
[----:B------:R-:W5:Y:S04]  /*cf70*/  LDL.LU.64 R24, [R1+0x88] ;  /* 0x0000880001187983 */ /* 0x000f680000300a00 */
[----:B------:R-:W-:Y:S04]  /*cf80*/  STL.64 [R1+0x108], R10 ;  /* 0x0001080a01007387 */ /* 0x000fe80000100a00 */
[----:B------:R1:W-:Y:S04]  /*cf90*/  STL.64 [R1+0xd0], R6 ;  /* 0x0000d00601007387 */ /* 0x0003e80000100a00 */
[----:B------:R-:W5:Y:S04]  /*cfa0*/  LDL.LU.64 R36, [R1+0x80] ;  /* 0x0000800001247983 */ /* 0x000f680000300a00 */
[----:B------:R4:W-:Y:S04]  /*cfb0*/  LDGSTS.E [R251+0x4bc00], [R12.64], !P0 ;  /* 0x4bc000000cfb7fae */ /* 0x0009e8000c121844 */
[----:B------:R1:W-:Y:S01]  /*cfc0*/  LDGSTS.E [R2+0x48600], [R10.64], !P3 ;  /* 0x486000000a027fae */ /* 0x0003e2000d921844 */
[----:B------:R-:W-:-:S03]  /*cfd0*/  ISETP.GE.U32.AND P3, PT, R8, 0x7fffff89, PT ;  /* 0x7fffff890800780c */ /* 0x000fc60003f66070 */
[----:B------:R-:W5:Y:S04]  /*cfe0*/  LDL.LU.64 R16, [R1+0x60] ;  /* 0x0000600001107983 */ /* 0x000f680000300a00 */
[----:B------:R-:W5:Y:S04]  /*cff0*/  LDL.LU.64 R8, [R1+0x58] ;  /* 0x0000580001087983 */ /* 0x000f680000300a00 */
[----:B----4-:R-:W4:Y:S04]  /*d000*/  LDL.LU.64 R12, [R1+0x50] ;  /* 0x00005000010c7983 */ /* 0x010f280000300a00 */
[----:B------:R-:W4:Y:S04]  /*d010*/  LDL.LU.64 R248, [R1+0x38] ;  /* 0x0000380001f87983 */ /* 0x000f280000300a00 */
[----:B------:R-:W4:Y:S01]  /*d020*/  LDL.LU.64 R250, [R1+0x30] ;  /* 0x0000300001fa7983 */ /* 0x000f220000300a00 */
[----:B------:R-:W-:-:S03]  /*d030*/  IADD3 R3, R252, -0x4c, RZ ;  /* 0xffffffb4fc037810 */ /* 0x000fc60007ffe0ff */
[----:B------:R1:W-:Y:S01]  /*d040*/  LDGSTS.E [R2+0x48e00], [R6.64], !P2 ;  /* 0x48e0000006027fae */ /* 0x0003e2000d121844 */
[----:B------:R-:W-:Y:S02]  /*d050*/  ISETP.GE.U32.AND P4, PT, R3, 0x7fffff95, PT ;  /* 0x7fffff950300780c */ /* 0x000fe40003f86070 */
[----:B------:R-:W-:-:S04]  /*d060*/  IADD3 R3, R252, -0x54, RZ ;  /* 0xffffffacfc037810 */ /* 0x000fc80007ffe0ff */
[----:B------:R-:W-:Y:S02]  /*d070*/  ISETP.GE.U32.AND P0, PT, R3, 0x7fffff8d, PT ;  /* 0x7fffff8d0300780c */ /* 0x000fe40003f06070 */
[C---:B------:R-:W-:Y:S01]  /*d080*/  IADD3 R3, R252.reuse, -0x5c, RZ ;  /* 0xffffffa4fc037810 */ /* 0x040fe20007ffe0ff */
[----:B-1----:R-:W4:Y:S03]  /*d090*/  LDL.LU.64 R6, [R1+0x10] ;  /* 0x0000100001067983 */ /* 0x002f260000300a00 */
[----:B------:R-:W-:Y:S02]  /*d0a0*/  ISETP.GE.U32.AND P2, PT, R3, 0x7fffff85, PT ;  /* 0x7fffff850300780c */ /* 0x000fe40003f46070 */
[C---:B------:R-:W-:Y:S01]  /*d0b0*/  IADD3 R3, R252.reuse, -0x61, RZ ;  /* 0xffffff9ffc037810 */ /* 0x040fe20007ffe0ff */
[----:B------:R-:W4:Y:S01]  /*d0c0*/  LDL.LU.64 R10, [R1+0x8] ;  /* 0x00000800010a7983 */ /* 0x000f220000300a00 */
[----:B------:R-:W-:Y:S01]  /*d0d0*/  IADD3 R20, R252, -0x62, RZ ;  /* 0xffffff9efc147810 */ /* 0x000fe20007ffe0ff */
[----:B---3--:R-:W-:-:S05]  /*d0e0*/  IMAD.WIDE R44, R21, 0x4, R44 ;  /* 0x00000004152c7825 */ /* 0x008fca00078e022c */
[----:B------:R1:W-:Y:S01]  /*d0f0*/  LDGSTS.E [R2+0x49600], [R44.64], !P4 ;  /* 0x496000002c027fae */ /* 0x0003e2000e121844 */
[----:B------:R-:W-:Y:S02]  /*d100*/  ISETP.GE.U32.AND P4, PT, R3, 0x7fffff80, PT ;  /* 0x7fffff800300780c */ /* 0x000fe40003f86070 */
[----:B------:R-:W-:Y:S01]  /*d110*/  IADD3 R3, R252, -0x65, RZ ;  /* 0xffffff9bfc037810 */ /* 0x000fe20007ffe0ff */
[----:B------:R1:W-:Y:S01]  /*d120*/  STL.64 [R1+0xb8], R44 ;  /* 0x0000b82c01007387 */ /* 0x0003e20000100a00 */
[----:B--2---:R-:W-:-:S03]  /*d130*/  IMAD.WIDE R40, R21, 0x4, R40 ;  /* 0x0000000415287825 */ /* 0x004fc600078e0228 */
[----:B-1----:R-:W2:Y:S01]  /*d140*/  LDL.LU.64 R44, [R1+0xf00] ;  /* 0x000f0000012c7983 */ /* 0x002ea20000300a00 */
[----:B-----5:R-:W-:-:S03]  /*d150*/  IMAD.WIDE R28, R21, 0x4, R28 ;  /* 0x00000004151c7825 */ /* 0x020fc600078e021c */
[----:B------:R1:W-:Y:S04]  /*d160*/  LDGSTS.E [R2+0x49e00], [R40.64], !P5 ;  /* 0x49e0000028027fae */ /* 0x0003e8000e921844 */
[----:B------:R3:W-:Y:S01]  /*d170*/  LDGSTS.E [R2+0x4a600], [R28.64], !P0 ;  /* 0x4a6000001c027fae */ /* 0x0007e2000c121844 */
[----:B------:R-:W-:Y:S01]  /*d180*/  ISETP.GE.U32.AND P0, PT, R3, 0x7fffff7c, PT ;  /* 0x7fffff7c0300780c */ /* 0x000fe20003f06070 */
[----:B------:R-:W-:Y:S02]  /*d190*/  IMAD.MOV.U32 R3, RZ, RZ, c[0x0][0x18c] ;  /* 0x00006300ff037624 */ /* 0x000fe400078e00ff */
[----:B------:R1:W-:Y:S01]  /*d1a0*/  STL.64 [R1+0xb0], R40 ;  /* 0x0000b02801007387 */ /* 0x0003e20000100a00 */
[----:B------:R-:W-:-:S03]  /*d1b0*/  ISETP.GE.U32.AND P5, PT, R20, 0x7fffff7f, PT ;  /* 0x7fffff7f1400780c */ /* 0x000fc60003fa6070 */
[----:B------:R3:W-:Y:S01]  /*d1c0*/  STL.64 [R1+0xa8], R28 ;  /* 0x0000a81c01007387 */ /* 0x0007e20000100a00 */
[----:B------:R-:W-:-:S03]  /*d1d0*/  IMAD.SHL.U32 R3, R3, 0x20, RZ ;  /* 0x0000002003037824 */ /* 0x000fc600078e00ff */
[----:B-1----:R-:W5:Y:S01]  /*d1e0*/  LDL.LU.64 R40, [R1+0xef8] ;  /* 0x000ef80001287983 */ /* 0x002f620000300a00 */
[----:B---3--:R-:W-:-:S03]  /*d1f0*/  IADD3 R29, R252, -0x69, RZ ;  /* 0xffffff97fc1d7810 */ /* 0x008fc60007ffe0ff */
[----:B------:R-:W3:Y:S01]  /*d200*/  LDL.LU R28, [R1+0xef0] ;  /* 0x000ef000011c7983 */ /* 0x000ee20000300800 */
[----:B------:R-:W-:Y:S01]  /*d210*/  IADD3 R252, R252, -0x6d, RZ ;  /* 0xffffff93fcfc7810 */ /* 0x000fe20007ffe0ff */
[----:B------:R-:W-:-:S04]  /*d220*/  IMAD.WIDE R32, R21, 0x4, R32 ;  /* 0x0000000415207825 */ /* 0x000fc800078e0220 */
[----:B------:R-:W-:Y:S01]  /*d230*/  IMAD.WIDE R24, R21, 0x4, R24 ;  /* 0x0000000415187825 */ /* 0x000fe200078e0218 */
[----:B------:R1:W-:Y:S04]  /*d240*/  STL.64 [R1+0xa0], R32 ;  /* 0x0000a02001007387 */ /* 0x0003e80000100a00 */
[----:B------:R1:W-:Y:S01]  /*d250*/  LDGSTS.E [R2+0x4ae00], [R32.64], !P3 ;  /* 0x4ae0000020027fae */ /* 0x0003e2000d921844 */
[----:B------:R-:W-:-:S03]  /*d260*/  ISETP.GE.U32.AND P3, PT, R29, 0x7fffff78, PT ;  /* 0x7fffff781d00780c */ /* 0x000fc60003f66070 */
[----:B------:R4:W-:Y:S01]  /*d270*/  LDGSTS.E [R2+0x4b600], [R24.64], !P2 ;  /* 0x4b60000018027fae */ /* 0x0009e2000d121844 */
[----:B------:R-:W-:-:S03]  /*d280*/  IMAD.WIDE R20, R21, 0x4, R36 ;  /* 0x0000000415147825 */ /* 0x000fc600078e0224 */
[----:B------:R-:W2:Y:S04]  /*d290*/  LDL.LU.64 R36, [R1+0xee8] ;  /* 0x000ee80001247983 */ /* 0x000ea80000300a00 */
[----:B-1----:R-:W2:Y:S01]  /*d2a0*/  LDL.LU.64 R32, [R1+0xee0] ;  /* 0x000ee00001207983 */ /* 0x002ea20000300a00 */
[----:B------:R-:W-:-:S03]  /*d2b0*/  ISETP.GE.U32.AND P2, PT, R252, 0x7fffff74, PT ;  /* 0x7fffff74fc00780c */ /* 0x000fc60003f46070 */
[----:B------:R1:W-:Y:S01]  /*d2c0*/  STL.64 [R1+0x88], R24 ;  /* 0x0000881801007387 */ /* 0x0003e20000100a00 */
[----:B------:R-:W-:-:S03]  /*d2d0*/  IMAD.WIDE R16, R3, 0x4, R16 ;  /* 0x0000000403107825 */ /* 0x000fc600078e0210 */
[----:B------:R-:W3:Y:S04]  /*d2e0*/  LDL.LU R29, [R1+0xed8] ;  /* 0x000ed800011d7983 */ /* 0x000ee80000300800 */
[----:B------:R4:W-:Y:S02]  /*d2f0*/  LDGSTS.E [R2+0x4be00], [R20.64], !P1 ;  /* 0x4be0000014027fae */ /* 0x0009e4000c921844 */
[C---:B----4-:R-:W-:Y:S02]  /*d300*/  IMAD.WIDE R12, R3.reuse, 0x4, R12 ;  /* 0x00000004030c7825 */ /* 0x050fe400078e020c */
[----:B-1----:R-:W4:Y:S04]  /*d310*/  LDL.LU.64 R24, [R1+0xed0] ;  /* 0x000ed00001187983 */ /* 0x002f280000300a00 */
[----:B------:R1:W-:Y:S01]  /*d320*/  STL.64 [R1+0x80], R20 ;  /* 0x0000801401007387 */ /* 0x0003e20000100a00 */
[----:B------:R-:W-:-:S03]  /*d330*/  IMAD.WIDE R250, R3, 0x4, R250 ;  /* 0x0000000403fa7825 */ /* 0x000fc600078e02fa */
[----:B------:R-:W2:Y:S01]  /*d340*/  LDL.LU R252, [R1+0xec8] ;  /* 0x000ec80001fc7983 */ /* 0x000ea20000300800 */
[----:B------:R-:W-:-:S03]  /*d350*/  IMAD.WIDE R8, R3, 0x4, R8 ;  /* 0x0000000403087825 */ /* 0x000fc600078e0208 */
[----:B------:R-:W0:Y:S04]  /*d360*/  LDGDEPBAR ;  /* 0x00000000000079af */ /* 0x000e280000000000 */
[----:B-1----:R-:W2:Y:S04]  /*d370*/  LDL.LU.64 R20, [R1+0xec0] ;  /* 0x000ec00001147983 */ /* 0x002ea80000300a00 */
[----:B------:R1:W-:Y:S01]  /*d380*/  STL.64 [R1+0x60], R16 ;  /* 0x0000601001007387 */ /* 0x0003e20000100a00 */
[----:B------:R-:W-:-:S03]  /*d390*/  IMAD.WIDE R248, R3, 0x4, R248 ;  /* 0x0000000403f87825 */ /* 0x000fc600078e02f8 */
[----:B-1----:R-:W2:Y:S04]  /*d3a0*/  LDL.LU.64 R16, [R1+0xeb8] ;  /* 0x000eb80001107983 */ /* 0x002ea80000300a00 */
[----:B------:R1:W-:Y:S04]  /*d3b0*/  STL.64 [R1+0x50], R12 ;  /* 0x0000500c01007387 */ /* 0x0003e80000100a00 */
[----:B-1----:R-:W2:Y:S04]  /*d3c0*/  LDL.LU.64 R12, [R1+0xeb0] ;  /* 0x000eb000010c7983 */ /* 0x002ea80000300a00 */
[----:B------:R1:W-:Y:S04]  /*d3d0*/  STL.64 [R1+0x30], R250 ;  /* 0x000030fa01007387 */ /* 0x0003e80000100a00 */
[----:B-1----:R-:W2:Y:S04]  /*d3e0*/  LDL.LU.64 R250, [R1+0xea8] ;  /* 0x000ea80001fa7983 */ /* 0x002ea80000300a00 */
[----:B------:R-:W-:Y:S04]  /*d3f0*/  STL.64 [R1+0x58], R8 ;  /* 0x0000580801007387 */ /* 0x000fe80000100a00 */
[----:B------:R1:W-:Y:S04]  /*d400*/  STL.64 [R1+0xe88], R8 ;  /* 0x000e880801007387 */ /* 0x0003e80000100a00 */
[----:B-1----:R-:W2:Y:S04]  /*d410*/  LDL.LU.64 R8, [R1] ;  /* 0x0000000001087983 */ /* 0x002ea80000300a00 */
[----:B------:R-:W-:Y:S04]  /*d420*/  STL.64 [R1+0x38], R248 ;  /* 0x000038f801007387 */ /* 0x000fe80000100a00 */
[----:B------:R1:W-:Y:S04]  /*d430*/  STL.64 [R1+0xe90], R248 ;  /* 0x000e90f801007387 */ /* 0x0003e80000100a00 */
[----:B-1----:R-:W2:Y:S04]  /*d440*/  LDL.64 R248, [R1+0x50] ;  /* 0x0000500001f87983 */ /* 0x002ea80000100a00 */
[----:B--2---:R1:W-:Y:S04]  /*d450*/  STL.64 [R1+0xe98], R248 ;  /* 0x000e98f801007387 */ /* 0x0043e80000100a00 */
[----:B-1----:R-:W2:Y:S01]  /*d460*/  LDL.64 R248, [R1+0x60] ;  /* 0x0000600001f87983 */ /* 0x002ea20000100a00 */
[----:B------:R-:W-:Y:S01]  /*d470*/  ISETP.NE.U32.AND P1, PT, R252, RZ, PT ;  /* 0x000000fffc00720c */ /* 0x000fe20003f25070 */
[----:B------:R-:W-:-:S02]  /*d480*/  IMAD.MOV.U32 R252, RZ, RZ, c[0x0][0x18c] ;  /* 0x00006300fffc7624 */ /* 0x000fc400078e00ff */
[----:B------:R-:W-:-:S04]  /*d490*/  IMAD.WIDE R10, R3, 0x4, R10 ;  /* 0x00000004030a7825 */ /* 0x000fc800078e020a */
[----:B------:R-:W-:-:S04]  /*d4a0*/  IMAD.WIDE R6, R3, 0x4, R6 ;  /* 0x0000000403067825 */ /* 0x000fc800078e0206 */
[----:B------:R-:W-:Y:S01]  /*d4b0*/  IMAD.WIDE R2, R3, 0x4, R8 ;  /* 0x0000000403027825 */ /* 0x000fe200078e0208 */
[----:B--2---:R1:W-:Y:S04]  /*d4c0*/  STL [R1+0xea0], R249 ;  /* 0x000ea0f901007387 */ /* 0x0043e80000100800 */
[----:B------:R-:W2:Y:S01]  /*d4d0*/  LDL.64 R8, [R1+0x30] ;  /* 0x0000300001087983 */ /* 0x000ea20000100a00 */
[----:B-1----:R-:W-:-:S03]  /*d4e0*/  IMAD.SHL.U32 R249, R252, 0x20, RZ ;  /* 0x00000020fcf97824 */ /* 0x002fc600078e00ff */
[----:B------:R1:W-:Y:S01]  /*d4f0*/  STL.64 [R1+0x8], R10 ;  /* 0x0000080a01007387 */ /* 0x0003e20000100a00 */
[----:B------:R-:W-:-:S03]  /*d500*/  IMAD.WIDE R250, R249, 0x4, R250 ;  /* 0x00000004f9fa7825 */ /* 0x000fc600078e02fa */
[----:B------:R-:W-:Y:S01]  /*d510*/  STL.64 [R1+0x10], R6 ;  /* 0x0000100601007387 */ /* 0x000fe20000100a00 */
[----:B------:R-:W-:-:S03]  /*d520*/  IMAD.WIDE R246, R249, 0x4, R246 ;  /* 0x00000004f9f67825 */ /* 0x000fc600078e02f6 */
[----:B------:R-:W-:Y:S01]  /*d530*/  STL.64 [R1], R2 ;  /* 0x0000000201007387 */ /* 0x000fe20000100a00 */
[----:B------:R-:W-:-:S04]  /*d540*/  IMAD.WIDE R12, R249, 0x4, R12 ;  /* 0x00000004f90c7825 */ /* 0x000fc800078e020c */
[----:B------:R-:W-:-:S04]  /*d550*/  IMAD.WIDE R14, R249, 0x4, R14 ;  /* 0x00000004f90e7825 */ /* 0x000fc800078e020e */
[----:B------:R-:W-:-:S04]  /*d560*/  IMAD.WIDE R16, R249, 0x4, R16 ;  /* 0x00000004f9107825 */ /* 0x000fc800078e0210 */
[----:B------:R-:W-:-:S04]  /*d570*/  IMAD.WIDE R18, R249, 0x4, R18 ;  /* 0x00000004f9127825 */ /* 0x000fc800078e0212 */
[----:B------:R-:W-:-:S04]  /*d580*/  IMAD.WIDE R20, R249, 0x4, R20 ;  /* 0x00000004f9147825 */ /* 0x000fc800078e0214 */
[----:B------:R-:W-:-:S04]  /*d590*/  IMAD.WIDE R22, R249, 0x4, R22 ;  /* 0x00000004f9167825 */ /* 0x000fc800078e0216 */
[----:B----4-:R-:W-:-:S04]  /*d5a0*/  IMAD.WIDE R24, R249, 0x4, R24 ;  /* 0x00000004f9187825 */ /* 0x010fc800078e0218 */
[----:B------:R-:W-:-:S04]  /*d5b0*/  IMAD.WIDE R26, R249, 0x4, R26 ;  /* 0x00000004f91a7825 */ /* 0x000fc800078e021a */
[----:B---3--:R-:W-:-:S04]  /*d5c0*/  IMAD.WIDE R28, R249, 0x4, R28 ;  /* 0x00000004f91c7825 */ /* 0x008fc800078e021c */
[----:B------:R-:W-:-:S04]  /*d5d0*/  IMAD.WIDE R30, R249, 0x4, R30 ;  /* 0x00000004f91e7825 */ /* 0x000fc800078e021e */
[----:B------:R-:W-:-:S04]  /*d5e0*/  IMAD.WIDE R32, R249, 0x4, R32 ;  /* 0x00000004f9207825 */ /* 0x000fc800078e0220 */
[----:B------:R-:W-:-:S04]  /*d5f0*/  IMAD.WIDE R34, R249, 0x4, R34 ;  /* 0x00000004f9227825 */ /* 0x000fc800078e0222 */
[----:B------:R-:W-:-:S04]  /*d600*/  IMAD.WIDE R36, R249, 0x4, R36 ;  /* 0x00000004f9247825 */ /* 0x000fc800078e0224 */
[----:B------:R-:W-:-:S04]  /*d610*/  IMAD.WIDE R38, R249, 0x4, R38 ;  /* 0x00000004f9267825 */ /* 0x000fc800078e0226 */
[----:B-----5:R-:W-:-:S04]  /*d620*/  IMAD.WIDE R40, R249, 0x4, R40 ;  /* 0x00000004f9287825 */ /* 0x020fc800078e0228 */
        /* <DEDUP_REMOVED lines=103> */
[----:B------:R-:W3:Y:S04]  /*dca0*/  LDL.LU R249, [R1+0xea0] ;  /* 0x000ea00001f97983 */ /* 0x000ee80000300800 */
[----:B------:R-:W4:Y:S02]  /*dcb0*/  S2R R252, SR_TID.X ;  /* 0x0000000000fc7919 */ /* 0x000f240000002100 */
[----:B----4-:R-:W-:-:S05]  /*dcc0*/  LOP3.LUT R252, R252, 0x7f, RZ, 0xc0, !PT ;  /* 0x0000007ffcfc7812 */ /* 0x010fca00078ec0ff */
[----:B------:R-:W-:-:S05]  /*dcd0*/  IMAD.SHL.U32 R252, R252, 0x4, RZ ;  /* 0x00000004fcfc7824 */ /* 0x000fca00078e00ff */
[----:B------:R-:W-:-:S05]  /*dce0*/  LOP3.LUT R252, R252, R0, RZ, 0x3c, !PT ;  /* 0x00000000fcfc7212 */ /* 0x000fca00078e3cff */
[----:B---3--:R3:W-:Y:S04]  /*dcf0*/  LDGSTS.E [R252+0x20000], [R248.64], P1 ;  /* 0x20000000f8fc7fae */ /* 0x0087e80008921844 */
[----:B---3--:R-:W3:Y:S04]  /*dd00*/  LDL.LU.64 R248, [R1+0xe98] ;  /* 0x000e980001f87983 */ /* 0x008ee80000300a00 */
[----:B---3--:R3:W-:Y:S04]  /*dd10*/  LDGSTS.E [R252+0x20400], [R248.64], P1 ;  /* 0x20400000f8fc7fae */ /* 0x0087e80008921844 */
[----:B--2---:R2:W-:Y:S04]  /*dd20*/  LDGSTS.E [R252+0x20800], [R8.64], P1 ;  /* 0x2080000008fc7fae */ /* 0x0045e80008921844 */
[----:B------:R1:W-:Y:S04]  /*dd30*/  LDGSTS.E [R252+0x20c00], [R10.64], P1 ;  /* 0x20c000000afc7fae */ /* 0x0003e80008921844 */
[----:B---3--:R-:W3:Y:S04]  /*dd40*/  LDL.LU.64 R248, [R1+0xe90] ;  /* 0x000e900001f87983 */ /* 0x008ee80000300a00 */
        /* <DEDUP_REMOVED lines=16> */
[----:B-1----:R-:W5:Y:S04]  /*de50*/  LDL.LU.64 R10, [R1+0xe80] ;  /* 0x000e8000010a7983 */ /* 0x002f680000300a00 */
[----:B------:R5:W-:Y:S04]  /*de60*/  LDGSTS.E [R252+0x24c00], [R68.64], P1 ;  /* 0x24c0000044fc7fae */ /* 0x000be80008921844 */
[----:B------:R4:W-:Y:S04]  /*de70*/  STL [R1+0xe58], R250 ;  /* 0x000e58fa01007387 */ /* 0x0009e80000100800 */
[----:B------:R5:W-:Y:S04]  /*de80*/  LDGSTS.E [R252+0x25000], [R72.64], P1 ;  /* 0x2500000048fc7fae */ /* 0x000be80008921844 */
[----:B------:R5:W-:Y:S04]  /*de90*/  LDGSTS.E [R252+0x25400], [R76.64], P1 ;  /* 0x254000004cfc7fae */ /* 0x000be80008921844 */
[----:B----4-:R-:W1:Y:S04]  /*dea0*/  S2R R250, SR_TID.X ;  /* 0x0000000000fa7919 */ /* 0x010e680000002100 */
        /* <DEDUP_REMOVED lines=19> */
[----:B------:R5:W-:Y:S01]  /*dfe0*/  LDGSTS.E [R252+0x2a400], [R156.64], P1 ;  /* 0x2a4000009cfc7fae */ /* 0x000be20008921844 */
[----:B-1----:R-:W-:-:S03]  /*dff0*/  LOP3.LUT R250, R250, 0x7f, RZ, 0xc0, !PT ;  /* 0x0000007ffafa7812 */ /* 0x002fc600078ec0ff */
[----:B------:R5:W-:Y:S04]  /*e000*/  LDGSTS.E [R252+0x2a800], [R160.64], P1 ;  /* 0x2a800000a0fc7fae */ /* 0x000be80008921844 */
[----:B------:R5:W-:Y:S04]  /*e010*/  LDGSTS.E [R252+0x2ac00], [R164.64], P1 ;  /* 0x2ac00000a4fc7fae */ /* 0x000be80008921844 */
[----:B------:R5:W-:Y:S04]  /*e020*/  LDGSTS.E [R252+0x2b000], [R168.64], P1 ;  /* 0x2b000000a8fc7fae */ /* 0x000be80008921844 */
[----:B------:R5:W-:Y:S04]  /*e030*/  LDGSTS.E [R252+0x2b400], [R172.64], P1 ;  /* 0x2b400000acfc7fae */ /* 0x000be80008921844 */
[----:B------:R5:W-:Y:S01]  /*e040*/  LDGSTS.E [R252+0x2b800], [R176.64], P1 ;  /* 0x2b800000b0fc7fae */ /* 0x000be20008921844 */
[----:B------:R-:W-:-:S03]  /*e050*/  IMAD.SHL.U32 R250, R250, 0x4, RZ ;  /* 0x00000004fafa7824 */ /* 0x000fc600078e00ff */
[----:B------:R5:W-:Y:S04]  /*e060*/  LDGSTS.E [R252+0x2bc00], [R180.64], P1 ;  /* 0x2bc00000b4fc7fae */ /* 0x000be80008921844 */
[----:B------:R5:W-:Y:S04]  /*e070*/  LDGSTS.E [R252+0x2c000], [R184.64], P1 ;  /* 0x2c000000b8fc7fae */ /* 0x000be80008921844 */
[----:B------:R5:W-:Y:S04]  /*e080*/  LDGSTS.E [R252+0x2c400], [R188.64], P1 ;  /* 0x2c400000bcfc7fae */ /* 0x000be80008921844 */
[----:B------:R5:W-:Y:S04]  /*e090*/  LDGSTS.E [R252+0x2c800], [R192.64], P1 ;  /* 0x2c800000c0fc7fae */ /* 0x000be80008921844 */
[----:B------:R5:W-:Y:S01]  /*e0a0*/  LDGSTS.E [R252+0x2cc00], [R196.64], P1 ;  /* 0x2cc00000c4fc7fae */ /* 0x000be20008921844 */
[----:B------:R-:W-:-:S03]  /*e0b0*/  LOP3.LUT R250, R250, R0, RZ, 0x3c, !PT ;  /* 0x00000000fafa7212 */ /* 0x000fc600078e3cff */
[----:B------:R5:W-:Y:S04]  /*e0c0*/  LDGSTS.E [R252+0x2d000], [R200.64], P1 ;  /* 0x2d000000c8fc7fae */ /* 0x000be80008921844 */
[----:B------:R5:W-:Y:S04]  /*e0d0*/  LDGSTS.E [R252+0x2d400], [R204.64], P1 ;  /* 0x2d400000ccfc7fae */ /* 0x000be80008921844 */
[----:B------:R5:W-:Y:S04]  /*e0e0*/  LDGSTS.E [R252+0x2d800], [R208.64], P1 ;  /* 0x2d800000d0fc7fae */ /* 0x000be80008921844 */
[----:B------:R5:W-:Y:S01]  /*e0f0*/  LDGSTS.E [R252+0x2dc00], [R212.64], P1 ;  /* 0x2dc00000d4fc7fae */ /* 0x000be20008921844 */
[----:B------:R-:W-:-:S03]  /*e100*/  LOP3.LUT R250, R250, 0x40, RZ, 0x3c, !PT ;  /* 0x00000040fafa7812 */ /* 0x000fc600078e3cff */
[----:B------:R5:W-:Y:S04]  /*e110*/  LDGSTS.E [R252+0x2e000], [R216.64], P1 ;  /* 0x2e000000d8fc7fae */ /* 0x000be80008921844 */
[----:B------:R5:W-:Y:S04]  /*e120*/  LDGSTS.E [R252+0x2e400], [R220.64], P1 ;  /* 0x2e400000dcfc7fae */ /* 0x000be80008921844 */
[----:B------:R5:W-:Y:S04]  /*e130*/  LDGSTS.E [R252+0x2e800], [R224.64], P1 ;  /* 0x2e800000e0fc7fae */ /* 0x000be80008921844 */
[----:B------:R5:W-:Y:S04]  /*e140*/  LDGSTS.E [R252+0x2ec00], [R228.64], P1 ;  /* 0x2ec00000e4fc7fae */ /* 0x000be80008921844 */
[----:B------:R5:W-:Y:S04]  /*e150*/  LDGSTS.E [R252+0x2f000], [R232.64], P1 ;  /* 0x2f000000e8fc7fae */ /* 0x000be80008921844 */
[----:B------:R5:W-:Y:S04]  /*e160*/  LDGSTS.E [R252+0x2f400], [R236.64], P1 ;  /* 0x2f400000ecfc7fae */ /* 0x000be80008921844 */
[----:B------:R5:W-:Y:S04]  /*e170*/  LDGSTS.E [R252+0x2f800], [R240.64], P1 ;  /* 0x2f800000f0fc7fae */ /* 0x000be80008921844 */
[----:B------:R-:W-:Y:S04]  /*e180*/  STL [R1+0xe54], R251 ;  /* 0x000e54fb01007387 */ /* 0x000fe80000100800 */
[----:B------:R5:W-:Y:S04]  /*e190*/  LDGSTS.E [R252+0x2fc00], [R244.64], P1 ;  /* 0x2fc00000f4fc7fae */ /* 0x000be80008921844 */
[----:B------:R1:W-:Y:S04]  /*e1a0*/  STL [R1+0xe5c], R13 ;  /* 0x000e5c0d01007387 */ /* 0x0003e80000100800 */
[----:B--2---:R2:W-:Y:S04]  /*e1b0*/  LDGSTS.E [R250+0x20200], [R8.64], P1 ;  /* 0x2020000008fa7fae */ /* 0x0045e80008921844 */
[----:B---3--:R3:W-:Y:S04]  /*e1c0*/  LDGSTS.E [R250+0x20600], [R248.64], P1 ;  /* 0x20600000f8fa7fae */ /* 0x0087e80008921844 */
[----:B------:R4:W-:Y:S04]  /*e1d0*/  LDGSTS.E [R250+0x20a00], [R6.64], P1 ;  /* 0x20a0000006fa7fae */ /* 0x0009e80008921844 */
[----:B--2---:R-:W2:Y:S04]  /*e1e0*/  LDL.LU.64 R8, [R1+0xe78] ;  /* 0x000e780001087983 */ /* 0x004ea80000300a00 */
[----:B---3--:R-:W3:Y:S04]  /*e1f0*/  LDL.LU.64 R248, [R1+0xe70] ;  /* 0x000e700001f87983 */ /* 0x008ee80000300a00 */
[----:B----4-:R-:W4:Y:S04]  /*e200*/  LDL.LU.64 R6, [R1+0xe68] ;  /* 0x000e680001067983 */ /* 0x010f280000300a00 */
[----:B------:R1:W-:Y:S04]  /*e210*/  LDGSTS.E [R250+0x20e00], [R2.64], P1 ;  /* 0x20e0000002fa7fae */ /* 0x0003e80008921844 */
[----:B------:R5:W-:Y:S04]  /*e220*/  LDGSTS.E [R250+0x21200], [R246.64], P1 ;  /* 0x21200000f6fa7fae */ /* 0x000be80008921844 */
[----:B------:R5:W-:Y:S04]  /*e230*/  LDGSTS.E [R250+0x21600], [R14.64], P1 ;  /* 0x216000000efa7fae */ /* 0x000be80008921844 */
[----:B-1----:R-:W2:Y:S04]  /*e240*/  LDL.LU.64 R2, [R1+0xe60] ;  /* 0x000e600001027983 */ /* 0x002ea80000300a00 */
        /* <DEDUP_REMOVED lines=58> */
[----:B------:R-:W0:Y:S04]  /*e5f0*/  LDGDEPBAR ;  /* 0x00000000000079af */ /* 0x000e280000000000 */
[----:B-----5:R-:W1:Y:S01]  /*e600*/  S2R R250, SR_TID.X ;  /* 0x0000000000fa7919 */ /* 0x020e620000002100 */
[----:B------:R-:W-:-:S02]  /*e610*/  IMAD.MOV.U32 R252, RZ, RZ, c[0x0][0x180] ;  /* 0x00006000fffc7624 */ /* 0x000fc400078e00ff */
[----:B------:R-:W-:Y:S02]  /*e620*/  IMAD.MOV.U32 R13, RZ, RZ, c[0x0][0x188] ;  /* 0x00006200ff0d7624 */ /* 0x000fe400078e00ff */
[----:B------:R-:W-:Y:S01]  /*e630*/  IMAD.MOV.U32 R251, RZ, RZ, c[0x0][0x180] ;  /* 0x00006000fffb7624 */ /* 0x000fe200078e00ff */
[----:B------:R-:W-:Y:S01]  /*e640*/  IADD3 R252, R252, -0x71, RZ ;  /* 0xffffff8ffcfc7810 */ /* 0x000fe20007ffe0ff */
[----:B------:R-:W-:Y:S01]  /*e650*/  IMAD.SHL.U32 R13, R13, 0x20, RZ ;  /* 0x000000200d0d7824 */ /* 0x000fe200078e00ff */
[----:B------:R-:W-:Y:S02]  /*e660*/  BAR.SYNC.DEFER_BLOCKING 0x0 ;  /* 0x0000000000007b1d */ /* 0x000fe40000010000 */
[----:B------:R-:W-:Y:S02]  /*e670*/  ISETP.GE.U32.AND P1, PT, R252, 0x7fffff70, PT ;  /* 0x7fffff70fc00780c */ /* 0x000fe40003f26070 */
[----:B------:R-:W-:Y:S02]  /*e680*/  IADD3 R252, R251, -0x79, RZ ;  /* 0xffffff87fbfc7810 */ /* 0x000fe40007ffe0ff */
[----:B-1----:R-:W-:-:S05]  /*e690*/  LOP3.LUT R250, R250, 0x7f, RZ, 0xc0, !PT ;  /* 0x0000007ffafa7812 */ /* 0x002fca00078ec0ff */
[----:B------:R-:W-:Y:S02]  /*e6a0*/  IMAD.SHL.U32 R251, R250, 0x4, RZ ;  /* 0x00000004fafb7824 */ /* 0x000fe400078e00ff */
[----:B----4-:R-:W-:-:S04]  /*e6b0*/  IMAD.WIDE R6, R13, 0x4, R6 ;  /* 0x000000040d067825 */ /* 0x010fc800078e0206 */
[----:B---3--:R-:W-:-:S04]  /*e6c0*/  IMAD.WIDE R248, R13, 0x4, R248 ;  /* 0x000000040df87825 */ /* 0x008fc800078e02f8 */
[----:B--2---:R-:W-:-:S05]  /*e6d0*/  IMAD.WIDE R2, R13, 0x4, R2 ;  /* 0x000000040d027825 */ /* 0x004fca00078e0202 */
[----:B------:R-:W-:Y:S01]  /*e6e0*/  @!PT LDS RZ, [RZ] ;  /* 0x00000000fffff984 */ /* 0x000fe20000000800 */
[----:B------:R-:W-:Y:S01]  /*e6f0*/  @!PT LDS RZ, [RZ] ;  /* 0x00000000fffff984 */ /* 0x000fe20000000800 */
[----:B------:R-:W-:Y:S01]  /*e700*/  @!PT LDS RZ, [RZ] ;  /* 0x00000000fffff984 */ /* 0x000fe20000000800 */
[----:B------:R1:W-:Y:S04]  /*e710*/  LDGSTS.E [R251+0x4c000], [R2.64], !P4 ;  /* 0x4c00000002fb7fae */ /* 0x0003e8000e121844 */
[----:B------:R2:W-:Y:S01]  /*e720*/  LDGSTS.E [R251+0x4c800], [R6.64], !P0 ;  /* 0x4c80000006fb7fae */ /* 0x0005e2000c121844 */
[----:B------:R-:W-:Y:S01]  /*e730*/  ISETP.GE.U32.AND P0, PT, R252, 0x7fffff68, PT ;  /* 0x7fffff68fc00780c */ /* 0x000fe20003f06070 */
[----:B------:R-:W-:Y:S02]  /*e740*/  IMAD.MOV.U32 R252, RZ, RZ, c[0x0][0x180] ;  /* 0x00006000fffc7624 */ /* 0x000fe400078e00ff */
[----:B------:R3:W-:Y:S01]  /*e750*/  LDGSTS.E [R251+0x4d000], [R248.64], !P3 ;  /* 0x4d000000f8fb7fae */ /* 0x0007e2000d921844 */
[----:B-1----:R-:W-:Y:S02]  /*e760*/  IMAD.MOV.U32 R3, RZ, RZ, c[0x0][0x180] ;  /* 0x00006000ff037624 */ /* 0x002fe400078e00ff */
[----:B------:R-:W-:Y:S01]  /*e770*/  IMAD.WIDE R8, R13, 0x4, R8 ;  /* 0x000000040d087825 */ /* 0x000fe200078e0208 */
[----:B--2---:R-:W2:Y:S02]  /*e780*/  LDL.LU.64 R6, [R1+0x20] ;  /* 0x0000200001067983 */ /* 0x004ea40000300a00 */
[----:B------:R-:W-:-:S02]  /*e790*/  IADD3 R3, R3, -0x75, RZ ;  /* 0xffffff8b03037810 */ /* 0x000fc40007ffe0ff */
[----:B------:R-:W-:Y:S01]  /*e7a0*/  IADD3 R2, R252, -0x7d, RZ ;  /* 0xffffff83fc027810 */ /* 0x000fe20007ffe0ff */
[----:B---3--:R-:W-:Y:S01]  /*e7b0*/  IMAD.SHL.U32 R249, R250, 0x4, RZ ;  /* 0x00000004faf97824 */ /* 0x008fe200078e00ff */
[----:B------:R-:W-:Y:S02]  /*e7c0*/  ISETP.GE.U32.AND P4, PT, R3, 0x7fffff6c, PT ;  /* 0x7fffff6c0300780c */ /* 0x000fe40003f86070 */
[----:B------:R-:W-:Y:S02]  /*e7d0*/  IADD3 R3, R252, -0x63, RZ ;  /* 0xffffff9dfc037810 */ /* 0x000fe40007ffe0ff */
[----:B------:R1:W-:Y:S01]  /*e7e0*/  LDGSTS.E [R249+0x4d800], [R8.64], !P2 ;  /* 0x4d80000008f97fae */ /* 0x0003e2000d121844 */
[----:B------:R-:W-:Y:S02]  /*e7f0*/  ISETP.GE.U32.AND P2, PT, R2, 0x7fffff64, PT ;  /* 0x7fffff640200780c */ /* 0x000fe40003f46070 */
[----:B------:R-:W-:Y:S02]  /*e800*/  ISETP.GE.U32.AND P3, PT, R3, 0x7fffff7e, PT ;  /* 0x7fffff7e0300780c */ /* 0x000fe40003f66070 */
[----:B------:R-:W3:Y:S01]  /*e810*/  LDL.LU.64 R2, [R1+0x28] ;  /* 0x0000280001027983 */ /* 0x000ee20000300a00 */
[----:B------:R-:W-:-:S04]  /*e820*/  IMAD.WIDE R10, R13, 0x4, R10 ;  /* 0x000000040d0a7825 */ /* 0x000fc800078e020a */
[----:B------:R-:W-:Y:S01]  /*e830*/  IMAD.MOV.U32 R13, RZ, RZ, c[0x0][0x188] ;  /* 0x00006200ff0d7624 */ /* 0x000fe200078e00ff */
[----:B------:R4:W-:Y:S03]  /*e840*/  LDGSTS.E [R249+0x4e000], [R10.64], !P1 ;  /* 0x4e0000000af97fae */ /* 0x0009e6000c921844 */
[----:B------:R-:W-:Y:S01]  /*e850*/  IMAD.SHL.U32 R248, R13, 0x20, RZ ;  /* 0x000000200df87824 */ /* 0x000fe200078e00ff */
[----:B----4-:R-:W4:Y:S03]  /*e860*/  LDL.LU.64 R10, [R1+0x18] ;  /* 0x00001800010a7983 */ /* 0x010f260000300a00 */
[----:B--2---:R-:W-:-:S04]  /*e870*/  IMAD.WIDE R6, R248, 0x4, R6 ;  /* 0x00000004f8067825 */ /* 0x004fc800078e0206 */
[----:B---3--:R-:W-:-:S05]  /*e880*/  IMAD.WIDE R2, R248, 0x4, R2 ;  /* 0x00000004f8027825 */ /* 0x008fca00078e0202 */
[----:B------:R4:W-:Y:S04]  /*e890*/  LDGSTS.E [R249+0x4e800], [R2.64], !P4 ;  /* 0x4e80000002f97fae */ /* 0x0009e8000e121844 */
[----:B------:R2:W-:Y:S04]  /*e8a0*/  LDGSTS.E [R249+0x4f000], [R6.64], !P0 ;  /* 0x4f00000006f97fae */ /* 0x0005e8000c121844 */
[----:B--2---:R-:W2:Y:S01]  /*e8b0*/  LDL.LU.64 R6, [R1+0x48] ;  /* 0x0000480001067983 */ /* 0x004ea20000300a00 */
[----:B-1----:R-:W-:Y:S01]  /*e8c0*/  IADD3 R8, R252, -0x66, RZ ;  /* 0xffffff9afc087810 */ /* 0x002fe20007ffe0ff */
[----:B------:R-:W-:Y:S01]  /*e8d0*/  IMAD.SHL.U32 R250, R250, 0x4, RZ ;  /* 0x00000004fafa7824 */ /* 0x000fe200078e00ff */
[----:B------:R-:W-:-:S02]  /*e8e0*/  IADD3 R9, R252, -0x6a, RZ ;  /* 0xffffff96fc097810 */ /* 0x000fc40007ffe0ff */
[----:B------:R-:W-:Y:S01]  /*e8f0*/  ISETP.GE.U32.AND P1, PT, R8, 0x7fffff7b, PT ;  /* 0x7fffff7b0800780c */ /* 0x000fe20003f26070 */
[----:B----4-:R-:W-:Y:S01]  /*e900*/  IMAD.WIDE R2, R248, 0x4, R10 ;  /* 0x00000004f8027825 */ /* 0x010fe200078e020a */
[----:B------:R-:W-:Y:S02]  /*e910*/  IADD3 R8, R252, -0x6e, RZ ;  /* 0xffffff92fc087810 */ /* 0x000fe40007ffe0ff */
[----:B------:R-:W-:Y:S02]  /*e920*/  LOP3.LUT R13, R250, 0x20, RZ, 0x3c, !PT ;  /* 0x00000020fa0d7812 */ /* 0x000fe400078e3cff */
[----:B------:R-:W-:Y:S01]  /*e930*/  ISETP.GE.U32.AND P4, PT, R9, 0x7fffff77, PT ;  /* 0x7fffff770900780c */ /* 0x000fe20003f86070 */
[----:B------:R1:W-:Y:S01]  /*e940*/  LDGSTS.E [R249+0x4f800], [R2.64], !P2 ;  /* 0x4f80000002f97fae */ /* 0x0003e2000d121844 */
[----:B------:R-:W-:-:S03]  /*e950*/  ISETP.GE.U32.AND P0, PT, R8, 0x7fffff73, PT ;  /* 0x7fffff730800780c */ /* 0x000fc60003f06070 */
[----:B------:R-:W3:Y:S04]  /*e960*/  LDL.LU.64 R8, [R1+0x40] ;  /* 0x0000400001087983 */ /* 0x000ee80000300a00 */
[----:B-1----:R-:W4:Y:S01]  /*e970*/  LDL.LU.64 R2, [R1+0x78] ;  /* 0x0000780001027983 */ /* 0x002f220000300a00 */
[----:B--2---:R-:W-:-:S05]  /*e980*/  IMAD.WIDE R6, R248, 0x4, R6 ;  /* 0x00000004f8067825 */ /* 0x004fca00078e0206 */
[----:B------:R1:W-:Y:S04]  /*e990*/  LDGSTS.E [R13+0x4c200], [R6.64], !P5 ;  /* 0x4c200000060d7fae */ /* 0x0003e8000e921844 */
[----:B-1----:R-:W2:Y:S01]  /*e9a0*/  LDL.LU.64 R6, [R1+0x70] ;  /* 0x0000700001067983 */ /* 0x002ea20000300a00 */
[----:B---3--:R-:W-:Y:S01]  /*e9b0*/  IMAD.WIDE R8, R248, 0x4, R8 ;  /* 0x00000004f8087825 */ /* 0x008fe200078e0208 */
[C---:B------:R-:W-:Y:S02]  /*e9c0*/  IADD3 R11, R252.reuse, -0x72, RZ ;  /* 0xffffff8efc0b7810 */ /* 0x040fe40007ffe0ff */
[----:B------:R-:W-:Y:S02]  /*e9d0*/  IADD3 R10, R252, -0x76, RZ ;  /* 0xffffff8afc0a7810 */ /* 0x000fe40007ffe0ff */
[----:B------:R1:W-:Y:S01]  /*e9e0*/  LDGSTS.E [R13+0x4ca00], [R8.64], !P1 ;  /* 0x4ca00000080d7fae */ /* 0x0003e2000c921844 */
[----:B----4-:R-:W-:Y:S01]  /*e9f0*/  IMAD.WIDE R2, R248, 0x4, R2 ;  /* 0x00000004f8027825 */ /* 0x010fe200078e0202 */
[----:B------:R-:W-:-:S02]  /*ea00*/  ISETP.GE.U32.AND P2, PT, R11, 0x7fffff6f, PT ;  /* 0x7fffff6f0b00780c */ /* 0x000fc40003f46070 */
[----:B------:R-:W-:Y:S02]  /*ea10*/  ISETP.GE.U32.AND P5, PT, R10, 0x7fffff6b, PT ;  /* 0x7fffff6b0a00780c */ /* 0x000fe40003fa6070 */
[----:B------:R3:W-:Y:S04]  /*ea20*/  LDGSTS.E [R13+0x4d200], [R2.64], !P4 ;  /* 0x4d200000020d7fae */ /* 0x0007e8000e121844 */
[----:B------:R-:W3:Y:S01]  /*ea30*/  LDL.LU.64 R10, [R1+0x98] ;  /* 0x00009800010a7983 */ /* 0x000ee20000300a00 */
[----:B--2---:R-:W-:-:S05]  /*ea40*/  IMAD.WIDE R6, R248, 0x4, R6 ;  /* 0x00000004f8067825 */ /* 0x004fca00078e0206 */
[----:B------:R2:W-:Y:S04]  /*ea50*/  LDGSTS.E [R13+0x4da00], [R6.64], !P0 ;  /* 0x4da00000060d7fae */ /* 0x0005e8000c121844 */
[----:B--2---:R-:W2:Y:S01]  /*ea60*/  LDL.LU.64 R6, [R1+0x90] ;  /* 0x0000900001067983 */ /* 0x004ea20000300a00 */
[----:B-1----:R-:W-:Y:S01]  /*ea70*/  IADD3 R8, R252, -0x7a, RZ ;  /* 0xffffff86fc087810 */ /* 0x002fe20007ffe0ff */
[----:B---3--:R-:W-:Y:S01]  /*ea80*/  IMAD.WIDE R2, R248, 0x4, R10 ;  /* 0x00000004f8027825 */ /* 0x008fe200078e020a */
[----:B------:R-:W-:Y:S02]  /*ea90*/  IADD3 R9, R252, -0x64, RZ ;  /* 0xffffff9cfc097810 */ /* 0x000fe40007ffe0ff */
[----:B------:R-:W-:Y:S02]  /*eaa0*/  ISETP.GE.U32.AND P1, PT, R8, 0x7fffff67, PT ;  /* 0x7fffff670800780c */ /* 0x000fe40003f26070 */
[----:B------:R-:W-:Y:S01]  /*eab0*/  IADD3 R8, R252, -0x7e, RZ ;  /* 0xffffff82fc087810 */ /* 0x000fe20007ffe0ff */
[----:B------:R1:W-:Y:S01]  /*eac0*/  LDGSTS.E [R13+0x4e200], [R2.64], !P2 ;  /* 0x4e200000020d7fae */ /* 0x0003e2000d121844 */
[----:B------:R-:W-:-:S02]  /*ead0*/  ISETP.GE.U32.AND P4, PT, R9, 0x7fffff7d, PT ;  /* 0x7fffff7d0900780c */ /* 0x000fc40003f86070 */
[----:B------:R-:W-:Y:S02]  /*eae0*/  ISETP.GE.U32.AND P0, PT, R8, 0x7fffff63, PT ;  /* 0x7fffff630800780c */ /* 0x000fe40003f06070 */
[----:B------:R-:W3:Y:S04]  /*eaf0*/  LDL.LU.64 R8, [R1+0x68] ;  /* 0x0000680001087983 */ /* 0x000ee80000300a00 */
[----:B-1----:R-:W4:Y:S01]  /*eb00*/  LDL.LU.64 R2, [R1+0xc0] ;  /* 0x0000c00001027983 */ /* 0x002f220000300a00 */
[----:B--2---:R-:W-:-:S05]  /*eb10*/  IMAD.WIDE R6, R248, 0x4, R6 ;  /* 0x00000004f8067825 */ /* 0x004fca00078e0206 */
[----:B------:R1:W-:Y:S04]  /*eb20*/  LDGSTS.E [R13+0x4ea00], [R6.64], !P5 ;  /* 0x4ea00000060d7fae */ /* 0x0003e8000e921844 */
[----:B-1----:R-:W2:Y:S01]  /*eb30*/  LDL.LU.64 R6, [R1+0xc8] ;  /* 0x0000c80001067983 */ /* 0x002ea20000300a00 */
[----:B------:R-:W-:Y:S01]  /*eb40*/  IADD3 R11, R252, -0x67, RZ ;  /* 0xffffff99fc0b7810 */ /* 0x000fe20007ffe0ff */
[----:B---3--:R-:W-:Y:S01]  /*eb50*/  IMAD.WIDE R8, R248, 0x4, R8 ;  /* 0x00000004f8087825 */ /* 0x008fe200078e0208 */
[----:B------:R-:W-:Y:S02]  /*eb60*/  IADD3 R10, R252, -0x6b, RZ ;  /* 0xffffff95fc0a7810 */ /* 0x000fe40007ffe0ff */
[----:B------:R-:W-:Y:S01]  /*eb70*/  LOP3.LUT R250, R250, 0x40, RZ, 0x3c, !PT ;  /* 0x00000040fafa7812 */ /* 0x000fe200078e3cff */
[----:B----4-:R-:W-:Y:S01]  /*eb80*/  IMAD.WIDE R2, R248, 0x4, R2 ;  /* 0x00000004f8027825 */ /* 0x010fe200078e0202 */
[----:B------:R-:W-:Y:S01]  /*eb90*/  ISETP.GE.U32.AND P2, PT, R11, 0x7fffff7a, PT ;  /* 0x7fffff7a0b00780c */ /* 0x000fe20003f46070 */
[----:B------:R1:W-:Y:S01]  /*eba0*/  LDGSTS.E [R13+0x4f200], [R8.64], !P1 ;  /* 0x4f200000080d7fae */ /* 0x0003e2000c921844 */
[----:B------:R-:W-:-:S03]  /*ebb0*/  ISETP.GE.U32.AND P5, PT, R10, 0x7fffff76, PT ;  /* 0x7fffff760a00780c */ /* 0x000fc60003fa6070 */
[----:B------:R-:W3:Y:S04]  /*ebc0*/  LDL.LU.64 R10, [R1+0xd8] ;  /* 0x0000d800010a7983 */ /* 0x000ee80000300a00 */
[----:B------:R1:W-:Y:S04]  /*ebd0*/  LDGSTS.E [R13+0x4fa00], [R2.64], !P0 ;  /* 0x4fa00000020d7fae */ /* 0x0003e8000c121844 */
[----:B-1----:R-:W4:Y:S01]  /*ebe0*/  LDL.LU R13, [R1+0xe5c] ;  /* 0x000e5c00010d7983 */ /* 0x002f220000300800 */
[----:B--2---:R-:W-:-:S05]  /*ebf0*/  IMAD.WIDE R6, R248, 0x4, R6 ;  /* 0x00000004f8067825 */ /* 0x004fca00078e0206 */
[----:B------:R1:W-:Y:S04]  /*ec00*/  LDGSTS.E [R250+0x4c400], [R6.64], !P3 ;  /* 0x4c40000006fa7fae */ /* 0x0003e8000d921844 */
[----:B-1----:R-:W2:Y:S01]  /*ec10*/  LDL.LU.64 R6, [R1+0xe0] ;  /* 0x0000e00001067983 */ /* 0x002ea20000300a00 */
[----:B------:R-:W-:Y:S01]  /*ec20*/  IADD3 R8, R252, -0x6f, RZ ;  /* 0xffffff91fc087810 */ /* 0x000fe20007ffe0ff */
        /* <DEDUP_REMOVED lines=8> */
[----:B-1----:R-:W5:Y:S01]  /*ecb0*/  LDL.LU.64 R2, [R1+0x100] ;  /* 0x0001000001027983 */ /* 0x002f620000300a00 */
[----:B--2---:R-:W-:-:S05]  /*ecc0*/  IMAD.WIDE R6, R248, 0x4, R6 ;  /* 0x00000004f8067825 */ /* 0x004fca00078e0206 */
[----:B------:R1:W-:Y:S04]  /*ecd0*/  LDGSTS.E [R250+0x4d400], [R6.64], !P5 ;  /* 0x4d40000006fa7fae */ /* 0x0003e8000e921844 */
[----:B-1----:R-:W2:Y:S01]  /*ece0*/  LDL.LU.64 R6, [R1+0xf8] ;  /* 0x0000f80001067983 */ /* 0x002ea20000300a00 */
[C---:B------:R-:W-:Y:S02]  /*ecf0*/  IADD3 R11, R252.reuse, -0x68, RZ ;  /* 0xffffff98fc0b7810 */ /* 0x040fe40007ffe0ff */
[----:B------:R-:W-:Y:S01]  /*ed00*/  IADD3 R10, R252, -0x7b, RZ ;  /* 0xffffff85fc0a7810 */ /* 0x000fe20007ffe0ff */
[----:B---3--:R-:W-:Y:S01]  /*ed10*/  IMAD.WIDE R8, R248, 0x4, R8 ;  /* 0x00000004f8087825 */ /* 0x008fe200078e0208 */
[----:B------:R-:W-:Y:S02]  /*ed20*/  ISETP.GE.U32.AND P2, PT, R11, 0x7fffff79, PT ;  /* 0x7fffff790b00780c */ /* 0x000fe40003f46070 */
[----:B------:R-:W-:Y:S01]  /*ed30*/  ISETP.GE.U32.AND P5, PT, R10, 0x7fffff66, PT ;  /* 0x7fffff660a00780c */ /* 0x000fe20003fa6070 */
[----:B-----5:R-:W-:Y:S01]  /*ed40*/  IMAD.WIDE R2, R248, 0x4, R2 ;  /* 0x00000004f8027825 */ /* 0x020fe200078e0202 */
[----:B------:R-:W3:Y:S04]  /*ed50*/  LDL.LU.64 R10, [R1+0xf0] ;  /* 0x0000f000010a7983 */ /* 0x000ee80000300a00 */
[----:B------:R1:W-:Y:S04]  /*ed60*/  LDGSTS.E [R250+0x4dc00], [R8.64], !P1 ;  /* 0x4dc0000008fa7fae */ /* 0x0003e8000c921844 */
[----:B------:R3:W-:Y:S01]  /*ed70*/  LDGSTS.E [R250+0x4e400], [R2.64], !P0 ;  /* 0x4e40000002fa7fae */ /* 0x0007e2000c121844 */
[----:B-1----:R-:W-:-:S02]  /*ed80*/  IADD3 R8, R252, -0x7f, RZ ;  /* 0xffffff81fc087810 */ /* 0x002fc40007ffe0ff */
[----:B------:R-:W-:Y:S02]  /*ed90*/  IADD3 R9, R252, -0x6c, RZ ;  /* 0xffffff94fc097810 */ /* 0x000fe40007ffe0ff */
[----:B------:R-:W-:Y:S02]  /*eda0*/  ISETP.GE.U32.AND P1, PT, R8, 0x7fffff62, PT ;  /* 0x7fffff620800780c */ /* 0x000fe40003f26070 */
[----:B------:R-:W-:Y:S02]  /*edb0*/  IADD3 R8, R252, -0x70, RZ ;  /* 0xffffff90fc087810 */ /* 0x000fe40007ffe0ff */
[----:B------:R-:W-:Y:S01]  /*edc0*/  ISETP.GE.U32.AND P0, PT, R9, 0x7fffff75, PT ;  /* 0x7fffff750900780c */ /* 0x000fe20003f06070 */
[----:B--2---:R-:W-:-:S05]  /*edd0*/  IMAD.WIDE R6, R248, 0x4, R6 ;  /* 0x00000004f8067825 */ /* 0x004fca00078e0206 */
[----:B------:R1:W-:Y:S01]  /*ede0*/  LDGSTS.E [R250+0x4ec00], [R6.64], !P3 ;  /* 0x4ec0000006fa7fae */ /* 0x0003e2000d921844 */
[----:B------:R-:W-:-:S03]  /*edf0*/  ISETP.GE.U32.AND P3, PT, R8, 0x7fffff71, PT ;  /* 0x7fffff710800780c */ /* 0x000fc60003f66070 */
[----:B-1----:R-:W2:Y:S04]  /*ee00*/  LDL.LU.64 R6, [R1+0xe8] ;  /* 0x0000e80001067983 */ /* 0x002ea80000300a00 */
[----:B------:R-:W5:Y:S01]  /*ee10*/  LDL.LU.64 R8, [R1+0x108] ;  /* 0x0001080001087983 */ /* 0x000f620000300a00 */
[----:B---3--:R-:W-:-:S05]  /*ee20*/  IMAD.WIDE R2, R248, 0x4, R10 ;  /* 0x00000004f8027825 */ /* 0x008fca00078e020a */
[----:B------:R1:W-:Y:S01]  /*ee30*/  LDGSTS.E [R250+0x4f400], [R2.64], !P5 ;  /* 0x4f40000002fa7fae */ /* 0x0003e2000e921844 */
[C---:B------:R-:W-:Y:S02]  /*ee40*/  IADD3 R11, R252.reuse, -0x74, RZ ;  /* 0xffffff8cfc0b7810 */ /* 0x040fe40007ffe0ff */
[C---:B-1----:R-:W-:Y:S01]  /*ee50*/  LOP3.LUT R3, R251.reuse, 0x40, RZ, 0x3c, !PT ;  /* 0x00000040fb037812 */ /* 0x042fe200078e3cff */
[----:B------:R-:W3:Y:S01]  /*ee60*/  LDL.LU R250, [R1+0xe58] ;  /* 0x000e580001fa7983 */ /* 0x000ee20000300800 */
[----:B------:R-:W-:Y:S02]  /*ee70*/  LOP3.LUT R251, R251, 0x60, RZ, 0x3c, !PT ;  /* 0x00000060fbfb7812 */ /* 0x000fe400078e3cff */
[C---:B------:R-:W-:Y:S02]  /*ee80*/  IADD3 R10, R252.reuse, -0x78, RZ ;  /* 0xffffff88fc0a7810 */ /* 0x040fe40007ffe0ff */
[----:B------:R-:W-:Y:S02]  /*ee90*/  IADD3 R2, R252, -0x7c, RZ ;  /* 0xffffff84fc027810 */ /* 0x000fe40007ffe0ff */
[----:B------:R-:W-:Y:S01]  /*eea0*/  ISETP.GE.U32.AND P5, PT, R11, 0x7fffff6d, PT ;  /* 0x7fffff6d0b00780c */ /* 0x000fe20003fa6070 */
[----:B--2---:R-:W-:-:S05]  /*eeb0*/  IMAD.WIDE R6, R248, 0x4, R6 ;  /* 0x00000004f8067825 */ /* 0x004fca00078e0206 */
[----:B------:R1:W-:Y:S01]  /*eec0*/  LDGSTS.E [R3+0x4fc00], [R6.64], !P1 ;  /* 0x4fc0000006037fae */ /* 0x0003e2000c921844 */
[----:B-----5:R-:W-:Y:S01]  /*eed0*/  IMAD.WIDE R8, R248, 0x4, R8 ;  /* 0x00000004f8087825 */ /* 0x020fe200078e0208 */
[----:B------:R-:W-:-:S04]  /*eee0*/  ISETP.GE.U32.AND P1, PT, R10, 0x7fffff69, PT ;  /* 0x7fffff690a00780c */ /* 0x000fc80003f26070 */
[----:B------:R2:W-:Y:S01]  /*eef0*/  LDGSTS.E [R251+0x4c600], [R8.64], !P4 ;  /* 0x4c60000008fb7fae */ /* 0x0005e2000e121844 */
[----:B-1----:R-:W-:-:S03]  /*ef00*/  IMAD.MOV.U32 R3, RZ, RZ, 0x1f ;  /* 0x0000001fff037424 */ /* 0x002fc600078e00ff */
[----:B------:R-:W5:Y:S02]  /*ef10*/  LDL.LU.64 R6, [R1+0xd0] ;  /* 0x0000d00001067983 */ /* 0x000f640000300a00 */
[----:B------:R-:W-:Y:S02]  /*ef20*/  IADD3 R3, R3, c[0x0][0x180], RZ ;  /* 0x0000600003037a10 */ /* 0x000fe40007ffe0ff */
[----:B------:R-:W3:Y:S01]  /*ef30*/  LDL.LU.64 R10, [R1+0xb0] ;  /* 0x0000b000010a7983 */ /* 0x000ee20000300a00 */
[----:B--2---:R-:W-:Y:S02]  /*ef40*/  SEL R8, RZ, 0x4, P6 ;  /* 0x00000004ff087807 */ /* 0x004fe40003000000 */
[----:B------:R-:W-:Y:S02]  /*ef50*/  ISETP.GT.AND P6, PT, R3, 0x7f, PT ;  /* 0x0000007f0300780c */ /* 0x000fe40003fc4270 */
[----:B------:R-:W-:Y:S02]  /*ef60*/  ISETP.GE.U32.AND P4, PT, R2, 0x7fffff65, PT ;  /* 0x7fffff650200780c */ /* 0x000fe40003f86070 */
[----:B------:R-:W2:Y:S01]  /*ef70*/  LDL.LU.64 R2, [R1+0xb8] ;  /* 0x0000b80001027983 */ /* 0x000ea20000300a00 */
[----:B------:R-:W-:-:S04]  /*ef80*/  SEL R8, R8, RZ, P6 ;  /* 0x000000ff08087207 */ /* 0x000fc80003000000 */
[----:B------:R-:W-:Y:S02]  /*ef90*/  ISETP.NE.U32.AND P6, PT, R8, RZ, PT ;  /* 0x000000ff0800720c */ /* 0x000fe40003fc5070 */
[----:B------:R-:W-:Y:S01]  /*efa0*/  IADD3 R252, R252, -0x80, RZ ;  /* 0xffffff80fcfc7810 */ /* 0x000fe20007ffe0ff */
[----:B-----5:R-:W-:-:S05]  /*efb0*/  IMAD.WIDE R6, R248, 0x4, R6 ;  /* 0x00000004f8067825 */ /* 0x020fca00078e0206 */
[----:B------:R1:W-:Y:S01]  /*efc0*/  LDGSTS.E [R251+0x4ce00], [R6.64], !P2 ;  /* 0x4ce0000006fb7fae */ /* 0x0003e2000d121844 */
[----:B--2---:R-:W-:-:S03]  /*efd0*/  IMAD.WIDE R2, R248, 0x4, R2 ;  /* 0x00000004f8027825 */ /* 0x004fc600078e0202 */
[----:B-1----:R-:W2:Y:S04]  /*efe0*/  LDL.LU.64 R6, [R1+0xa0] ;  /* 0x0000a00001067983 */ /* 0x002ea80000300a00 */
[----:B------:R-:W5:Y:S04]  /*eff0*/  LDL.LU.64 R8, [R1+0xa8] ;  /* 0x0000a80001087983 */ /* 0x000f680000300a00 */
[----:B------:R1:W-:Y:S04]  /*f000*/  LDGSTS.E [R251+0x4d600], [R2.64], !P0 ;  /* 0x4d60000002fb7fae */ /* 0x0003e8000c121844 */
[----:B-1----:R-:W4:Y:S01]  /*f010*/  LDL.LU.64 R2, [R1+0x88] ;  /* 0x0000880001027983 */ /* 0x002f220000300a00 */
[----:B------:R-:W-:Y:S01]  /*f020*/  IMAD.MOV.U32 R248, RZ, RZ, c[0x0][0x188] ;  /* 0x00006200fff87624 */ /* 0x000fe200078e00ff */
[----:B------:R-:W-:-:S03]  /*f030*/  ISETP.GE.U32.AND P2, PT, R252, 0x7fffff61, PT ;  /* 0x7fffff61fc00780c */ /* 0x000fc60003f46070 */
[----:B------:R-:W-:-:S04]  /*f040*/  IMAD.SHL.U32 R252, R248, 0x20, RZ ;  /* 0x00000020f8fc7824 */ /* 0x000fc800078e00ff */
[----:B---3--:R-:W-:-:S05]  /*f050*/  IMAD.WIDE R10, R252, 0x4, R10 ;  /* 0x00000004fc0a7825 */ /* 0x008fca00078e020a */
[----:B------:R1:W-:Y:S04]  /*f060*/  LDGSTS.E [R251+0x4de00], [R10.64], !P3 ;  /* 0x4de000000afb7fae */ /* 0x0003e8000d921844 */
[----:B-1----:R-:W3:Y:S01]  /*f070*/  LDL.LU.64 R10, [R1+0x80] ;  /* 0x00008000010a7983 */ /* 0x002ee20000300a00 */
[----:B--2---:R-:W-:-:S04]  /*f080*/  IMAD.WIDE R6, R252, 0x4, R6 ;  /* 0x00000004fc067825 */ /* 0x004fc800078e0206 */
[----:B-----5:R-:W-:-:S05]  /*f090*/  IMAD.WIDE R8, R252, 0x4, R8 ;  /* 0x00000004fc087825 */ /* 0x020fca00078e0208 */
[----:B------:R1:W-:Y:S04]  /*f0a0*/  LDGSTS.E [R251+0x4e600], [R8.64], !P5 ;  /* 0x4e60000008fb7fae */ /* 0x0003e8000e921844 */
[----:B------:R2:W-:Y:S01]  /*f0b0*/  LDGSTS.E [R251+0x4ee00], [R6.64], !P1 ;  /* 0x4ee0000006fb7fae */ /* 0x0005e2000c921844 */
[----:B----4-:R-:W-:-:S03]  /*f0c0*/  IMAD.WIDE R2, R252, 0x4, R2 ;  /* 0x00000004fc027825 */ /* 0x010fc600078e0202 */
[----:B-1----:R-:W4:Y:S04]  /*f0d0*/  LDL.LU.64 R8, [R1+0x50] ;  /* 0x0000500001087983 */ /* 0x002f280000300a00 */
[----:B--2---:R-:W2:Y:S04]  /*f0e0*/  LDL.LU.64 R6, [R1+0x30] ;  /* 0x0000300001067983 */ /* 0x004ea80000300a00 */
[----:B------:R1:W-:Y:S04]  /*f0f0*/  LDGSTS.E [R251+0x4f600], [R2.64], !P4 ;  /* 0x4f60000002fb7fae */ /* 0x0003e8000e121844 */
[----:B-1----:R-:W5:Y:S01]  /*f100*/  LDL.LU.64 R2, [R1+0x60] ;  /* 0x0000600001027983 */ /* 0x002f620000300a00 */
[----:B---3--:R-:W-:-:S05]  /*f110*/  IMAD.WIDE R10, R252, 0x4, R10 ;  /* 0x00000004fc0a7825 */ /* 0x008fca00078e020a */
[----:B------:R1:W-:Y:S04]  /*f120*/  LDGSTS.E [R251+0x4fe00], [R10.64], !P2 ;  /* 0x4fe000000afb7fae */ /* 0x0003e8000d121844 */
[----:B------:R-:W3:Y:S01]  /*f130*/  S2R R252, SR_TID.X ;  /* 0x0000000000fc7919 */ /* 0x000ee20000002100 */
[----:B------:R-:W-:-:S03]  /*f140*/  IMAD.MOV.U32 R248, RZ, RZ, c[0x0][0x18c] ;  /* 0x00006300fff87624 */ /* 0x000fc600078e00ff */
[----:B------:R-:W0:Y:S04]  /*f150*/  LDGDEPBAR ;  /* 0x00000000000079af */ /* 0x000e280000000000 */
[----:B-1----:R-:W5:Y:S04]  /*f160*/  LDL.LU R251, [R1+0xe54] ;  /* 0x000e540001fb7983 */ /* 0x002f680000300800 */
[----:B------:R-:W5:Y:S01]  /*f170*/  LDL.LU.64 R10, [R1+0x8] ;  /* 0x00000800010a7983 */ /* 0x000f620000300a00 */
[----:B------:R-:W-:Y:S01]  /*f180*/  IMAD.SHL.U32 R248, R248, 0x20, RZ ;  /* 0x00000020f8f87824 */ /* 0x000fe200078e00ff */
[----:B---3--:R-:W-:-:S05]  /*f190*/  LOP3.LUT R252, R252, 0x7f, RZ, 0xc0, !PT ;  /* 0x0000007ffcfc7812 */ /* 0x008fca00078ec0ff */
[----:B------:R-:W-:-:S05]  /*f1a0*/  IMAD.SHL.U32 R252, R252, 0x4, RZ ;  /* 0x00000004fcfc7824 */ /* 0x000fca00078e00ff */
[----:B------:R-:W-:Y:S01]  /*f1b0*/  LOP3.LUT R252, R252, R0, RZ, 0x3c, !PT ;  /* 0x00000000fcfc7212 */ /* 0x000fe200078e3cff */
[----:B----4-:R-:W-:-:S04]  /*f1c0*/  IMAD.WIDE R8, R248, 0x4, R8 ;  /* 0x00000004f8087825 */ /* 0x010fc800078e0208 */
[----:B--2---:R-:W-:-:S04]  /*f1d0*/  IMAD.WIDE R6, R248, 0x4, R6 ;  /* 0x00000004f8067825 */ /* 0x004fc800078e0206 */
[----:B-----5:R-:W-:-:S05]  /*f1e0*/  IMAD.WIDE R2, R248, 0x4, R2 ;  /* 0x00000004f8027825 */ /* 0x020fca00078e0202 */
[----:B------:R1:W-:Y:S04]  /*f1f0*/  LDGSTS.E [R252+0x30000], [R2.64], P6 ;  /* 0x3000000002fc7fae */ /* 0x0003e8000b121844 */
[----:B------:R2:W-:Y:S04]  /*f200*/  LDGSTS.E [R252+0x30400], [R8.64], P6 ;  /* 0x3040000008fc7fae */ /* 0x0005e8000b121844 */
[----:B------:R3:W-:Y:S04]  /*f210*/  LDGSTS.E [R252+0x30800], [R6.64], P6 ;  /* 0x3080000006fc7fae */ /* 0x0007e8000b121844 */
[----:B---3--:R-:W3:Y:S02]  /*f220*/  S2R R7, SR_TID.X ;  /* 0x0000000000077919 */ /* 0x008ee40000002100 */
[----:B---3--:R-:W-:-:S05]  /*f230*/  LOP3.LUT R7, R7, 0x7f, RZ, 0xc0, !PT ;  /* 0x0000007f07077812 */ /* 0x008fca00078ec0ff */
[----:B------:R-:W-:Y:S02]  /*f240*/  IMAD.SHL.U32 R6, R7, 0x4, RZ ;  /* 0x0000000407067824 */ /* 0x000fe400078e00ff */
[----:B------:R-:W3:Y:S01]  /*f250*/  S2R R7, SR_TID.X ;  /* 0x0000000000077919 */ /* 0x000ee20000002100 */
[----:B-1----:R-:W-:Y:S02]  /*f260*/  IMAD.WIDE R2, R248, 0x4, R10 ;  /* 0x00000004f8027825 */ /* 0x002fe400078e020a */
[----:B------:R-:W-:Y:S01]  /*f270*/  LOP3.LUT R6, R6, R0, RZ, 0x3c, !PT ;  /* 0x0000000006067212 */ /* 0x000fe200078e3cff */
[----:B------:R-:W4:Y:S01]  /*f280*/  LDL.LU.64 R10, [R1] ;  /* 0x00000000010a7983 */ /* 0x000f220000300a00 */
[----:B--2---:R-:W-:-:S03]  /*f290*/  IMAD.WIDE R8, R248, 0x4, R250 ;  /* 0x00000004f8087825 */ /* 0x004fc600078e02fa */
[----:B------:R1:W-:Y:S04]  /*f2a0*/  LDGSTS.E [R6+0x30c00], [R2.64], P6 ;  /* 0x30c0000002067fae */ /* 0x0003e8000b121844 */
[----:B------:R-:W2:Y:S04]  /*f2b0*/  LDL.LU.64 R250, [R1+0x10] ;  /* 0x0000100001fa7983 */ /* 0x000ea80000300a00 */
[----:B------:R5:W-:Y:S04]  /*f2c0*/  LDGSTS.E [R6+0x31000], [R8.64], P6 ;  /* 0x3100000008067fae */ /* 0x000be8000b121844 */
[----:B-1----:R-:W2:Y:S01]  /*f2d0*/  LDL.LU.64 R2, [R1+0x58] ;  /* 0x0000580001027983 */ /* 0x002ea20000300a00 */
[----:B---3--:R-:W-:-:S04]  /*f2e0*/  LOP3.LUT R7, R7, 0x60, RZ, 0xc0, !PT ;  /* 0x0000006007077812 */ /* 0x008fc800078ec0ff */
[----:B-----5:R-:W-:Y:S02]  /*f2f0*/  SHF.R.U32.HI R8, RZ, 0x1, R7 ;  /* 0x00000001ff087819 */ /* 0x020fe40000011607 */
[----:B------:R-:W3:Y:S04]  /*f300*/  LDL.LU.64 R6, [R1+0x38] ;  /* 0x0000380001067983 */ /* 0x000ee80000300a00 */
[----:B------:R1:W-:Y:S04]  /*f310*/  STL [R1+0x5a0], RZ ;  /* 0x0005a0ff01007387 */ /* 0x0003e80000100800 */
        /* <DEDUP_REMOVED lines=63> */
[----:B------:R1:W-:Y:S04]  /*f710*/  STL [R1], RZ ;  /* 0x000000ff01007387 */ /* 0x0003e80000100800 */
        /* <DEDUP_REMOVED lines=180> */
[----:B------:R1:W-:Y:S01]  /*10260*/  STL [R1+0x4e4], RZ ;  /* 0x0004e4ff01007387 */ /* 0x0003e20000100800 */
[----:B------:R-:W-:-:S03]  /*10270*/  IMAD.WIDE R12, R248, 0x4, R12 ;  /* 0x00000004f80c7825 */ /* 0x000fc600078e020c */
[----:B------:R1:W-:Y:S01]  /*10280*/  STL [R1+0x4e8], RZ ;  /* 0x0004e8ff01007387 */ /* 0x0003e20000100800 */
[----:B------:R-:W-:-:S03]  /*10290*/  LOP3.LUT R9, R249, R8, RZ, 0x3c, !PT ;  /* 0x00000008f9097212 */ /* 0x000fc600078e3cff */
[----:B------:R1:W-:Y:S01]  /*102a0*/  STL [R1+0x4ec], RZ ;  /* 0x0004ecff01007387 */ /* 0x0003e20000100800 */
[----:B------:R-:W-:-:S03]  /*102b0*/  IMAD.WIDE R16, R248, 0x4, R16 ;  /* 0x00000004f8107825 */ /* 0x000fc600078e0210 */
        /* <DEDUP_REMOVED lines=12> */
[----:B------:R5:W-:Y:S01]  /*10380*/  LDGSTS.E [R9+0x31400], [R12.64], P6 ;  /* 0x314000000c097fae */ /* 0x000be2000b121844 */
[----:B------:R-:W-:-:S03]  /*10390*/  IMAD.WIDE R44, R248, 0x4, R44 ;  /* 0x00000004f82c7825 */ /* 0x000fc600078e022c */
[----:B------:R1:W-:Y:S01]  /*103a0*/  STL [R1+0x4b8], RZ ;  /* 0x0004b8ff01007387 */ /* 0x0003e20000100800 */
[----:B------:R-:W-:-:S03]  /*103b0*/  IMAD.WIDE R48, R248, 0x4, R48 ;  /* 0x00000004f8307825 */ /* 0x000fc600078e0230 */
[----:B------:R5:W-:Y:S04]  /*103c0*/  LDGSTS.E [R9+0x31800], [R16.64], P6 ;  /* 0x3180000010097fae */ /* 0x000be8000b121844 */
        /* <DEDUP_REMOVED lines=137> */
[----:B------:R5:W-:Y:S01]  /*10c60*/  LDGSTS.E [R9+0x3d000], [R200.64], P6 ;  /* 0x3d000000c8097fae */ /* 0x000be2000b121844 */
[----:B------:R-:W-:-:S03]  /*10c70*/  LOP3.LUT R249, R249, R8, RZ, 0x3c, !PT ;  /* 0x00000008f9f97212 */ /* 0x000fc600078e3cff */
        /* <DEDUP_REMOVED lines=10> */
[----:B--2---:R-:W-:-:S03]  /*10d20*/  IMAD.WIDE R2, R248, 0x4, R2 ;  /* 0x00000004f8027825 */ /* 0x004fc600078e0202 */
[----:B------:R5:W-:Y:S01]  /*10d30*/  LDGSTS.E [R9+0x3e000], [R216.64], P6 ;  /* 0x3e000000d8097fae */ /* 0x000be2000b121844 */
[----:B------:R-:W-:-:S03]  /*10d40*/  LOP3.LUT R249, R249, 0x40, RZ, 0x3c, !PT ;  /* 0x00000040f9f97812 */ /* 0x000fc600078e3cff */
[----:B------:R1:W-:Y:S04]  /*10d50*/  STL [R1+0x854], RZ ;  /* 0x000854ff01007387 */ /* 0x0003e80000100800 */
[----:B------:R5:W-:Y:S04]  /*10d60*/  LDGSTS.E [R9+0x3e400], [R220.64], P6 ;  /* 0x3e400000dc097fae */ /* 0x000be8000b121844 */
[----:B------:R1:W-:Y:S04]  /*10d70*/  STL [R1+0x858], RZ ;  /* 0x000858ff01007387 */ /* 0x0003e80000100800 */
[----:B------:R5:W-:Y:S04]  /*10d80*/  LDGSTS.E [R9+0x3e800], [R224.64], P6 ;  /* 0x3e800000e0097fae */ /* 0x000be8000b121844 */
[----:B------:R1:W-:Y:S04]  /*10d90*/  STL [R1+0x85c], RZ ;  /* 0x00085cff01007387 */ /* 0x0003e80000100800 */
[----:B------:R5:W-:Y:S04]  /*10da0*/  LDGSTS.E [R9+0x3ec00], [R228.64], P6 ;  /* 0x3ec00000e4097fae */ /* 0x000be8000b121844 */
[----:B------:R1:W-:Y:S01]  /*10db0*/  STL [R1+0x840], RZ ;  /* 0x000840ff01007387 */ /* 0x0003e20000100800 */
[----:B---3--:R-:W-:-:S03]  /*10dc0*/  IMAD.WIDE R6, R248, 0x4, R6 ;  /* 0x00000004f8067825 */ /* 0x008fc600078e0206 */
[----:B------:R5:W-:Y:S04]  /*10dd0*/  LDGSTS.E [R9+0x3f000], [R232.64], P6 ;  /* 0x3f000000e8097fae */ /* 0x000be8000b121844 */
[----:B------:R1:W-:Y:S04]  /*10de0*/  STL [R1+0x844], RZ ;  /* 0x000844ff01007387 */ /* 0x0003e80000100800 */
[----:B------:R5:W-:Y:S04]  /*10df0*/  LDGSTS.E [R9+0x3f400], [R236.64], P6 ;  /* 0x3f400000ec097fae */ /* 0x000be8000b121844 */
[----:B------:R1:W-:Y:S04]  /*10e00*/  STL [R1+0x848], RZ ;  /* 0x000848ff01007387 */ /* 0x0003e80000100800 */
[----:B------:R5:W-:Y:S04]  /*10e10*/  LDGSTS.E [R9+0x3f800], [R240.64], P6 ;  /* 0x3f800000f0097fae */ /* 0x000be8000b121844 */
[----:B------:R1:W-:Y:S01]  /*10e20*/  STL [R1+0x84c], RZ ;  /* 0x00084cff01007387 */ /* 0x0003e20000100800 */
[----:B------:R-:W-:-:S03]  /*10e30*/  IMAD.WIDE R246, R248, 0x4, R246 ;  /* 0x00000004f8f67825 */ /* 0x000fc600078e02f6 */
[----:B------:R5:W-:Y:S04]  /*10e40*/  LDGSTS.E [R9+0x3fc00], [R244.64], P6 ;  /* 0x3fc00000f4097fae */ /* 0x000be8000b121844 */
[----:B------:R1:W-:Y:S01]  /*10e50*/  STL [R1+0x830], RZ ;  /* 0x000830ff01007387 */ /* 0x0003e20000100800 */
[----:B------:R-:W-:-:S03]  /*10e60*/  IMAD.WIDE R14, R248, 0x4, R14 ;  /* 0x00000004f80e7825 */ /* 0x000fc600078e020e */
[----:B------:R4:W-:Y:S01]  /*10e70*/  LDGSTS.E [R249+0x30200], [R2.64], P6 ;  /* 0x3020000002f97fae */ /* 0x0009e2000b121844 */
[----:B-----5:R-:W-:-:S03]  /*10e80*/  IMAD.WIDE R8, R248, 0x4, R250 ;  /* 0x00000004f8087825 */ /* 0x020fc600078e02fa */
[----:B------:R1:W-:Y:S04]  /*10e90*/  STL [R1+0x834], RZ ;  /* 0x000834ff01007387 */ /* 0x0003e80000100800 */
[----:B------:R1:W-:Y:S01]  /*10ea0*/  STL [R1+0x838], RZ ;  /* 0x000838ff01007387 */ /* 0x0003e20000100800 */
[----:B----4-:R-:W-:-:S03]  /*10eb0*/  IMAD.WIDE R2, R248, 0x4, R10 ;  /* 0x00000004f8027825 */ /* 0x010fc600078e020a */
[----:B------:R1:W-:Y:S01]  /*10ec0*/  STL [R1+0x83c], RZ ;  /* 0x00083cff01007387 */ /* 0x0003e20000100800 */
[----:B------:R-:W-:-:S03]  /*10ed0*/  IMAD.WIDE R18, R248, 0x4, R18 ;  /* 0x00000004f8127825 */ /* 0x000fc600078e0212 */
[----:B------:R1:W-:Y:S01]  /*10ee0*/  STL [R1+0x2c0], RZ ;  /* 0x0002c0ff01007387 */ /* 0x0003e20000100800 */
[----:B------:R-:W-:-:S03]  /*10ef0*/  IMAD.WIDE R22, R248, 0x4, R22 ;  /* 0x00000004f8167825 */ /* 0x000fc600078e0216 */
[----:B------:R2:W-:Y:S04]  /*10f00*/  LDGSTS.E [R249+0x30600], [R6.64], P6 ;  /* 0x3060000006f97fae */ /* 0x0005e8000b121844 */
[----:B------:R1:W-:Y:S01]  /*10f10*/  STL [R1+0x2c4], RZ ;  /* 0x0002c4ff01007387 */ /* 0x0003e20000100800 */
[----:B------:R-:W-:-:S03]  /*10f20*/  IMAD.WIDE R26, R248, 0x4, R26 ;  /* 0x00000004f81a7825 */ /* 0x000fc600078e021a */
[----:B------:R2:W-:Y:S01]  /*10f30*/  LDGSTS.E [R249+0x30a00], [R8.64], P6 ;  /* 0x30a0000008f97fae */ /* 0x0005e2000b121844 */
        /* <DEDUP_REMOVED lines=109> */
[----:B------:R-:W1:Y:S04]  /*11610*/  S2R R0, SR_TID.X ;  /* 0x0000000000007919 */ /* 0x000e680000002100 */
[----:B------:R2:W-:Y:S04]  /*11620*/  LDGSTS.E [R249+0x39a00], [R146.64], P6 ;  /* 0x39a0000092f97fae */ /* 0x0005e8000b121844 */
[----:B------:R1:W-:Y:S01]  /*11630*/  STL [R1+0x188], RZ ;  /* 0x000188ff01007387 */ /* 0x0003e20000100800 */
[----:B------:R-:W-:-:S03]  /*11640*/  IMAD.WIDE R182, R248, 0x4, R182 ;  /* 0x00000004f8b67825 */ /* 0x000fc600078e02b6 */
[----:B------:R2:W-:Y:S04]  /*11650*/  LDGSTS.E [R249+0x39e00], [R150.64], P6 ;  /* 0x39e0000096f97fae */ /* 0x0005e8000b121844 */
[----:B------:R1:W-:Y:S01]  /*11660*/  STL [R1+0x18c], RZ ;  /* 0x00018cff01007387 */ /* 0x0003e20000100800 */
[----:B------:R-:W-:-:S03]  /*11670*/  IMAD.WIDE R186, R248, 0x4, R186 ;  /* 0x00000004f8ba7825 */ /* 0x000fc600078e02ba */
[----:B------:R2:W-:Y:S01]  /*11680*/  LDGSTS.E [R249+0x3a200], [R154.64], P6 ;  /* 0x3a2000009af97fae */ /* 0x0005e2000b121844 */
[----:B------:R-:W-:-:S03]  /*11690*/  IMAD.MOV.U32 R37, RZ, RZ, 0x1f ;  /* 0x0000001fff257424 */ /* 0x000fc600078e00ff */
        /* <DEDUP_REMOVED lines=15> */
[----:B------:R-:W-:-:S03]  /*11790*/  IADD3 R37, R37, c[0x0][0x180], RZ ;  /* 0x0000600025257a10 */ /* 0x000fc60007ffe0ff */
        /* <DEDUP_REMOVED lines=9> */
[----:B------:R-:W-:-:S03]  /*11830*/  IMAD.WIDE R222, R248, 0x4, R222 ;  /* 0x00000004f8de7825 */ /* 0x000fc600078e02de */
[----:B------:R2:W-:Y:S01]  /*11840*/  LDGSTS.E [R249+0x3c600], [R190.64], P6 ;  /* 0x3c600000bef97fae */ /* 0x0005e2000b121844 */
[----:B------:R-:W-:-:S03]  /*11850*/  ISETP.GE.AND P0, PT, R37, 0x20, PT ;  /* 0x000000202500780c */ /* 0x000fc60003f06270 */
[----:B------:R2:W-:Y:S01]  /*11860*/  LDGSTS.E [R249+0x3ca00], [R194.64], P6 ;  /* 0x3ca00000c2f97fae */ /* 0x0005e2000b121844 */
[----:B------:R-:W-:-:S03]  /*11870*/  IMAD.WIDE R226, R248, 0x4, R226 ;  /* 0x00000004f8e27825 */ /* 0x000fc600078e02e2 */
        /* <DEDUP_REMOVED lines=10> */
[----:B------:R1:W-:Y:S04]  /*11920*/  LDGSTS.E [R249+0x3e200], [R218.64], P6 ;  /* 0x3e200000daf97fae */ /* 0x0003e8000b121844 */
[----:B------:R2:W-:Y:S04]  /*11930*/  LDGSTS.E [R249+0x3e600], [R222.64], P6 ;  /* 0x3e600000def97fae */ /* 0x0005e8000b121844 */
[----:B------:R2:W-:Y:S01]  /*11940*/  LDGSTS.E [R249+0x3ea00], [R226.64], P6 ;  /* 0x3ea00000e2f97fae */ /* 0x0005e2000b121844 */
[----:B------:R-:W-:-:S03]  /*11950*/  IMAD.MOV.U32 R252, RZ, RZ, c[0x0][0x180] ;  /* 0x00006000fffc7624 */ /* 0x000fc600078e00ff */
[----:B------:R2:W-:Y:S01]  /*11960*/  LDGSTS.E [R249+0x3ee00], [R230.64], P6 ;  /* 0x3ee00000e6f97fae */ /* 0x0005e2000b121844 */
[----:B-1----:R-:W-:-:S03]  /*11970*/  LOP3.LUT R0, R0, 0x1f, RZ, 0xc0, !PT ;  /* 0x0000001f00007812 */ /* 0x002fc600078ec0ff */
[----:B------:R2:W-:Y:S04]  /*11980*/  LDGSTS.E [R249+0x3f200], [R234.64], P6 ;  /* 0x3f200000eaf97fae */ /* 0x0005e8000b121844 */
[----:B------:R2:W-:Y:S04]  /*11990*/  LDGSTS.E [R249+0x3f600], [R238.64], P6 ;  /* 0x3f600000eef97fae */ /* 0x0005e8000b121844 */
[----:B------:R2:W-:Y:S04]  /*119a0*/  LDGSTS.E [R249+0x3fa00], [R242.64], P6 ;  /* 0x3fa00000f2f97fae */ /* 0x0005e8000b121844 */
[----:B------:R2:W-:Y:S01]  /*119b0*/  LDGSTS.E [R249+0x3fe00], [R4.64], P6 ;  /* 0x3fe0000004f97fae */ /* 0x0005e2000b121844 */
[----:B------:R-:W-:-:S03]  /*119c0*/  IADD3 R252, R252, -0x80, RZ ;  /* 0xffffff80fcfc7810 */ /* 0x000fc60007ffe0ff */
[----:B------:R-:W0:Y:S01]  /*119d0*/  LDGDEPBAR ;  /* 0x00000000000079af */ /* 0x000e220000000000 */
[----:B------:R-:W-:Y:S01]  /*119e0*/  IMAD R0, R0, c[0x0][0x18c], RZ ;  /* 0x0000630000007a24 */ /* 0x000fe200078e02ff */
[----:B------:R-:W-:Y:S01]  /*119f0*/  CS2R R216, SRZ ;  /* 0x0000000000d87805 */ /* 0x000fe2000001ff00 */
        /* <DEDUP_REMOVED lines=8> */
[----:B---3--:R-:W-:Y:S01]  /*11a80*/  CS2R R98, SRZ ;  /* 0x0000000000627805 */ /* 0x008fe2000001ff00 */
[----:B------:R-:W-:Y:S01]  /*11a90*/  CS2R R140, SRZ ;  /* 0x00000000008c7805 */ /* 0x000fe2000001ff00 */
[----:B------:R-:W-:Y:S01]  /*11aa0*/  CS2R R142, SRZ ;  /* 0x00000000008e7805 */ /* 0x000fe2000001ff00 */
[----:B------:R-:W-:Y:S01]  /*11ab0*/  CS2R R100, SRZ ;  /* 0x0000000000647805 */ /* 0x000fe2000001ff00 */
[----:B----4-:R-:W-:Y:S01]  /*11ac0*/  CS2R R102, SRZ ;  /* 0x0000000000667805 */ /* 0x010fe2000001ff00 */
[----:B------:R-:W-:Y:S01]  /*11ad0*/  CS2R R104, SRZ ;  /* 0x0000000000687805 */ /* 0x000fe2000001ff00 */
[----:B-----5:R-:W-:Y:S01]  /*11ae0*/  CS2R R106, SRZ ;  /* 0x00000000006a7805 */ /* 0x020fe2000001ff00 */
        /* <DEDUP_REMOVED lines=16> */
[----:B--2---:R-:W-:Y:S01]  /*11bf0*/  CS2R R248, SRZ ;  /* 0x0000000000f87805 */ /* 0x004fe2000001ff00 */
        /* <DEDUP_REMOVED lines=41> */
[----:B------:R-:W-:Y:S05]  /*11e90*/  @!P0 BRA `(.L_x_0) ;  /* 0x0001808000008947 */ /* 0x000fea0003800000 */
[----:B------:R-:W2:Y:S01]  /*11ea0*/  LDL.LU R40, [R1+0x198] ;  /* 0x0001980001287983 */ /* 0x000ea20000300800 */
[----:B------:R-:W-:-:S04]  /*11eb0*/  IMAD.MOV.U32 R10, RZ, RZ, c[0x0][0x188] ;  /* 0x00006200ff0a7624 */ /* 0x000fc800078e00ff */
[C---:B------:R-:W-:Y:S02]  /*11ec0*/  IMAD R11, R10.reuse, 0x1f, RZ ;  /* 0x0000001f0a0b7824 */ /* 0x040fe400078e02ff */
[C---:B------:R-:W-:Y:S02]  /*11ed0*/  IMAD R33, R10.reuse, 0x1c, RZ ;  /* 0x0000001c0a217824 */ /* 0x040fe400078e02ff */
[C---:B------:R-:W-:Y:S02]  /*11ee0*/  IMAD R24, R10.reuse, 0x1b, RZ ;  /* 0x0000001b0a187824 */ /* 0x040fe400078e02ff */
[C---:B------:R-:W-:Y:S02]  /*11ef0*/  IMAD R12, R10.reuse, 0x1e, RZ ;  /* 0x0000001e0a0c7824 */ /* 0x040fe400078e02ff */
[----:B------:R-:W-:Y:S02]  /*11f00*/  IMAD.MOV.U32 R25, RZ, RZ, c[0x0][0x188] ;  /* 0x00006200ff197624 */ /* 0x000fe400078e00ff */
[----:B------:R-:W-:-:S02]  /*11f10*/  IMAD R16, R10, 0x1a, RZ ;  /* 0x0000001a0a107824 */ /* 0x000fc400078e02ff */
[C---:B------:R-:W-:Y:S02]  /*11f20*/  IMAD R17, R10.reuse, 0x19, RZ ;  /* 0x000000190a117824 */ /* 0x040fe400078e02ff */
[----:B------:R-:W-:Y:S02]  /*11f30*/  IMAD R13, R10, 0x1d, RZ ;  /* 0x0000001d0a0d7824 */ /* 0x000fe400078e02ff */
[C---:B------:R-:W-:Y:S02]  /*11f40*/  IMAD R28, R25.reuse, 0x18, RZ ;  /* 0x00000018191c7824 */ /* 0x040fe400078e02ff */
[C---:B------:R-:W-:Y:S02]  /*11f50*/  IMAD R29, R25.reuse, 0x17, RZ ;  /* 0x00000017191d7824 */ /* 0x040fe400078e02ff */
[C---:B------:R-:W-:Y:S02]  /*11f60*/  IMAD R20, R25.reuse, 0x16, RZ ;  /* 0x0000001619147824 */ /* 0x040fe400078e02ff */
[----:B------:R-:W-:-:S02]  /*11f70*/  IMAD R21, R25, 0x15, RZ ;  /* 0x0000001519157824 */ /* 0x000fc400078e02ff */
[C---:B------:R-:W-:Y:S02]  /*11f80*/  IMAD R41, R25.reuse, 0x14, RZ ;  /* 0x0000001419297824 */ /* 0x040fe400078e02ff */
[----:B------:R-:W-:Y:S02]  /*11f90*/  IMAD R32, R25, 0x13, RZ ;  /* 0x0000001319207824 */ /* 0x000fe400078e02ff */
[----:B------:R-:W-:Y:S01]  /*11fa0*/  IMAD.MOV.U32 R239, RZ, RZ, c[0x0][0x188] ;  /* 0x00006200ffef7624 */ /* 0x000fe200078e00ff */
[C---:B--2---:R-:W-:Y:S02]  /*11fb0*/  IADD3 R4, P2, R40.reuse, R11, RZ ;  /* 0x0000000b28047210 */ /* 0x044fe40007f5e0ff */
[C---:B------:R-:W-:Y:S02]  /*11fc0*/  IADD3 R7, P5, R40.reuse, R33, RZ ;  /* 0x0000002128077210 */ /* 0x040fe40007fbe0ff */
[C---:B------:R-:W-:Y:S02]  /*11fd0*/  IADD3 R8, P6, R40.reuse, R24, RZ ;  /* 0x0000001828087210 */ /* 0x040fe40007fde0ff */
[----:B------:R-:W-:Y:S01]  /*11fe0*/  SHF.R.S32.HI R35, RZ, 0x1f, R40 ;  /* 0x0000001fff237819 */ /* 0x000fe20000011428 */
[----:B------:R-:W-:Y:S01]  /*11ff0*/  STL [R1+0xfc4], R4 ;  /* 0x000fc40401007387 */ /* 0x000fe20000100800 */
[----:B------:R-:W-:-:S02]  /*12000*/  IADD3 R5, P3, R40, R12, RZ ;  /* 0x0000000c28057210 */ /* 0x000fc40007f7e0ff */
[C---:B------:R-:W-:Y:S01]  /*12010*/  IADD3 R9, P0, R40.reuse, R16, RZ ;  /* 0x0000001028097210 */ /* 0x040fe20007f1e0ff */
[----:B------:R1:W-:Y:S01]  /*12020*/  STL [R1+0xfc0], R7 ;  /* 0x000fc00701007387 */ /* 0x0003e20000100800 */
[C---:B------:R-:W-:Y:S02]  /*12030*/  IADD3 R10, P1, R40.reuse, R17, RZ ;  /* 0x00000011280a7210 */ /* 0x040fe40007f3e0ff */
[C---:B------:R-:W-:Y:S01]  /*12040*/  IADD3 R6, P4, R40.reuse, R13, RZ ;  /* 0x0000000d28067210 */ /* 0x040fe20007f9e0ff */
[----:B------:R2:W-:Y:S01]  /*12050*/  STL [R1+0xfbc], R8 ;  /* 0x000fbc0801007387 */ /* 0x0005e20000100800 */
[-C--:B-1----:R-:W-:Y:S02]  /*12060*/  LEA.HI.X.SX32 R7, R11, R35.reuse, 0x1, P2 ;  /* 0x000000230b077211 */ /* 0x082fe400010f0eff */
[----:B------:R-:W-:Y:S02]  /*12070*/  IADD3 R11, P2, R40, R28, RZ ;  /* 0x0000001c280b7210 */ /* 0x000fe40007f5e0ff */
[----:B--2---:R-:W-:Y:S01]  /*12080*/  LEA.HI.X.SX32 R8, R12, R35, 0x1, P3 ;  /* 0x000000230c087211 */ /* 0x004fe200018f0eff */
[----:B------:R1:W-:Y:S01]  /*12090*/  STL [R1+0xfb8], R9 ;  /* 0x000fb80901007387 */ /* 0x0003e20000100800 */
[----:B------:R-:W-:-:S03]  /*120a0*/  IADD3 R12, P3, R40, R29, RZ ;  /* 0x0000001d280c7210 */ /* 0x000fc60007f7e0ff */
[----:B------:R2:W-:Y:S04]  /*120b0*/  STL [R1+0xfb4], R10 ;  /* 0x000fb40a01007387 */ /* 0x0005e80000100800 */
[----:B------:R3:W-:Y:S01]  /*120c0*/  STL [R1+0xfb0], R11 ;  /* 0x000fb00b01007387 */ /* 0x0007e20000100800 */
[-C--:B-1----:R-:W-:Y:S02]  /*120d0*/  LEA.HI.X.SX32 R9, R13, R35.reuse, 0x1, P4 ;  /* 0x000000230d097211 */ /* 0x082fe400020f0eff */
[C---:B------:R-:W-:Y:S02]  /*120e0*/  IADD3 R13, P4, R40.reuse, R20, RZ ;  /* 0x00000014280d7210 */ /* 0x040fe40007f9e0ff */
[----:B--2---:R-:W-:Y:S01]  /*120f0*/  LEA.HI.X.SX32 R10, R33, R35, 0x1, P5 ;  /* 0x00000023210a7211 */ /* 0x004fe200028f0eff */
[----:B------:R-:W-:Y:S01]  /*12100*/  IMAD.MOV.U32 R33, RZ, RZ, c[0x0][0x188] ;  /* 0x00006200ff217624 */ /* 0x000fe200078e00ff */
[----:B------:R1:W-:Y:S01]  /*12110*/  STL [R1+0xfac], R12 ;  /* 0x000fac0c01007387 */ /* 0x0003e20000100800 */
[----:B------:R-:W-:-:S02]  /*12120*/  IADD3 R14, P5, R40, R21, RZ ;  /* 0x00000015280e7210 */ /* 0x000fc40007fbe0ff */
[----:B---3--:R-:W-:Y:S01]  /*12130*/  LEA.HI.X.SX32 R11, R24, R35, 0x1, P6 ;  /* 0x00000023180b7211 */ /* 0x008fe200030f0eff */
[C---:B------:R-:W-:Y:S01]  /*12140*/  IMAD R24, R25.reuse, 0x12, RZ ;  /* 0x0000001219187824 */ /* 0x040fe200078e02ff */
[----:B------:R-:W-:Y:S01]  /*12150*/  IADD3 R15, P6, R40, R41, RZ ;  /* 0x00000029280f7210 */ /* 0x000fe20007fde0ff */
[----:B------:R-:W-:Y:S01]  /*12160*/  IMAD R25, R25, 0x11, RZ ;  /* 0x0000001119197824 */ /* 0x000fe200078e02ff */
[----:B------:R2:W-:Y:S01]  /*12170*/  STL [R1+0xfa8], R13 ;  /* 0x000fa80d01007387 */ /* 0x0005e20000100800 */
[C---:B------:R-:W-:Y:S01]  /*12180*/  IMAD.SHL.U32 R48, R33.reuse, 0x10, RZ ;  /* 0x0000001021307824 */ /* 0x040fe200078e00ff */
[-C--:B-1----:R-:W-:Y:S02]  /*12190*/  LEA.HI.X.SX32 R12, R16, R35.reuse, 0x1, P0 ;  /* 0x00000023100c7211 */ /* 0x082fe400000f0eff */
[----:B------:R-:W-:Y:S01]  /*121a0*/  IADD3 R16, P0, R40, R32, RZ ;  /* 0x0000002028107210 */ /* 0x000fe20007f1e0ff */
[----:B------:R-:W-:Y:S01]  /*121b0*/  IMAD R49, R33, 0xf, RZ ;  /* 0x0000000f21317824 */ /* 0x000fe200078e02ff */
[----:B------:R1:W-:Y:S01]  /*121c0*/  STL [R1+0xfa4], R14 ;  /* 0x000fa40e01007387 */ /* 0x0003e20000100800 */
[----:B--2---:R-:W-:-:S03]  /*121d0*/  LEA.HI.X.SX32 R13, R17, R35, 0x1, P1 ;  /* 0x00000023110d7211 */ /* 0x004fc600008f0eff */
[----:B------:R2:W-:Y:S01]  /*121e0*/  STL [R1+0xfa0], R15 ;  /* 0x000fa00f01007387 */ /* 0x0005e20000100800 */
[----:B------:R-:W-:-:S03]  /*121f0*/  IADD3 R17, P1, R40, R24, RZ ;  /* 0x0000001828117210 */ /* 0x000fc60007f3e0ff */
[----:B------:R3:W-:Y:S01]  /*12200*/  STL [R1+0xf9c], R16 ;  /* 0x000f9c1001007387 */ /* 0x0007e20000100800 */
[----:B-1----:R-:W-:Y:S02]  /*12210*/  LEA.HI.X.SX32 R14, R28, R35, 0x1, P2 ;  /* 0x000000231c0e7211 */ /* 0x002fe400010f0eff */
[C---:B------:R-:W-:Y:S02]  /*12220*/  IADD3 R18, P2, R40.reuse, R25, RZ ;  /* 0x0000001928127210 */ /* 0x040fe40007f5e0ff */
[-C--:B--2---:R-:W-:Y:S01]  /*12230*/  LEA.HI.X.SX32 R15, R29, R35.reuse, 0x1, P3 ;  /* 0x000000231d0f7211 */ /* 0x084fe200018f0eff */
[C---:B------:R-:W-:Y:S01]  /*12240*/  IMAD R28, R33.reuse, 0xe, RZ ;  /* 0x0000000e211c7824 */ /* 0x040fe200078e02ff */
[----:B------:R-:W-:Y:S02]  /*12250*/  IADD3 R19, P3, R40, R48, RZ ;  /* 0x0000003028137210 */ /* 0x000fe40007f7e0ff */
[----:B---3--:R-:W-:Y:S01]  /*12260*/  LEA.HI.X.SX32 R16, R20, R35, 0x1, P4 ;  /* 0x0000002314107211 */ /* 0x008fe200020f0eff */
[C---:B------:R-:W-:Y:S01]  /*12270*/  IMAD R29, R33.reuse, 0xd, RZ ;  /* 0x0000000d211d7824 */ /* 0x040fe200078e02ff */
[----:B------:R-:W-:Y:S01]  /*12280*/  IADD3 R20, P4, R40, R49, RZ ;  /* 0x0000003128147210 */ /* 0x000fe20007f9e0ff */
[----:B------:R1:W-:Y:S01]  /*12290*/  STL [R1+0xf98], R17 ;  /* 0x000f981101007387 */ /* 0x0003e20000100800 */
[----:B------:R-:W-:-:S02]  /*122a0*/  IMAD R44, R33, 0xc, RZ ;  /* 0x0000000c212c7824 */ /* 0x000fc400078e02ff */
[----:B------:R-:W-:Y:S01]  /*122b0*/  IMAD R45, R33, 0xb, RZ ;  /* 0x0000000b212d7824 */ /* 0x000fe200078e02ff */
[----:B------:R2:W-:Y:S04]  /*122c0*/  STL [R1+0xf94], R18 ;  /* 0x000f941201007387 */ /* 0x0005e80000100800 */
[----:B------:R3:W-:Y:S01]  /*122d0*/  STL [R1+0xf8c], R19 ;  /* 0x000f8c1301007387 */ /* 0x0007e20000100800 */
[----:B-1----:R-:W-:-:S03]  /*122e0*/  LEA.HI.X.SX32 R17, R21, R35, 0x1, P5 ;  /* 0x0000002315117211 */ /* 0x002fc600028f0eff */
[----:B------:R1:W-:Y:S01]  /*122f0*/  STL [R1+0xf90], R20 ;  /* 0x000f901401007387 */ /* 0x0003e20000100800 */
[C---:B------:R-:W-:Y:S02]  /*12300*/  IADD3 R21, P5, R40.reuse, R28, RZ ;  /* 0x0000001c28157210 */ /* 0x040fe40007fbe0ff */
[----:B--2---:R-:W-:Y:S02]  /*12310*/  LEA.HI.X.SX32 R18, R41, R35, 0x1, P6 ;  /* 0x0000002329127211 */ /* 0x004fe400030f0eff */
[----:B------:R-:W-:Y:S01]  /*12320*/  IADD3 R22, P6, R40, R29, RZ ;  /* 0x0000001d28167210 */ /* 0x000fe20007fde0ff */
[C---:B------:R-:W-:Y:S01]  /*12330*/  IMAD R41, R33.reuse, 0x9, RZ ;  /* 0x0000000921297824 */ /* 0x040fe200078e02ff */
[-C--:B---3--:R-:W-:Y:S02]  /*12340*/  LEA.HI.X.SX32 R19, R24, R35.reuse, 0x1, P1 ;  /* 0x0000002318137211 */ /* 0x088fe400008f0eff */
[----:B-1----:R-:W-:Y:S01]  /*12350*/  LEA.HI.X.SX32 R20, R32, R35, 0x1, P0 ;  /* 0x0000002320147211 */ /* 0x002fe200000f0eff */
[C---:B------:R-:W-:Y:S01]  /*12360*/  IMAD R32, R33.reuse, 0xa, RZ ;  /* 0x0000000a21207824 */ /* 0x040fe200078e02ff */
[C---:B------:R-:W-:Y:S01]  /*12370*/  IADD3 R23, P0, R40.reuse, R44, RZ ;  /* 0x0000002c28177210 */ /* 0x040fe20007f1e0ff */
[C---:B------:R-:W-:Y:S01]  /*12380*/  IMAD.SHL.U32 R61, R33.reuse, 0x8, RZ ;  /* 0x00000008213d7824 */ /* 0x040fe200078e00ff */
[----:B------:R-:W-:Y:S01]  /*12390*/  IADD3 R24, P1, R40, R45, RZ ;  /* 0x0000002d28187210 */ /* 0x000fe20007f3e0ff */
[----:B------:R1:W-:Y:S01]  /*123a0*/  STL [R1+0xf88], R21 ;  /* 0x000f881501007387 */ /* 0x0003e20000100800 */
[----:B------:R-:W-:-:S03]  /*123b0*/  IMAD R65, R33, 0x7, RZ ;  /* 0x0000000721417824 */ /* 0x000fc600078e02ff */
[----:B------:R2:W-:Y:S01]  /*123c0*/  STL [R1+0xf84], R22 ;  /* 0x000f841601007387 */ /* 0x0005e20000100800 */
[----:B------:R-:W-:-:S03]  /*123d0*/  IMAD R56, R33, 0x5, RZ ;  /* 0x0000000521387824 */ /* 0x000fc600078e02ff */
[----:B------:R3:W-:Y:S01]  /*123e0*/  STL [R1+0xf80], R23 ;  /* 0x000f801701007387 */ /* 0x0007e20000100800 */
[-C--:B-1----:R-:W-:Y:S02]  /*123f0*/  LEA.HI.X.SX32 R21, R25, R35.reuse, 0x1, P2 ;  /* 0x0000002319157211 */ /* 0x082fe400010f0eff */
[----:B------:R-:W-:Y:S01]  /*12400*/  IADD3 R25, P2, R40, R32, RZ ;  /* 0x0000002028197210 */ /* 0x000fe20007f5e0ff */
[----:B------:R1:W-:Y:S01]  /*12410*/  STL [R1+0xf7c], R24 ;  /* 0x000f7c1801007387 */ /* 0x0003e20000100800 */
[----:B--2---:R-:W-:Y:S01]  /*12420*/  LEA.HI.X.SX32 R22, R48, R35, 0x1, P3 ;  /* 0x0000002330167211 */ /* 0x004fe200018f0eff */
[----:B------:R-:W-:Y:S01]  /*12430*/  IMAD R48, R33, 0x6, RZ ;  /* 0x0000000621307824 */ /* 0x000fe200078e02ff */
[C---:B------:R-:W-:Y:S02]  /*12440*/  IADD3 R26, P3, R40.reuse, R41, RZ ;  /* 0x00000029281a7210 */ /* 0x040fe40007f7e0ff */
[----:B---3--:R-:W-:Y:S02]  /*12450*/  LEA.HI.X.SX32 R23, R49, R35, 0x1, P4 ;  /* 0x0000002331177211 */ /* 0x008fe400020f0eff */
[----:B------:R-:W-:Y:S01]  /*12460*/  IADD3 R27, P4, R40, R61, RZ ;  /* 0x0000003d281b7210 */ /* 0x000fe20007f9e0ff */
[----:B------:R-:W-:Y:S01]  /*12470*/  IMAD.SHL.U32 R49, R33, 0x4, RZ ;  /* 0x0000000421317824 */ /* 0x000fe200078e00ff */
[----:B-1----:R-:W-:-:S02]  /*12480*/  LEA.HI.X.SX32 R24, R28, R35, 0x1, P5 ;  /* 0x000000231c187211 */ /* 0x002fc400028f0eff */
[----:B------:R-:W-:Y:S01]  /*12490*/  IADD3 R28, P5, R40, R65, RZ ;  /* 0x00000041281c7210 */ /* 0x000fe20007fbe0ff */
[----:B------:R1:W-:Y:S01]  /*124a0*/  STL [R1+0xf78], R25 ;  /* 0x000f781901007387 */ /* 0x0003e20000100800 */
[----:B------:R-:W-:-:S03]  /*124b0*/  IMAD R52, R33, 0x3, RZ ;  /* 0x0000000321347824 */ /* 0x000fc600078e02ff */
[----:B------:R2:W-:Y:S04]  /*124c0*/  STL [R1+0xf74], R26 ;  /* 0x000f741a01007387 */ /* 0x0005e80000100800 */
[----:B------:R3:W-:Y:S01]  /*124d0*/  STL [R1+0xf70], R27 ;  /* 0x000f701b01007387 */ /* 0x0007e20000100800 */
[-C--:B-1----:R-:W-:Y:S02]  /*124e0*/  LEA.HI.X.SX32 R25, R29, R35.reuse, 0x1, P6 ;  /* 0x000000231d197211 */ /* 0x082fe400030f0eff */
[----:B------:R-:W-:Y:S01]  /*124f0*/  IADD3 R29, P6, R40, R48, RZ ;  /* 0x00000030281d7210 */ /* 0x000fe20007fde0ff */
[----:B------:R1:W-:Y:S01]  /*12500*/  STL [R1+0xf6c], R28 ;  /* 0x000f6c1c01007387 */ /* 0x0003e20000100800 */
[----:B--2---:R-:W-:Y:S02]  /*12510*/  LEA.HI.X.SX32 R26, R44, R35, 0x1, P0 ;  /* 0x000000232c1a7211 */ /* 0x004fe400000f0eff */
[----:B------:R-:W-:-:S02]  /*12520*/  IADD3 R30, P0, R40, R56, RZ ;  /* 0x00000038281e7210 */ /* 0x000fc40007f1e0ff */
[----:B---3--:R-:W-:Y:S02]  /*12530*/  LEA.HI.X.SX32 R27, R45, R35, 0x1, P1 ;  /* 0x000000232d1b7211 */ /* 0x008fe400008f0eff */
[----:B------:R-:W-:Y:S02]  /*12540*/  IADD3 R31, P1, R40, R49, RZ ;  /* 0x00000031281f7210 */ /* 0x000fe40007f3e0ff */
[-C--:B-1----:R-:W-:Y:S02]  /*12550*/  LEA.HI.X.SX32 R28, R32, R35.reuse, 0x1, P2 ;  /* 0x00000023201c7211 */ /* 0x082fe400010f0eff */
[----:B------:R-:W-:Y:S01]  /*12560*/  IADD3 R32, P2, R40, R52, RZ ;  /* 0x0000003428207210 */ /* 0x000fe20007f5e0ff */
[----:B------:R1:W-:Y:S04]  /*12570*/  STL [R1+0xf68], R29 ;  /* 0x000f681d01007387 */ /* 0x0003e80000100800 */
[----:B------:R2:W-:Y:S04]  /*12580*/  STL [R1+0xf64], R30 ;  /* 0x000f641e01007387 */ /* 0x0005e80000100800 */
[----:B------:R-:W-:Y:S01]  /*12590*/  STL [R1+0xf60], R31 ;  /* 0x000f601f01007387 */ /* 0x000fe20000100800 */
[----:B-1----:R-:W-:-:S03]  /*125a0*/  LEA.HI.X.SX32 R29, R41, R35, 0x1, P3 ;  /* 0x00000023291d7211 */ /* 0x002fc600018f0eff */
[----:B------:R1:W-:Y:S04]  /*125b0*/  STL [R1+0xf5c], R32 ;  /* 0x000f5c2001007387 */ /* 0x0003e80000100800 */
[----:B------:R-:W3:Y:S01]  /*125c0*/  LDL.LU R41, [R1+0x1c0] ;  /* 0x0001c00001297983 */ /* 0x000ee20000300800 */
[----:B--2---:R-:W-:-:S03]  /*125d0*/  LEA.HI.X.SX32 R30, R61, R35, 0x1, P4 ;  /* 0x000000233d1e7211 */ /* 0x004fc600020f0eff */
[----:B------:R-:W2:Y:S04]  /*125e0*/  LDL.LU R57, [R1+0x1c4] ;  /* 0x0001c40001397983 */ /* 0x000ea80000300800 */
[----:B------:R-:W4:Y:S04]  /*125f0*/  LDL.LU R60, [R1+0x19c] ;  /* 0x00019c00013c7983 */ /* 0x000f280000300800 */
[----:B------:R-:W5:Y:S04]  /*12600*/  LDL.LU R44, [R1+0x1a0] ;  /* 0x0001a000012c7983 */ /* 0x000f680000300800 */
[----:B------:R-:W2:Y:S04]  /*12610*/  LDL.LU R45, [R1+0x1a4] ;  /* 0x0001a400012d7983 */ /* 0x000ea80000300800 */
[----:B------:R-:W4:Y:S01]  /*12620*/  LDL.LU R61, [R1+0x1a8] ;  /* 0x0001a800013d7983 */ /* 0x000f220000300800 */
[----:B------:R-:W-:-:S02]  /*12630*/  IADD3 R34, P4, R40, c[0x0][0x188], RZ ;  /* 0x0000620028227a10 */ /* 0x000fc40007f9e0ff */
[----:B-1----:R-:W-:-:S03]  /*12640*/  LEA.HI.X.SX32 R32, R48, R35, 0x1, P6 ;  /* 0x0000002330207211 */ /* 0x002fc600030f0eff */
[----:B------:R-:W-:Y:S04]  /*12650*/  STL [R1+0xf58], R34 ;  /* 0x000f582201007387 */ /* 0x000fe80000100800 */
[----:B------:R-:W5:Y:S04]  /*12660*/  LDL.LU R64, [R1+0x1ac] ;  /* 0x0001ac0001407983 */ /* 0x000f680000300800 */
[----:B------:R-:W5:Y:S01]  /*12670*/  LDL.LU R48, [R1+0x1d0] ;  /* 0x0001d00001307983 */ /* 0x000f620000300800 */
[----:B------:R-:W-:Y:S01]  /*12680*/  IMAD.SHL.U32 R53, R33, 0x2, RZ ;  /* 0x0000000221357824 */ /* 0x000fe200078e00ff */
[----:B------:R-:W-:-:S02]  /*12690*/  LEA.HI.X.SX32 R3, R49, R35, 0x1, P1 ;  /* 0x0000002331037211 */ /* 0x000fc400008f0eff */
[----:B------:R-:W5:Y:S02]  /*126a0*/  LDL.LU R49, [R1+0x1d4] ;  /* 0x0001d40001317983 */ /* 0x000f640000300800 */
[----:B------:R-:W-:Y:S02]  /*126b0*/  IADD3 R33, P3, R40, R53, RZ ;  /* 0x0000003528217210 */ /* 0x000fe40007f7e0ff */
[----:B------:R1:W-:Y:S01]  /*126c0*/  STL [R1+0x308], R3 ;  /* 0x0003080301007387 */ /* 0x0003e20000100800 */
[-C--:B------:R-:W-:Y:S02]  /*126d0*/  LEA.HI.X.SX32 R31, R65, R35.reuse, 0x1, P5 ;  /* 0x00000023411f7211 */ /* 0x080fe400028f0eff */
[-C--:B------:R-:W-:Y:S01]  /*126e0*/  LEA.HI.X.SX32 R4, R53, R35.reuse, 0x1, P3 ;  /* 0x0000002335047211 */ /* 0x080fe200018f0eff */
[----:B------:R-:W5:Y:S01]  /*126f0*/  LDL.LU R65, [R1+0x1d8] ;  /* 0x0001d80001417983 */ /* 0x000f620000300800 */
[-C--:B------:R-:W-:Y:S02]  /*12700*/  LEA.HI.X.SX32 R38, R239, R35.reuse, 0x1, P4 ;  /* 0x00000023ef267211 */ /* 0x080fe400020f0eff */
[----:B-1----:R-:W-:-:S05]  /*12710*/  LEA.HI.X.SX32 R3, R52, R35, 0x1, P2 ;  /* 0x0000002334037211 */ /* 0x002fca00010f0eff */
[----:B------:R-:W-:Y:S04]  /*12720*/  STL [R1+0x314], R3 ;  /* 0x0003140301007387 */ /* 0x000fe80000100800 */
[----:B------:R1:W-:Y:S04]  /*12730*/  STL [R1+0x31c], R4 ;  /* 0x00031c0401007387 */ /* 0x0003e80000100800 */
[----:B------:R2:W-:Y:S04]  /*12740*/  STL [R1+0x3d4], R38 ;  /* 0x0003d42601007387 */ /* 0x0005e80000100800 */
[----:B------:R-:W5:Y:S01]  /*12750*/  LDL.LU R144, [R1+0x1dc] ;  /* 0x0001dc0001907983 */ /* 0x000f620000300800 */
[----:B-1----:R-:W-:-:S05]  /*12760*/  SHF.L.U64.HI R4, R40, 0x2, R35 ;  /* 0x0000000228047819 */ /* 0x002fca0000010223 */
[----:B------:R1:W-:Y:S04]  /*12770*/  STL [R1+0xe20], R4 ;  /* 0x000e200401007387 */ /* 0x0003e80000100800 */
[----:B------:R-:W5:Y:S04]  /*12780*/  LDL.LU R52, [R1+0x1e0] ;  /* 0x0001e00001347983 */ /* 0x000f680000300800 */
[----:B------:R-:W5:Y:S04]  /*12790*/  LDL.LU R53, [R1+0x1e4] ;  /* 0x0001e40001357983 */ /* 0x000f680000300800 */
[----:B------:R-:W1:Y:S01]  /*127a0*/  S2R R226, SR_TID.X ;  /* 0x0000000000e27919 */ /* 0x000e620000002100 */
[----:B------:R-:W-:-:S02]  /*127b0*/  LEA.HI.X.SX32 R34, R56, R35, 0x1, P0 ;  /* 0x0000002338227211 */ /* 0x000fc400000f0eff */
[----:B------:R-:W-:Y:S01]  /*127c0*/  SHF.R.S32.HI R2, RZ, 0x1f, R37 ;  /* 0x0000001fff027819 */ /* 0x000fe20000011425 */
[----:B------:R-:W5:Y:S01]  /*127d0*/  LDL.LU R145, [R1+0x1e8] ;  /* 0x0001e80001917983 */ /* 0x000f620000300800 */
[----:B------:R-:W-:Y:S02]  /*127e0*/  SHF.R.S32.HI R68, RZ, 0x1f, R0 ;  /* 0x0000001fff447819 */ /* 0x000fe40000011400 */
[----:B------:R-:W-:Y:S02]  /*127f0*/  LEA.HI R2, R2, R37, RZ, 0x5 ;  /* 0x0000002502027211 */ /* 0x000fe400078f28ff */
[C---:B-1----:R-:W-:Y:S01]  /*12800*/  LOP3.LUT R69, R226.reuse, 0x7, RZ, 0xc0, !PT ;  /* 0x00000007e2457812 */ /* 0x042fe200078ec0ff */
[----:B------:R-:W-:-:S04]  /*12810*/  IMAD.SHL.U32 R36, R226, 0x2, RZ ;  /* 0x00000002e2247824 */ /* 0x000fc800078e00ff */
[----:B------:R-:W-:-:S05]  /*12820*/  IMAD.SHL.U32 R3, R69, 0x10, RZ ;  /* 0x0000001045037824 */ /* 0x000fca00078e00ff */
[----:B------:R-:W-:Y:S02]  /*12830*/  LOP3.LUT R2, R3, 0x30, R36, 0x78, !PT ;  /* 0x0000003003027812 */ /* 0x000fe400078e7824 */
[C---:B---3--:R-:W-:Y:S02]  /*12840*/  IADD3 R3, P1, R0.reuse, R41, RZ ;  /* 0x0000002900037210 */ /* 0x048fe40007f3e0ff */
[C---:B--2---:R-:W-:Y:S02]  /*12850*/  IADD3 R38, P6, R0.reuse, R45, RZ ;  /* 0x0000002d00267210 */ /* 0x044fe40007fde0ff */
[----:B----4-:R-:W-:-:S03]  /*12860*/  IADD3 R39, P0, R0, R61, RZ ;  /* 0x0000003d00277210 */ /* 0x010fc60007f1e0ff */
[----:B------:R1:W-:Y:S04]  /*12870*/  STL [R1+0xf54], R38 ;  /* 0x000f542601007387 */ /* 0x0003e80000100800 */
[----:B------:R2:W-:Y:S04]  /*12880*/  STL [R1+0xf50], R39 ;  /* 0x000f502701007387 */ /* 0x0005e80000100800 */
[----:B------:R-:W3:Y:S01]  /*12890*/  LDL.LU R148, [R1+0x1ec] ;  /* 0x0001ec0001947983 */ /* 0x000ee20000300800 */
[----:B------:R-:W-:Y:S02]  /*128a0*/  LEA.HI.X.SX32 R4, R41, R68, 0x1, P1 ;  /* 0x0000004429047211 */ /* 0x000fe400008f0eff */
[C---:B-----5:R-:W-:Y:S01]  /*128b0*/  IADD3 R40, P1, R0.reuse, R64, RZ ;  /* 0x0000004000287210 */ /* 0x060fe20007f3e0ff */
[----:B------:R-:W4:Y:S01]  /*128c0*/  LDL.LU R56, [R1+0x1f0] ;  /* 0x0001f00001387983 */ /* 0x000f220000300800 */
[----:B------:R-:W-:-:S02]  /*128d0*/  IADD3 R41, P2, R0, R48, RZ ;  /* 0x0000003000297210 */ /* 0x000fc40007f5e0ff */
[C---:B------:R-:W-:Y:S01]  /*128e0*/  IADD3 R35, P3, R0.reuse, R57, RZ ;  /* 0x0000003900237210 */ /* 0x040fe20007f7e0ff */
[----:B------:R5:W-:Y:S03]  /*128f0*/  STL [R1+0xf4c], R40 ;  /* 0x000f4c2801007387 */ /* 0x000be60000100800 */
[----:B-1----:R-:W-:Y:S01]  /*12900*/  LEA.HI.X.SX32 R38, R57, R68, 0x1, P3 ;  /* 0x0000004439267211 */ /* 0x002fe200018f0eff */
[----:B------:R1:W-:Y:S04]  /*12910*/  STL [R1+0xf48], R41 ;  /* 0x000f482901007387 */ /* 0x0003e80000100800 */
[----:B------:R-:W4:Y:S01]  /*12920*/  LDL.LU R57, [R1+0x1f8] ;  /* 0x0001f80001397983 */ /* 0x000f220000300800 */
[----:B------:R-:W-:-:S02]  /*12930*/  IADD3 R42, P3, R0, R49, RZ ;  /* 0x00000031002a7210 */ /* 0x000fc40007f7e0ff */
[----:B------:R-:W-:-:S03]  /*12940*/  IADD3 R36, P4, R0, R60, RZ ;  /* 0x0000003c00247210 */ /* 0x000fc60007f9e0ff */
[----:B------:R1:W-:Y:S01]  /*12950*/  STL [R1+0xf44], R42 ;  /* 0x000f442a01007387 */ /* 0x0003e20000100800 */
[----:B--2---:R-:W-:Y:S02]  /*12960*/  LEA.HI.X.SX32 R39, R60, R68, 0x1, P4 ;  /* 0x000000443c277211 */ /* 0x004fe400020f0eff */
[C---:B------:R-:W-:Y:S01]  /*12970*/  IADD3 R43, P4, R0.reuse, R65, RZ ;  /* 0x00000041002b7210 */ /* 0x040fe20007f9e0ff */
[----:B------:R-:W2:Y:S01]  /*12980*/  LDL.LU R149, [R1+0x1fc] ;  /* 0x0001fc0001957983 */ /* 0x000ea20000300800 */
[----:B------:R-:W-:-:S03]  /*12990*/  IADD3 R37, P5, R0, R44, RZ ;  /* 0x0000002c00257210 */ /* 0x000fc60007fbe0ff */
[----:B------:R5:W-:Y:S02]  /*129a0*/  STL [R1+0xf40], R43 ;  /* 0x000f402b01007387 */ /* 0x000be40000100800 */
[-C--:B-----5:R-:W-:Y:S02]  /*129b0*/  LEA.HI.X.SX32 R40, R44, R68.reuse, 0x1, P5 ;  /* 0x000000442c287211 */ /* 0x0a0fe400028f0eff */
[----:B------:R-:W5:Y:S01]  /*129c0*/  LDL.LU R152, [R1+0x204] ;  /* 0x0002040001987983 */ /* 0x000f620000300800 */
[----:B-1----:R-:W-:Y:S02]  /*129d0*/  LEA.HI.X.SX32 R41, R45, R68, 0x1, P6 ;  /* 0x000000442d297211 */ /* 0x002fe400030f0eff */
[----:B------:R-:W-:Y:S02]  /*129e0*/  IADD3 R44, P5, R0, R144, RZ ;  /* 0x00000090002c7210 */ /* 0x000fe40007fbe0ff */
[----:B------:R-:W-:-:S03]  /*129f0*/  LEA.HI.X.SX32 R42, R61, R68, 0x1, P0 ;  /* 0x000000443d2a7211 */ /* 0x000fc600000f0eff */
[----:B------:R1:W-:Y:S04]  /*12a00*/  STL [R1+0xf3c], R44 ;  /* 0x000f3c2c01007387 */ /* 0x0003e80000100800 */
[----:B------:R-:W5:Y:S01]  /*12a10*/  LDL.LU R60, [R1+0x20c] ;  /* 0x00020c00013c7983 */ /* 0x000f620000300800 */
[C---:B------:R-:W-:Y:S02]  /*12a20*/  IADD3 R45, P6, R0.reuse, R52, RZ ;  /* 0x00000034002d7210 */ /* 0x040fe40007fde0ff */
[----:B------:R-:W-:-:S03]  /*12a30*/  IADD3 R46, P0, R0, R53, RZ ;  /* 0x00000035002e7210 */ /* 0x000fc60007f1e0ff */
[----:B------:R1:W-:Y:S04]  /*12a40*/  STL [R1+0xf38], R45 ;  /* 0x000f382d01007387 */ /* 0x0003e80000100800 */
[----:B------:R-:W5:Y:S04]  /*12a50*/  LDL.LU R61, [R1+0x210] ;  /* 0x00021000013d7983 */ /* 0x000f680000300800 */
[----:B------:R1:W-:Y:S04]  /*12a60*/  STL [R1+0xf34], R46 ;  /* 0x000f342e01007387 */ /* 0x0003e80000100800 */
[----:B------:R-:W5:Y:S01]  /*12a70*/  LDL.LU R153, [R1+0x218] ;  /* 0x0002180001997983 */ /* 0x000f620000300800 */
[----:B------:R-:W-:-:S02]  /*12a80*/  LEA.HI.X.SX32 R43, R64, R68, 0x1, P1 ;  /* 0x00000044402b7211 */ /* 0x000fc400008f0eff */
[----:B------:R-:W-:Y:S02]  /*12a90*/  IADD3 R47, P1, R0, R145, RZ ;  /* 0x00000091002f7210 */ /* 0x000fe40007f3e0ff */
[----:B-1----:R-:W-:-:S03]  /*12aa0*/  LEA.HI.X.SX32 R44, R48, R68, 0x1, P2 ;  /* 0x00000044302c7211 */ /* 0x002fc600010f0eff */
[----:B------:R1:W-:Y:S04]  /*12ab0*/  STL [R1+0xf30], R47 ;  /* 0x000f302f01007387 */ /* 0x0003e80000100800 */
[----:B------:R-:W5:Y:S01]  /*12ac0*/  LDL.LU R160, [R1+0x230] ;  /* 0x0002300001a07983 */ /* 0x000f620000300800 */
[-C--:B------:R-:W-:Y:S02]  /*12ad0*/  LEA.HI.X.SX32 R45, R49, R68.reuse, 0x1, P3 ;  /* 0x00000044312d7211 */ /* 0x080fe400018f0eff */
[-C--:B------:R-:W-:Y:S02]  /*12ae0*/  LEA.HI.X.SX32 R46, R65, R68.reuse, 0x1, P4 ;  /* 0x00000044412e7211 */ /* 0x080fe400020f0eff */
[----:B-1----:R-:W-:Y:S02]  /*12af0*/  LEA.HI.X.SX32 R47, R144, R68, 0x1, P5 ;  /* 0x00000044902f7211 */ /* 0x002fe400028f0eff */
[----:B---3--:R-:W-:-:S05]  /*12b00*/  IADD3 R48, P2, R0, R148, RZ ;  /* 0x0000009400307210 */ /* 0x008fca0007f5e0ff */
[----:B------:R1:W-:Y:S04]  /*12b10*/  STL [R1+0xf2c], R48 ;  /* 0x000f2c3001007387 */ /* 0x0003e80000100800 */
[----:B------:R-:W3:Y:S01]  /*12b20*/  LDL.LU R64, [R1+0x238] ;  /* 0x0002380001407983 */ /* 0x000ee20000300800 */
[C---:B----4-:R-:W-:Y:S02]  /*12b30*/  IADD3 R49, P3, R0.reuse, R56, RZ ;  /* 0x0000003800317210 */ /* 0x050fe40007f7e0ff */
[----:B------:R-:W-:-:S03]  /*12b40*/  IADD3 R50, P4, R0, R57, RZ ;  /* 0x0000003900327210 */ /* 0x000fc60007f9e0ff */
[----:B------:R4:W-:Y:S04]  /*12b50*/  STL [R1+0xf28], R49 ;  /* 0x000f283101007387 */ /* 0x0009e80000100800 */
[----:B------:R-:W3:Y:S04]  /*12b60*/  LDL.LU R65, [R1+0x23c] ;  /* 0x00023c0001417983 */ /* 0x000ee80000300800 */
[----:B------:R4:W-:Y:S04]  /*12b70*/  STL [R1+0xf24], R50 ;  /* 0x000f243201007387 */ /* 0x0009e80000100800 */
[----:B------:R-:W3:Y:S01]  /*12b80*/  LDL.LU R161, [R1+0x264] ;  /* 0x0002640001a17983 */ /* 0x000ee20000300800 */
[----:B--2---:R-:W-:-:S02]  /*12b90*/  IADD3 R51, P5, R0, R149, RZ ;  /* 0x0000009500337210 */ /* 0x004fc40007fbe0ff */
[----:B-1----:R-:W-:Y:S02]  /*12ba0*/  LEA.HI.X.SX32 R48, R52, R68, 0x1, P6 ;  /* 0x0000004434307211 */ /* 0x002fe400030f0eff */
[----:B-----5:R-:W-:Y:S01]  /*12bb0*/  IADD3 R52, P6, R0, R152, RZ ;  /* 0x0000009800347210 */ /* 0x020fe20007fde0ff */
[----:B------:R1:W-:Y:S04]  /*12bc0*/  STL [R1+0xf20], R51 ;  /* 0x000f203301007387 */ /* 0x0003e80000100800 */
[----:B------:R-:W2:Y:S01]  /*12bd0*/  LDL.LU R164, [R1+0x268] ;  /* 0x0002680001a47983 */ /* 0x000ea20000300800 */
[----:B----4-:R-:W-:-:S03]  /*12be0*/  LEA.HI.X.SX32 R49, R53, R68, 0x1, P0 ;  /* 0x0000004435317211 */ /* 0x010fc600000f0eff */
[----:B------:R4:W-:Y:S04]  /*12bf0*/  STL [R1+0xf1c], R52 ;  /* 0x000f1c3401007387 */ /* 0x0009e80000100800 */
[----:B------:R-:W5:Y:S01]  /*12c00*/  LDL.LU R144, [R1+0x280] ;  /* 0x0002800001907983 */ /* 0x000f620000300800 */
[----:B------:R-:W-:Y:S02]  /*12c10*/  LEA.HI.X.SX32 R50, R145, R68, 0x1, P1 ;  /* 0x0000004491327211 */ /* 0x000fe400008f0eff */
[----:B------:R-:W-:Y:S02]  /*12c20*/  IADD3 R53, P0, R0, R60, RZ ;  /* 0x0000003c00357210 */ /* 0x000fe40007f1e0ff */
[----:B-1----:R-:W-:-:S03]  /*12c30*/  LEA.HI.X.SX32 R51, R148, R68, 0x1, P2 ;  /* 0x0000004494337211 */ /* 0x002fc600010f0eff */
[----:B------:R1:W-:Y:S04]  /*12c40*/  STL [R1+0xf18], R53 ;  /* 0x000f183501007387 */ /* 0x0003e80000100800 */
[----:B------:R-:W5:Y:S01]  /*12c50*/  LDL.LU R145, [R1+0x284] ;  /* 0x0002840001917983 */ /* 0x000f620000300800 */
[----:B------:R-:W-:-:S05]  /*12c60*/  IADD3 R54, P1, R0, R61, RZ ;  /* 0x0000003d00367210 */ /* 0x000fca0007f3e0ff */
[----:B------:R1:W-:Y:S01]  /*12c70*/  STL [R1+0xf14], R54 ;  /* 0x000f143601007387 */ /* 0x0003e20000100800 */
[----:B------:R-:W-:-:S03]  /*12c80*/  IADD3 R55, P2, R0, R153, RZ ;  /* 0x0000009900377210 */ /* 0x000fc60007f5e0ff */
[----:B------:R-:W5:Y:S04]  /*12c90*/  LDL.LU R165, [R1+0x28c] ;  /* 0x00028c0001a57983 */ /* 0x000f680000300800 */
[----:B------:R1:W-:Y:S04]  /*12ca0*/  STL [R1+0xf10], R55 ;  /* 0x000f103701007387 */ /* 0x0003e80000100800 */
[----:B------:R-:W5:Y:S01]  /*12cb0*/  LDL.LU R188, [R1+0x2d0] ;  /* 0x0002d00001bc7983 */ /* 0x000f620000300800 */
[----:B----4-:R-:W-:Y:S02]  /*12cc0*/  LEA.HI.X.SX32 R52, R56, R68, 0x1, P3 ;  /* 0x0000004438347211 */ /* 0x010fe400018f0eff */
[----:B------:R-:W-:-:S02]  /*12cd0*/  IADD3 R56, P3, R0, R160, RZ ;  /* 0x000000a000387210 */ /* 0x000fc40007f7e0ff */
[----:B-1----:R-:W-:-:S03]  /*12ce0*/  LEA.HI.X.SX32 R53, R57, R68, 0x1, P4 ;  /* 0x0000004439357211 */ /* 0x002fc600020f0eff */
[----:B------:R1:W-:Y:S01]  /*12cf0*/  STL [R1+0xf0c], R56 ;  /* 0x000f0c3801007387 */ /* 0x0003e20000100800 */
[----:B------:R-:W-:-:S03]  /*12d00*/  LEA.HI.X.SX32 R54, R149, R68, 0x1, P5 ;  /* 0x0000004495367211 */ /* 0x000fc600028f0eff */
[----:B------:R-:W4:Y:S01]  /*12d10*/  LDL.LU R148, [R1+0x2d8] ;  /* 0x0002d80001947983 */ /* 0x000f220000300800 */
[-C--:B------:R-:W-:Y:S02]  /*12d20*/  LEA.HI.X.SX32 R55, R152, R68.reuse, 0x1, P6 ;  /* 0x0000004498377211 */ /* 0x080fe400030f0eff */
[----:B-1----:R-:W-:Y:S02]  /*12d30*/  LEA.HI.X.SX32 R56, R60, R68, 0x1, P0 ;  /* 0x000000443c387211 */ /* 0x002fe400000f0eff */
[----:B---3--:R-:W-:-:S05]  /*12d40*/  IADD3 R57, P4, R0, R64, RZ ;  /* 0x0000004000397210 */ /* 0x008fca0007f9e0ff */
[----:B------:R1:W-:Y:S04]  /*12d50*/  STL [R1+0xf08], R57 ;  /* 0x000f083901007387 */ /* 0x0003e80000100800 */
[----:B------:R-:W3:Y:S01]  /*12d60*/  LDL.LU R149, [R1+0x2e0] ;  /* 0x0002e00001957983 */ /* 0x000ee20000300800 */
[----:B------:R-:W-:-:S05]  /*12d70*/  IADD3 R58, P5, R0, R65, RZ ;  /* 0x00000041003a7210 */ /* 0x000fca0007fbe0ff */
[----:B------:R1:W-:Y:S01]  /*12d80*/  STL [R1+0xf04], R58 ;  /* 0x000f043a01007387 */ /* 0x0003e20000100800 */
[----:B------:R-:W-:-:S03]  /*12d90*/  IADD3 R59, P6, R0, R161, RZ ;  /* 0x000000a1003b7210 */ /* 0x000fc60007fde0ff */
[----:B------:R-:W3:Y:S04]  /*12da0*/  LDL.LU R189, [R1+0x2e8] ;  /* 0x0002e80001bd7983 */ /* 0x000ee80000300800 */
[----:B------:R5:W-:Y:S04]  /*12db0*/  STL [R1+0xf00], R59 ;  /* 0x000f003b01007387 */ /* 0x000be80000100800 */
[----:B------:R-:W3:Y:S01]  /*12dc0*/  LDL.LU R232, [R1+0x2f0] ;  /* 0x0002f00001e87983 */ /* 0x000ee20000300800 */
[----:B--2---:R-:W-:Y:S02]  /*12dd0*/  IADD3 R60, P0, R0, R164, RZ ;  /* 0x000000a4003c7210 */ /* 0x004fe40007f1e0ff */
[----:B-1----:R-:W-:-:S03]  /*12de0*/  LEA.HI.X.SX32 R57, R61, R68, 0x1, P1 ;  /* 0x000000443d397211 */ /* 0x002fc600008f0eff */
[----:B------:R1:W-:Y:S01]  /*12df0*/  STL [R1+0xefc], R60 ;  /* 0x000efc3c01007387 */ /* 0x0003e20000100800 */
[----:B-----5:R-:W-:-:S03]  /*12e00*/  IADD3 R61, P1, R0, R144, RZ ;  /* 0x00000090003d7210 */ /* 0x020fc60007f3e0ff */
[----:B------:R-:W2:Y:S01]  /*12e10*/  LDL.LU R152, [R1+0x2f4] ;  /* 0x0002f40001987983 */ /* 0x000ea20000300800 */
[----:B------:R-:W-:-:S03]  /*12e20*/  LEA.HI.X.SX32 R58, R153, R68, 0x1, P2 ;  /* 0x00000044993a7211 */ /* 0x000fc600010f0eff */
[----:B------:R5:W-:Y:S04]  /*12e30*/  STL [R1+0xef8], R61 ;  /* 0x000ef83d01007387 */ /* 0x000be80000100800 */
[----:B------:R-:W2:Y:S01]  /*12e40*/  LDL.LU R153, [R1+0x2fc] ;  /* 0x0002fc0001997983 */ /* 0x000ea20000300800 */
[-C--:B------:R-:W-:Y:S02]  /*12e50*/  LEA.HI.X.SX32 R59, R160, R68.reuse, 0x1, P3 ;  /* 0x00000044a03b7211 */ /* 0x080fe400018f0eff */
[----:B------:R-:W-:Y:S02]  /*12e60*/  IADD3 R62, P2, R0, R145, RZ ;  /* 0x00000091003e7210 */ /* 0x000fe40007f5e0ff */
[----:B-1----:R-:W-:-:S03]  /*12e70*/  LEA.HI.X.SX32 R60, R64, R68, 0x1, P4 ;  /* 0x00000044403c7211 */ /* 0x002fc600020f0eff */
[----:B------:R1:W-:Y:S04]  /*12e80*/  STL [R1+0xef4], R62 ;  /* 0x000ef43e01007387 */ /* 0x0003e80000100800 */
[----:B------:R-:W2:Y:S01]  /*12e90*/  LDL.LU R233, [R1+0x304] ;  /* 0x0003040001e97983 */ /* 0x000ea20000300800 */
[----:B------:R-:W-:-:S05]  /*12ea0*/  IADD3 R63, P3, R0, R165, RZ ;  /* 0x000000a5003f7210 */ /* 0x000fca0007f7e0ff */
[----:B------:R1:W-:Y:S01]  /*12eb0*/  STL [R1+0xef0], R63 ;  /* 0x000ef03f01007387 */ /* 0x0003e20000100800 */
[----:B------:R-:W-:-:S03]  /*12ec0*/  IADD3 R64, P4, R0, R188, RZ ;  /* 0x000000bc00407210 */ /* 0x000fc60007f9e0ff */
[----:B------:R-:W2:Y:S04]  /*12ed0*/  LDL.LU R240, [R1+0x30c] ;  /* 0x00030c0001f07983 */ /* 0x000ea80000300800 */
[----:B------:R1:W-:Y:S04]  /*12ee0*/  STL [R1+0xeec], R64 ;  /* 0x000eec4001007387 */ /* 0x0003e80000100800 */
[----:B------:R-:W2:Y:S01]  /*12ef0*/  LDL.LU R160, [R1+0x310] ;  /* 0x0003100001a07983 */ /* 0x000ea20000300800 */
[----:B-----5:R-:W-:Y:S02]  /*12f00*/  LEA.HI.X.SX32 R61, R65, R68, 0x1, P5 ;  /* 0x00000044413d7211 */ /* 0x020fe400028f0eff */
[----:B----4-:R-:W-:-:S02]  /*12f10*/  IADD3 R65, P5, R0, R148, RZ ;  /* 0x0000009400417210 */ /* 0x010fc40007fbe0ff */
[----:B-1----:R-:W-:-:S03]  /*12f20*/  LEA.HI.X.SX32 R62, R161, R68, 0x1, P6 ;  /* 0x00000044a13e7211 */ /* 0x002fc600030f0eff */
[----:B------:R1:W-:Y:S04]  /*12f30*/  STL [R1+0xee8], R65 ;  /* 0x000ee84101007387 */ /* 0x0003e80000100800 */
[----:B------:R-:W4:Y:S01]  /*12f40*/  LDL.LU R161, [R1+0x318] ;  /* 0x0003180001a17983 */ /* 0x000f220000300800 */
[-C--:B------:R-:W-:Y:S02]  /*12f50*/  LEA.HI.X.SX32 R63, R164, R68.reuse, 0x1, P0 ;  /* 0x00000044a43f7211 */ /* 0x080fe400000f0eff */
        /* <DEDUP_REMOVED lines=14> */
[----:B------:R-:W-:-:S03]  /*13040*/  IADD3 R146, P3, R0, R153, RZ ;  /* 0x0000009900927210 */ /* 0x000fc60007f7e0ff */
[----:B------:R-:W2:Y:S01]  /*13050*/  LDL.LU R165, [R1+0x33c] ;  /* 0x00033c0001a57983 */ /* 0x000ea20000300800 */
[----:B-----5:R-:W-:-:S03]  /*13060*/  LEA.HI.X.SX32 R67, R188, R68, 0x1, P4 ;  /* 0x00000044bc437211 */ /* 0x020fc600020f0eff */
        /* <DEDUP_REMOVED lines=10> */
[----:B------:R-:W2:Y:S01]  /*13110*/  LDL.LU R188, [R1+0x358] ;  /* 0x0003580001bc7983 */ /* 0x000ea20000300800 */
[----:B-----5:R-:W-:-:S03]  /*13120*/  LEA.HI.X.SX32 R146, R189, R68, 0x1, P0 ;  /* 0x00000044bd927211 */ /* 0x020fc600000f0eff */
[----:B------:R5:W-:Y:S04]  /*13130*/  STL [R1+0xec8], R149 ;  /* 0x000ec89501007387 */ /* 0x000be80000100800 */
[----:B------:R-:W2:Y:S01]  /*13140*/  LDL.LU R189, [R1+0x35c] ;  /* 0x00035c0001bd7983 */ /* 0x000ea20000300800 */
[----:B-1----:R-:W-:Y:S02]  /*13150*/  LEA.HI.X.SX32 R147, R232, R68, 0x1, P1 ;  /* 0x00000044e8937211 */ /* 0x002fe400008f0eff */
[----:B----4-:R-:W-:-:S05]  /*13160*/  IADD3 R150, P0, R0, R161, RZ ;  /* 0x000000a100967210 */ /* 0x010fca0007f1e0ff */
[----:B------:R1:W-:Y:S04]  /*13170*/  STL [R1+0xec4], R150 ;  /* 0x000ec49601007387 */ /* 0x0003e80000100800 */
[----:B------:R-:W4:Y:S01]  /*13180*/  LDL.LU R190, [R1+0x370] ;  /* 0x0003700001be7983 */ /* 0x000f220000300800 */
[-C--:B------:R-:W-:Y:S02]  /*13190*/  LEA.HI.X.SX32 R148, R152, R68.reuse, 0x1, P2 ;  /* 0x0000004498947211 */ /* 0x080fe400010f0eff */
[-C--:B-----5:R-:W-:Y:S02]  /*131a0*/  LEA.HI.X.SX32 R149, R153, R68.reuse, 0x1, P3 ;  /* 0x0000004499957211 */ /* 0x0a0fe400018f0eff */
        /* <DEDUP_REMOVED lines=50> */
[----:B------:R-:W2:Y:S04]  /*134d0*/  LDL.LU R247, [R1+0x3c4] ;  /* 0x0003c40001f77983 */ /* 0x000ea80000300800 */
[----:B------:R1:W-:Y:S01]  /*134e0*/  STL [R1+0xe8c], R188 ;  /* 0x000e8cbc01007387 */ /* 0x0003e20000100800 */
[----:B-----5:R-:W-:-:S03]  /*134f0*/  LEA.HI.X.SX32 R165, R189, R68, 0x1, P1 ;  /* 0x00000044bda57211 */ /* 0x020fc600008f0eff */
[----:B------:R-:W5:Y:S01]  /*13500*/  LDL.LU R229, [R1+0x3c8] ;  /* 0x0003c80001e57983 */ /* 0x000f620000300800 */
[----:B------:R-:W-:Y:S02]  /*13510*/  LEA.HI.X.SX32 R166, R190, R68, 0x1, P2 ;  /* 0x00000044bea67211 */ /* 0x000fe400010f0eff */
[----:B------:R-:W-:Y:S02]  /*13520*/  IADD3 R189, P1, R0, R240, RZ ;  /* 0x000000f000bd7210 */ /* 0x000fe40007f3e0ff */
[----:B-1----:R-:W-:-:S03]  /*13530*/  LEA.HI.X.SX32 R167, R191, R68, 0x1, P3 ;  /* 0x00000044bfa77211 */ /* 0x002fc600018f0eff */
[----:B------:R1:W-:Y:S01]  /*13540*/  STL [R1+0xe88], R189 ;  /* 0x000e88bd01007387 */ /* 0x0003e20000100800 */
[----:B------:R-:W-:-:S05]  /*13550*/  IADD3 R190, P2, R0, R241, RZ ;  /* 0x000000f100be7210 */ /* 0x000fca0007f5e0ff */
[----:B------:R1:W-:Y:S01]  /*13560*/  STL [R1+0xe84], R190 ;  /* 0x000e84be01007387 */ /* 0x0003e20000100800 */
[----:B------:R-:W-:-:S03]  /*13570*/  IADD3 R191, P3, R0, R242, RZ ;  /* 0x000000f200bf7210 */ /* 0x000fc60007f7e0ff */
[----:B------:R-:W5:Y:S04]  /*13580*/  LDL.LU R230, [R1+0x3cc] ;  /* 0x0003cc0001e67983 */ /* 0x000f680000300800 */
[----:B------:R1:W-:Y:S04]  /*13590*/  STL [R1+0xe80], R191 ;  /* 0x000e80bf01007387 */ /* 0x0003e80000100800 */
[----:B------:R-:W5:Y:S01]  /*135a0*/  LDL.LU R231, [R1+0x3d0] ;  /* 0x0003d00001e77983 */ /* 0x000f620000300800 */
[----:B------:R-:W-:Y:S02]  /*135b0*/  LEA.HI.X.SX32 R188, R232, R68, 0x1, P4 ;  /* 0x00000044e8bc7211 */ /* 0x000fe400020f0eff */
        /* <DEDUP_REMOVED lines=16> */
[----:B--2---:R-:W-:-:S03]  /*136c0*/  IADD3 R240, P1, R0, R247, RZ ;  /* 0x000000f700f07210 */ /* 0x004fc60007f3e0ff */
[----:B------:R-:W2:Y:S01]  /*136d0*/  LDL.LU R237, [R1+0x3e8] ;  /* 0x0003e80001ed7983 */ /* 0x000ea20000300800 */
[----:B-1----:R-:W-:-:S03]  /*136e0*/  LEA.HI.X.SX32 R233, R241, R68, 0x1, P2 ;  /* 0x00000044f1e97211 */ /* 0x002fc600010f0eff */
[----:B------:R-:W-:Y:S01]  /*136f0*/  STL [R1+0xe6c], R240 ;  /* 0x000e6cf001007387 */ /* 0x000fe20000100800 */
[----:B-----5:R-:W-:-:S03]  /*13700*/  IADD3 R241, P2, R0, R229, RZ ;  /* 0x000000e500f17210 */ /* 0x020fc60007f5e0ff */
[----:B------:R-:W5:Y:S04]  /*13710*/  LDL.LU R158, [R1+0x3ec] ;  /* 0x0003ec00019e7983 */ /* 0x000f680000300800 */
[----:B------:R1:W-:Y:S04]  /*13720*/  STL [R1+0xe64], R241 ;  /* 0x000e64f101007387 */ /* 0x0003e80000100800 */
[----:B------:R-:W5:Y:S01]  /*13730*/  LDL.LU R159, [R1+0x410] ;  /* 0x00041000019f7983 */ /* 0x000f620000300800 */
[----:B------:R-:W-:-:S03]  /*13740*/  LEA.HI.X.SX32 R234, R242, R68, 0x1, P3 ;  /* 0x00000044f2ea7211 */ /* 0x000fc600018f0eff */
[----:B------:R-:W5:Y:S01]  /*13750*/  LDL.LU R220, [R1+0x414] ;  /* 0x0004140001dc7983 */ /* 0x000f620000300800 */
[----:B------:R-:W-:Y:S02]  /*13760*/  LEA.HI.X.SX32 R235, R243, R68, 0x1, P4 ;  /* 0x00000044f3eb7211 */ /* 0x000fe400020f0eff */
[----:B------:R-:W-:-:S05]  /*13770*/  IADD3 R242, P3, R0, R230, RZ ;  /* 0x000000e600f27210 */ /* 0x000fca0007f7e0ff */
[----:B------:R-:W-:Y:S01]  /*13780*/  STL [R1+0xe68], R242 ;  /* 0x000e68f201007387 */ /* 0x000fe20000100800 */
[----:B------:R-:W-:-:S03]  /*13790*/  IADD3 R243, P4, R0, R231, RZ ;  /* 0x000000e700f37210 */ /* 0x000fc60007f9e0ff */
[----:B------:R-:W5:Y:S04]  /*137a0*/  LDL.LU R221, [R1+0x418] ;  /* 0x0004180001dd7983 */ /* 0x000f680000300800 */
[----:B------:R1:W-:Y:S04]  /*137b0*/  STL [R1+0xe60], R243 ;  /* 0x000e60f301007387 */ /* 0x0003e80000100800 */
[----:B------:R-:W5:Y:S04]  /*137c0*/  LDL.LU R222, [R1+0x41c] ;  /* 0x00041c0001de7983 */ /* 0x000f680000300800 */
[----:B------:R-:W5:Y:S04]  /*137d0*/  LDL.LU R223, [R1+0x420] ;  /* 0x0004200001df7983 */ /* 0x000f680000300800 */
[----:B------:R-:W5:Y:S01]  /*137e0*/  LDL.LU R224, [R1+0x424] ;  /* 0x0004240001e07983 */ /* 0x000f620000300800 */
[----:B------:R-:W-:-:S05]  /*137f0*/  LEA.HI.X.SX32 R70, R245, R68, 0x1, P6 ;  /* 0x00000044f5467211 */ /* 0x000fca00030f0eff */
[----:B------:R2:W-:Y:S01]  /*13800*/  STL [R1+0x358], R70 ;  /* 0x0003584601007387 */ /* 0x0005e20000100800 */
[-C--:B-1----:R-:W-:Y:S02]  /*13810*/  LEA.HI.X.SX32 R241, R247, R68.reuse, 0x1, P1 ;  /* 0x00000044f7f17211 */ /* 0x082fe400008f0eff */
[-C--:B------:R-:W-:Y:S02]  /*13820*/  LEA.HI.X.SX32 R243, R229, R68.reuse, 0x1, P2 ;  /* 0x00000044e5f37211 */ /* 0x080fe400010f0eff */
[----:B------:R-:W-:Y:S02]  /*13830*/  LEA.HI.X.SX32 R240, R244, R68, 0x1, P5 ;  /* 0x00000044f4f07211 */ /* 0x000fe400028f0eff */
[----:B----4-:R-:W-:Y:S02]  /*13840*/  IADD3 R244, P5, R0, R236, RZ ;  /* 0x000000ec00f47210 */ /* 0x010fe40007fbe0ff */
[-C--:B------:R-:W-:Y:S02]  /*13850*/  LEA.HI.X.SX32 R242, R246, R68.reuse, 0x1, P0 ;  /* 0x00000044f6f27211 */ /* 0x080fe400000f0eff */
[----:B------:R-:W-:-:S02]  /*13860*/  LEA.HI.X.SX32 R71, R236, R68, 0x1, P5 ;  /* 0x00000044ec477211 */ /* 0x000fc400028f0eff */
[----:B---3--:R-:W-:-:S05]  /*13870*/  IADD3 R245, P6, R0, R156, RZ ;  /* 0x0000009c00f57210 */ /* 0x008fca0007fde0ff */
[----:B------:R1:W-:Y:S04]  /*13880*/  STL [R1+0xe5c], R245 ;  /* 0x000e5cf501007387 */ /* 0x0003e80000100800 */
[----:B------:R-:W3:Y:S04]  /*13890*/  LDL.LU R225, [R1+0x428] ;  /* 0x0004280001e17983 */ /* 0x000ee80000300800 */
[----:B------:R-:W4:Y:S04]  /*138a0*/  LDL.LU R227, [R1+0x42c] ;  /* 0x00042c0001e37983 */ /* 0x000f280000300800 */
[----:B------:R-:W4:Y:S01]  /*138b0*/  LDL.LU R228, [R1+0x440] ;  /* 0x0004400001e47983 */ /* 0x000f220000300800 */
[----:B------:R-:W-:-:S02]  /*138c0*/  IADD3 R247, P1, R0, R157, RZ ;  /* 0x0000009d00f77210 */ /* 0x000fc40007f3e0ff */
[----:B--2---:R-:W-:-:S03]  /*138d0*/  IADD3 R70, P2, R0, R237, RZ ;  /* 0x000000ed00467210 */ /* 0x004fc60007f5e0ff */
[----:B------:R2:W-:Y:S04]  /*138e0*/  STL [R1+0xe58], R247 ;  /* 0x000e58f701007387 */ /* 0x0005e80000100800 */
[----:B------:R-:W4:Y:S01]  /*138f0*/  LDL.LU R229, [R1+0x444] ;  /* 0x0004440001e57983 */ /* 0x000f220000300800 */
[----:B-1----:R-:W-:-:S03]  /*13900*/  LEA.HI.X.SX32 R245, R230, R68, 0x1, P3 ;  /* 0x00000044e6f57211 */ /* 0x002fc600018f0eff */
[----:B------:R5:W-:Y:S04]  /*13910*/  STL [R1+0xb0], R70 ;  /* 0x0000b04601007387 */ /* 0x000be80000100800 */
[----:B------:R-:W4:Y:S01]  /*13920*/  LDL.LU R230, [R1+0x448] ;  /* 0x0004480001e67983 */ /* 0x000f220000300800 */
[----:B--2---:R-:W-:Y:S02]  /*13930*/  LEA.HI.X.SX32 R247, R231, R68, 0x1, P4 ;  /* 0x00000044e7f77211 */ /* 0x004fe400020f0eff */
[----:B-----5:R-:W-:-:S05]  /*13940*/  IADD3 R70, P3, R0, R158, RZ ;  /* 0x0000009e00467210 */ /* 0x020fca0007f7e0ff */
[----:B------:R1:W-:Y:S04]  /*13950*/  STL [R1+0xb4], R70 ;  /* 0x0000b44601007387 */ /* 0x0003e80000100800 */
[----:B------:R-:W2:Y:S01]  /*13960*/  LDL.LU R231, [R1+0x44c] ;  /* 0x00044c0001e77983 */ /* 0x000ea20000300800 */
[----:B-1----:R-:W-:Y:S02]  /*13970*/  IADD3 R70, P4, R0, R159, RZ ;  /* 0x0000009f00467210 */ /* 0x002fe40007f9e0ff */
[----:B------:R-:W-:-:S03]  /*13980*/  LEA.HI.X.SX32 R72, R156, R68, 0x1, P6 ;  /* 0x000000449c487211 */ /* 0x000fc600030f0eff */
[----:B------:R1:W-:Y:S01]  /*13990*/  STL [R1+0xb8], R70 ;  /* 0x0000b84601007387 */ /* 0x0003e20000100800 */
[----:B------:R-:W-:-:S03]  /*139a0*/  IADD3 R246, P0, R0, R238, RZ ;  /* 0x000000ee00f67210 */ /* 0x000fc60007f1e0ff */
[----:B------:R-:W5:Y:S01]  /*139b0*/  LDL.LU R236, [R1+0x460] ;  /* 0x0004600001ec7983 */ /* 0x000f620000300800 */
[----:B-1----:R-:W-:-:S03]  /*139c0*/  IADD3 R70, P5, R0, R220, RZ ;  /* 0x000000dc00467210 */ /* 0x002fc60007fbe0ff */
[----:B------:R1:W-:Y:S04]  /*139d0*/  STL [R1+0x380], R71 ;  /* 0x0003804701007387 */ /* 0x0003e80000100800 */
[----:B------:R1:W-:Y:S04]  /*139e0*/  STL [R1+0xbc], R70 ;  /* 0x0000bc4601007387 */ /* 0x0003e80000100800 */
[----:B------:R-:W-:Y:S01]  /*139f0*/  STL [R1+0x384], R72 ;  /* 0x0003844801007387 */ /* 0x000fe20000100800 */
[----:B-1----:R-:W-:Y:S02]  /*13a00*/  IADD3 R71, P6, R0, R221, RZ ;  /* 0x000000dd00477210 */ /* 0x002fe40007fde0ff */
[----:B------:R-:W-:-:S02]  /*13a10*/  LEA.HI.X.SX32 R70, R238, R68, 0x1, P0 ;  /* 0x00000044ee467211 */ /* 0x000fc400000f0eff */
[----:B------:R-:W5:Y:S04]  /*13a20*/  LDL.LU R238, [R1+0x464] ;  /* 0x0004640001ee7983 */ /* 0x000f680000300800 */
[----:B------:R1:W-:Y:S04]  /*13a30*/  STL [R1+0xd0], R71 ;  /* 0x0000d04701007387 */ /* 0x0003e80000100800 */
[----:B------:R1:W-:Y:S04]  /*13a40*/  STL [R1+0x388], R70 ;  /* 0x0003884601007387 */ /* 0x0003e80000100800 */
[----:B------:R-:W5:Y:S01]  /*13a50*/  LDL.LU R95, [R1+0x468] ;  /* 0x00046800015f7983 */ /* 0x000f620000300800 */
[----:B-1----:R-:W-:-:S02]  /*13a60*/  IADD3 R71, P0, R0, R222, RZ ;  /* 0x000000de00477210 */ /* 0x002fc40007f1e0ff */
[----:B------:R-:W-:-:S03]  /*13a70*/  LEA.HI.X.SX32 R70, R157, R68, 0x1, P1 ;  /* 0x000000449d467211 */ /* 0x000fc600008f0eff */
[----:B------:R1:W-:Y:S04]  /*13a80*/  STL [R1+0xd4], R71 ;  /* 0x0000d44701007387 */ /* 0x0003e80000100800 */
[----:B------:R1:W-:Y:S02]  /*13a90*/  STL [R1+0x38c], R70 ;  /* 0x00038c4601007387 */ /* 0x0003e40000100800 */
[C---:B-1----:R-:W-:Y:S02]  /*13aa0*/  IADD3 R71, P1, R0.reuse, R223, RZ ;  /* 0x000000df00477210 */ /* 0x042fe40007f3e0ff */
[----:B------:R-:W-:Y:S02]  /*13ab0*/  LEA.HI.X.SX32 R70, R237, R68, 0x1, P2 ;  /* 0x00000044ed467211 */ /* 0x000fe400010f0eff */
[----:B------:R-:W5:Y:S04]  /*13ac0*/  LDL.LU R237, [R1+0x46c] ;  /* 0x00046c0001ed7983 */ /* 0x000f680000300800 */
[----:B------:R1:W-:Y:S04]  /*13ad0*/  STL [R1+0xd8], R71 ;  /* 0x0000d84701007387 */ /* 0x0003e80000100800 */
[----:B------:R1:W-:Y:S04]  /*13ae0*/  STL [R1+0x3a0], R70 ;  /* 0x0003a04601007387 */ /* 0x0003e80000100800 */
[----:B------:R-:W5:Y:S01]  /*13af0*/  LDL.LU R156, [R1+0x470] ;  /* 0x00047000019c7983 */ /* 0x000f620000300800 */
[----:B-1----:R-:W-:-:S02]  /*13b00*/  IADD3 R71, P2, R0, R224, RZ ;  /* 0x000000e000477210 */ /* 0x002fc40007f5e0ff */
[----:B------:R-:W-:-:S03]  /*13b10*/  LEA.HI.X.SX32 R70, R158, R68, 0x1, P3 ;  /* 0x000000449e467211 */ /* 0x000fc600018f0eff */
[----:B------:R-:W-:Y:S04]  /*13b20*/  STL [R1+0xdc], R71 ;  /* 0x0000dc4701007387 */ /* 0x000fe80000100800 */
[----:B------:R1:W-:Y:S04]  /*13b30*/  STL [R1+0x3a4], R70 ;  /* 0x0003a44601007387 */ /* 0x0003e80000100800 */
[----:B------:R-:W5:Y:S01]  /*13b40*/  LDL.LU R157, [R1+0x474] ;  /* 0x00047400019d7983 */ /* 0x000f620000300800 */
[----:B-1----:R-:W-:Y:S02]  /*13b50*/  LEA.HI.X.SX32 R70, R159, R68, 0x1, P4 ;  /* 0x000000449f467211 */ /* 0x002fe400020f0eff */
[----:B---3--:R-:W-:-:S02]  /*13b60*/  IADD3 R71, P3, R0, R225, RZ ;  /* 0x000000e100477210 */ /* 0x008fc40007f7e0ff */
[----:B----4-:R-:W-:-:S03]  /*13b70*/  IADD3 R72, P4, R0, R227, RZ ;  /* 0x000000e300487210 */ /* 0x010fc60007f9e0ff */
[----:B------:R1:W-:Y:S04]  /*13b80*/  STL [R1+0xe0], R71 ;  /* 0x0000e04701007387 */ /* 0x0003e80000100800 */
[----:B------:R3:W-:Y:S04]  /*13b90*/  STL [R1+0x3a8], R70 ;  /* 0x0003a84601007387 */ /* 0x0007e80000100800 */
[----:B------:R-:W-:Y:S01]  /*13ba0*/  STL [R1+0xe4], R72 ;  /* 0x0000e44801007387 */ /* 0x000fe20000100800 */
[----:B-1----:R-:W-:-:S03]  /*13bb0*/  LEA.HI.X.SX32 R71, R220, R68, 0x1, P5 ;  /* 0x00000044dc477211 */ /* 0x002fc600028f0eff */
[----:B------:R-:W4:Y:S01]  /*13bc0*/  LDL.LU R158, [R1+0x478] ;  /* 0x00047800019e7983 */ /* 0x000f220000300800 */
[----:B---3--:R-:W-:-:S03]  /*13bd0*/  IADD3 R70, P5, R0, R228, RZ ;  /* 0x000000e400467210 */ /* 0x008fc60007fbe0ff */
[----:B------:R1:W-:Y:S04]  /*13be0*/  STL [R1+0x3ac], R71 ;  /* 0x0003ac4701007387 */ /* 0x0003e80000100800 */
[----:B------:R3:W-:Y:S04]  /*13bf0*/  STL [R1+0xe8], R70 ;  /* 0x0000e84601007387 */ /* 0x0007e80000100800 */
[----:B------:R-:W4:Y:S01]  /*13c00*/  LDL.LU R159, [R1+0x47c] ;  /* 0x00047c00019f7983 */ /* 0x000f220000300800 */
[----:B-1----:R-:W-:Y:S02]  /*13c10*/  LEA.HI.X.SX32 R71, R221, R68, 0x1, P6 ;  /* 0x00000044dd477211 */ /* 0x002fe400030f0eff */
        /* <DEDUP_REMOVED lines=8> */
[----:B------:R-:W3:Y:S01]  /*13ca0*/  LDL.LU R221, [R1+0x484] ;  /* 0x0004840001dd7983 */ /* 0x000ee20000300800 */
[----:B-1----:R-:W-:Y:S02]  /*13cb0*/  LEA.HI.X.SX32 R71, R223, R68, 0x1, P1 ;  /* 0x00000044df477211 */ /* 0x002fe400008f0eff */
[----:B--2---:R-:W-:-:S03]  /*13cc0*/  IADD3 R70, P1, R0, R231, RZ ;  /* 0x000000e700467210 */ /* 0x004fc60007f3e0ff */
[----:B------:R1:W-:Y:S04]  /*13cd0*/  STL [R1+0x3c8], R71 ;  /* 0x0003c84701007387 */ /* 0x0003e80000100800 */
[----:B------:R5:W-:Y:S04]  /*13ce0*/  STL [R1+0xf4], R70 ;  /* 0x0000f44601007387 */ /* 0x000be80000100800 */
[----:B------:R-:W2:Y:S01]  /*13cf0*/  LDL.LU R222, [R1+0x488] ;  /* 0x0004880001de7983 */ /* 0x000ea20000300800 */
[----:B-1----:R-:W-:Y:S02]  /*13d00*/  LEA.HI.X.SX32 R71, R224, R68, 0x1, P2 ;  /* 0x00000044e0477211 */ /* 0x002fe400010f0eff */
[----:B-----5:R-:W-:-:S03]  /*13d10*/  IADD3 R70, P2, R0, R236, RZ ;  /* 0x000000ec00467210 */ /* 0x020fc60007f5e0ff */
[----:B------:R1:W-:Y:S04]  /*13d20*/  STL [R1+0x3cc], R71 ;  /* 0x0003cc4701007387 */ /* 0x0003e80000100800 */
[----:B------:R5:W-:Y:S04]  /*13d30*/  STL [R1+0xf8], R70 ;  /* 0x0000f84601007387 */ /* 0x000be80000100800 */
[----:B------:R-:W2:Y:S01]  /*13d40*/  LDL.LU R223, [R1+0x48c] ;  /* 0x00048c0001df7983 */ /* 0x000ea20000300800 */
[----:B-1----:R-:W-:Y:S02]  /*13d50*/  LEA.HI.X.SX32 R71, R225, R68, 0x1, P3 ;  /* 0x00000044e1477211 */ /* 0x002fe400018f0eff */
[----:B-----5:R-:W-:-:S03]  /*13d60*/  IADD3 R70, P3, R0, R238, RZ ;  /* 0x000000ee00467210 */ /* 0x020fc60007f7e0ff */
[----:B------:R1:W-:Y:S04]  /*13d70*/  STL [R1+0x3d0], R71 ;  /* 0x0003d04701007387 */ /* 0x0003e80000100800 */
[----:B------:R-:W2:Y:S04]  /*13d80*/  LDL.LU R224, [R1+0x510] ;  /* 0x0005100001e07983 */ /* 0x000ea80000300800 */
[----:B------:R1:W-:Y:S02]  /*13d90*/  STL [R1+0xfc], R70 ;  /* 0x0000fc4601007387 */ /* 0x0003e40000100800 */
[----:B-1----:R-:W-:-:S05]  /*13da0*/  LEA.HI.X.SX32 R71, R227, R68, 0x1, P4 ;  /* 0x00000044e3477211 */ /* 0x002fca00020f0eff */
[----:B------:R1:W-:Y:S01]  /*13db0*/  STL [R1+0x3d8], R71 ;  /* 0x0003d84701007387 */ /* 0x0003e20000100800 */
[----:B------:R-:W-:-:S03]  /*13dc0*/  IADD3 R70, P4, R0, R95, RZ ;  /* 0x0000005f00467210 */ /* 0x000fc60007f9e0ff */
[----:B------:R-:W2:Y:S04]  /*13dd0*/  LDL.LU R225, [R1+0x514] ;  /* 0x0005140001e17983 */ /* 0x000ea80000300800 */
[----:B------:R1:W-:Y:S02]  /*13de0*/  STL [R1+0x110], R70 ;  /* 0x0001104601007387 */ /* 0x0003e40000100800 */
[----:B-1----:R-:W-:-:S05]  /*13df0*/  LEA.HI.X.SX32 R71, R228, R68, 0x1, P5 ;  /* 0x00000044e4477211 */ /* 0x002fca00028f0eff */
[----:B------:R1:W-:Y:S01]  /*13e00*/  STL [R1+0x3dc], R71 ;  /* 0x0003dc4701007387 */ /* 0x0003e20000100800 */
[----:B------:R-:W-:-:S03]  /*13e10*/  IADD3 R70, P5, R0, R237, RZ ;  /* 0x000000ed00467210 */ /* 0x000fc60007fbe0ff */
[----:B------:R-:W2:Y:S04]  /*13e20*/  LDL.LU R227, [R1+0x518] ;  /* 0x0005180001e37983 */ /* 0x000ea80000300800 */
[----:B------:R1:W-:Y:S02]  /*13e30*/  STL [R1+0x114], R70 ;  /* 0x0001144601007387 */ /* 0x0003e40000100800 */
[----:B-1----:R-:W-:Y:S02]  /*13e40*/  LEA.HI.X.SX32 R71, R229, R68, 0x1, P6 ;  /* 0x00000044e5477211 */ /* 0x002fe400030f0eff */
[----:B------:R-:W2:Y:S01]  /*13e50*/  LDL.LU R228, [R1+0x51c] ;  /* 0x00051c0001e47983 */ /* 0x000ea20000300800 */
[----:B------:R-:W-:-:S03]  /*13e60*/  IADD3 R70, P6, R0, R156, RZ ;  /* 0x0000009c00467210 */ /* 0x000fc60007fde0ff */
[----:B------:R1:W-:Y:S04]  /*13e70*/  STL [R1+0x3e0], R71 ;  /* 0x0003e04701007387 */ /* 0x0003e80000100800 */
[----:B------:R1:W-:Y:S04]  /*13e80*/  STL [R1+0x118], R70 ;  /* 0x0001184601007387 */ /* 0x0003e80000100800 */
[----:B------:R-:W2:Y:S01]  /*13e90*/  LDL.LU R229, [R1+0x520] ;  /* 0x0005200001e57983 */ /* 0x000ea20000300800 */
[----:B-1----:R-:W-:Y:S02]  /*13ea0*/  LEA.HI.X.SX32 R71, R230, R68, 0x1, P0 ;  /* 0x00000044e6477211 */ /* 0x002fe400000f0eff */
[----:B------:R-:W-:-:S03]  /*13eb0*/  IADD3 R70, P0, R0, R157, RZ ;  /* 0x0000009d00467210 */ /* 0x000fc60007f1e0ff */
[----:B------:R1:W-:Y:S04]  /*13ec0*/  STL [R1+0x3e4], R71 ;  /* 0x0003e44701007387 */ /* 0x0003e80000100800 */
[----:B------:R-:W-:Y:S04]  /*13ed0*/  STL [R1+0x11c], R70 ;  /* 0x00011c4601007387 */ /* 0x000fe80000100800 */
[----:B------:R-:W2:Y:S01]  /*13ee0*/  LDL.LU R230, [R1+0x524] ;  /* 0x0005240001e67983 */ /* 0x000ea20000300800 */
[----:B-1----:R-:W-:-:S05]  /*13ef0*/  LEA.HI.X.SX32 R71, R231, R68, 0x1, P1 ;  /* 0x00000044e7477211 */ /* 0x002fca00008f0eff */
[----:B------:R1:W-:Y:S04]  /*13f00*/  STL [R1+0x3e8], R71 ;  /* 0x0003e84701007387 */ /* 0x0003e80000100800 */
[----:B------:R-:W2:Y:S01]  /*13f10*/  LDL.LU R231, [R1+0x528] ;  /* 0x0005280001e77983 */ /* 0x000ea20000300800 */
[-C--:B-1----:R-:W-:Y:S02]  /*13f20*/  LEA.HI.X.SX32 R71, R236, R68.reuse, 0x1, P2 ;  /* 0x00000044ec477211 */ /* 0x082fe400010f0eff */
[----:B------:R-:W-:Y:S02]  /*13f30*/  LEA.HI.X.SX32 R72, R95, R68, 0x1, P4 ;  /* 0x000000445f487211 */ /* 0x000fe400020f0eff */
[----:B----4-:R-:W-:-:S05]  /*13f40*/  IADD3 R70, P1, R0, R158, RZ ;  /* 0x0000009e00467210 */ /* 0x010fca0007f3e0ff */
[----:B------:R1:W-:Y:S04]  /*13f50*/  STL [R1+0x120], R70 ;  /* 0x0001204601007387 */ /* 0x0003e80000100800 */
[----:B------:R4:W-:Y:S04]  /*13f60*/  STL [R1+0x3ec], R71 ;  /* 0x0003ec4701007387 */ /* 0x0009e80000100800 */
[----:B------:R-:W5:Y:S01]  /*13f70*/  LDL.LU R236, [R1+0x52c] ;  /* 0x00052c0001ec7983 */ /* 0x000f620000300800 */
[----:B-1----:R-:W-:Y:S02]  /*13f80*/  IADD3 R70, P2, R0, R159, RZ ;  /* 0x0000009f00467210 */ /* 0x002fe40007f5e0ff */
[----:B----4-:R-:W-:-:S03]  /*13f90*/  LEA.HI.X.SX32 R71, R238, R68, 0x1, P3 ;  /* 0x00000044ee477211 */ /* 0x010fc600018f0eff */
[----:B------:R1:W-:Y:S04]  /*13fa0*/  STL [R1+0x124], R70 ;  /* 0x0001244601007387 */ /* 0x0003e80000100800 */
[----:B------:R3:W-:Y:S04]  /*13fb0*/  STL [R1+0x410], R71 ;  /* 0x0004104701007387 */ /* 0x0007e80000100800 */
[----:B------:R-:W4:Y:S01]  /*13fc0*/  LDL.LU R238, [R1+0x530] ;  /* 0x0005300001ee7983 */ /* 0x000f220000300800 */
[----:B-1----:R-:W-:-:S05]  /*13fd0*/  IADD3 R70, P3, R0, R220, RZ ;  /* 0x000000dc00467210 */ /* 0x002fca0007f7e0ff */
[----:B------:R1:W-:Y:S04]  /*13fe0*/  STL [R1+0x128], R70 ;  /* 0x0001284601007387 */ /* 0x0003e80000100800 */
[----:B------:R2:W-:Y:S01]  /*13ff0*/  STL [R1+0x414], R72 ;  /* 0x0004144801007387 */ /* 0x0005e20000100800 */
[C---:B---3--:R-:W-:Y:S02]  /*14000*/  IADD3 R71, P4, R0.reuse, R221, RZ ;  /* 0x000000dd00477210 */ /* 0x048fe40007f9e0ff */
[----:B-1----:R-:W-:Y:S02]  /*14010*/  LEA.HI.X.SX32 R70, R237, R68, 0x1, P5 ;  /* 0x00000044ed467211 */ /* 0x002fe400028f0eff */
[----:B------:R-:W3:Y:S04]  /*14020*/  LDL.LU R237, [R1+0x534] ;  /* 0x0005340001ed7983 */ /* 0x000ee80000300800 */
[----:B------:R1:W-:Y:S01]  /*14030*/  STL [R1+0x12c], R71 ;  /* 0x00012c4701007387 */ /* 0x0003e20000100800 */
[----:B--2---:R-:W-:-:S03]  /*14040*/  IADD3 R72, P5, R0, R222, RZ ;  /* 0x000000de00487210 */ /* 0x004fc60007fbe0ff */
[----:B------:R2:W-:Y:S01]  /*14050*/  STL [R1+0x418], R70 ;  /* 0x0004184601007387 */ /* 0x0005e20000100800 */
[----:B-1----:R-:W-:-:S03]  /*14060*/  LEA.HI.X.SX32 R71, R156, R68, 0x1, P6 ;  /* 0x000000449c477211 */ /* 0x002fc600030f0eff */
[----:B------:R1:W-:Y:S04]  /*14070*/  STL [R1+0x130], R72 ;  /* 0x0001304801007387 */ /* 0x0003e80000100800 */
[----:B------:R-:W3:Y:S01]  /*14080*/  LDL.LU R92, [R1+0x538] ;  /* 0x00053800015c7983 */ /* 0x000ee20000300800 */
[C---:B--2---:R-:W-:Y:S02]  /*14090*/  IADD3 R70, P6, R0.reuse, R223, RZ ;  /* 0x000000df00467210 */ /* 0x044fe40007fde0ff */
[----:B-1----:R-:W-:Y:S01]  /*140a0*/  LEA.HI.X.SX32 R72, R157, R68, 0x1, P0 ;  /* 0x000000449d487211 */ /* 0x002fe200000f0eff */
[----:B------:R1:W-:Y:S04]  /*140b0*/  STL [R1+0x41c], R71 ;  /* 0x00041c4701007387 */ /* 0x0003e80000100800 */
[----:B------:R2:W-:Y:S04]  /*140c0*/  STL [R1+0x134], R70 ;  /* 0x0001344601007387 */ /* 0x0005e80000100800 */
[----:B------:R2:W-:Y:S01]  /*140d0*/  STL [R1+0x420], R72 ;  /* 0x0004204801007387 */ /* 0x0005e20000100800 */
[----:B-1----:R-:W-:-:S03]  /*140e0*/  IADD3 R71, P0, R0, R224, RZ ;  /* 0x000000e000477210 */ /* 0x002fc60007f1e0ff */
[----:B------:R-:W3:Y:S01]  /*140f0*/  LDL.LU R93, [R1+0x53c] ;  /* 0x00053c00015d7983 */ /* 0x000ee20000300800 */
[----:B--2---:R-:W-:-:S03]  /*14100*/  LEA.HI.X.SX32 R70, R158, R68, 0x1, P1 ;  /* 0x000000449e467211 */ /* 0x004fc600008f0eff */
[----:B------:R1:W-:Y:S01]  /*14110*/  STL [R1+0x138], R71 ;  /* 0x0001384701007387 */ /* 0x0003e20000100800 */
[----:B------:R-:W-:-:S03]  /*14120*/  IADD3 R72, P1, R0, R225, RZ ;  /* 0x000000e100487210 */ /* 0x000fc60007f3e0ff */
[----:B------:R2:W-:Y:S01]  /*14130*/  STL [R1+0x424], R70 ;  /* 0x0004244601007387 */ /* 0x0005e20000100800 */
[----:B-1----:R-:W-:-:S03]  /*14140*/  LEA.HI.X.SX32 R71, R159, R68, 0x1, P2 ;  /* 0x000000449f477211 */ /* 0x002fc600010f0eff */
[----:B------:R1:W-:Y:S04]  /*14150*/  STL [R1+0x13c], R72 ;  /* 0x00013c4801007387 */ /* 0x0003e80000100800 */
[----:B------:R-:W3:Y:S01]  /*14160*/  LDL.LU R94, [R1+0x540] ;  /* 0x00054000015e7983 */ /* 0x000ee20000300800 */
[----:B--2---:R-:W-:Y:S02]  /*14170*/  IADD3 R70, P2, R0, R227, RZ ;  /* 0x000000e300467210 */ /* 0x004fe40007f5e0ff */
        /* <DEDUP_REMOVED lines=9> */
[----:B------:R2:W-:Y:S04]  /*14210*/  STL [R1+0x440], R70 ;  /* 0x0004404601007387 */ /* 0x0005e80000100800 */
[----:B------:R2:W-:Y:S01]  /*14220*/  STL [R1+0x148], R72 ;  /* 0x0001484801007387 */ /* 0x0005e20000100800 */
[----:B-1----:R-:W-:-:S03]  /*14230*/  LEA.HI.X.SX32 R71, R222, R68, 0x1, P5 ;  /* 0x00000044de477211 */ /* 0x002fc600028f0eff */
[----:B------:R-:W3:Y:S01]  /*14240*/  LDL.LU R156, [R1+0x548] ;  /* 0x00054800019c7983 */ /* 0x000ee20000300800 */
[C---:B--2---:R-:W-:Y:S02]  /*14250*/  IADD3 R70, P5, R0.reuse, R230, RZ ;  /* 0x000000e600467210 */ /* 0x044fe40007fbe0ff */
[----:B------:R-:W-:Y:S01]  /*14260*/  LEA.HI.X.SX32 R72, R223, R68, 0x1, P6 ;  /* 0x00000044df487211 */ /* 0x000fe200030f0eff */
[----:B------:R1:W-:Y:S04]  /*14270*/  STL [R1+0x444], R71 ;  /* 0x0004444701007387 */ /* 0x0003e80000100800 */
[----:B------:R2:W-:Y:S04]  /*14280*/  STL [R1+0x14c], R70 ;  /* 0x00014c4601007387 */ /* 0x0005e80000100800 */
[----:B------:R-:W-:Y:S04]  /*14290*/  STL [R1+0x448], R72 ;  /* 0x0004484801007387 */ /* 0x000fe80000100800 */
[----:B------:R-:W3:Y:S01]  /*142a0*/  LDL.LU R157, [R1+0x54c] ;  /* 0x00054c00019d7983 */ /* 0x000ee20000300800 */
[----:B-1----:R-:W-:-:S02]  /*142b0*/  IADD3 R71, P6, R0, R231, RZ ;  /* 0x000000e700477210 */ /* 0x002fc40007fde0ff */
[----:B--2---:R-:W-:-:S03]  /*142c0*/  LEA.HI.X.SX32 R70, R224, R68, 0x1, P0 ;  /* 0x00000044e0467211 */ /* 0x004fc600000f0eff */
[----:B------:R-:W-:Y:S04]  /*142d0*/  STL [R1+0x150], R71 ;  /* 0x0001504701007387 */ /* 0x000fe80000100800 */
[----:B------:R1:W-:Y:S02]  /*142e0*/  STL [R1+0x44c], R70 ;  /* 0x00044c4601007387 */ /* 0x0003e40000100800 */
[----:B-1----:R-:W-:Y:S02]  /*142f0*/  LEA.HI.X.SX32 R70, R225, R68, 0x1, P1 ;  /* 0x00000044e1467211 */ /* 0x002fe400008f0eff */
[----:B-----5:R-:W-:-:S05]  /*14300*/  IADD3 R72, P0, R0, R236, RZ ;  /* 0x000000ec00487210 */ /* 0x020fca0007f1e0ff */
[----:B------:R-:W-:Y:S04]  /*14310*/  STL [R1+0x154], R72 ;  /* 0x0001544801007387 */ /* 0x000fe80000100800 */
[----:B------:R-:W2:Y:S01]  /*14320*/  LDL.LU R158, [R1+0x550] ;  /* 0x00055000019e7983 */ /* 0x000ea20000300800 */
[----:B----4-:R-:W-:-:S03]  /*14330*/  IADD3 R71, P1, R0, R238, RZ ;  /* 0x000000ee00477210 */ /* 0x010fc60007f3e0ff */
[----:B------:R1:W-:Y:S04]  /*14340*/  STL [R1+0x460], R70 ;  /* 0x0004604601007387 */ /* 0x0003e80000100800 */
[----:B------:R3:W-:Y:S04]  /*14350*/  STL [R1+0x158], R71 ;  /* 0x0001584701007387 */ /* 0x0007e80000100800 */
[----:B------:R-:W4:Y:S01]  /*14360*/  LDL.LU R159, [R1+0x554] ;  /* 0x00055400019f7983 */ /* 0x000f220000300800 */
[----:B-1----:R-:W-:-:S05]  /*14370*/  LEA.HI.X.SX32 R70, R227, R68, 0x1, P2 ;  /* 0x00000044e3467211 */ /* 0x002fca00010f0eff */
[----:B------:R1:W-:Y:S01]  /*14380*/  STL [R1+0x464], R70 ;  /* 0x0004644601007387 */ /* 0x0003e20000100800 */
[----:B---3--:R-:W-:-:S03]  /*14390*/  IADD3 R71, P2, R0, R237, RZ ;  /* 0x000000ed00477210 */ /* 0x008fc60007f5e0ff */
[----:B------:R-:W3:Y:S04]  /*143a0*/  LDL.LU R220, [R1+0x558] ;  /* 0x0005580001dc7983 */ /* 0x000ee80000300800 */
[----:B------:R5:W-:Y:S01]  /*143b0*/  STL [R1+0x15c], R71 ;  /* 0x00015c4701007387 */ /* 0x000be20000100800 */
[----:B-1----:R-:W-:-:S03]  /*143c0*/  LEA.HI.X.SX32 R70, R228, R68, 0x1, P3 ;  /* 0x00000044e4467211 */ /* 0x002fc600018f0eff */
[----:B------:R-:W3:Y:S04]  /*143d0*/  LDL.LU R221, [R1+0x55c] ;  /* 0x00055c0001dd7983 */ /* 0x000ee80000300800 */
[----:B------:R1:W-:Y:S04]  /*143e0*/  STL [R1+0x468], R70 ;  /* 0x0004684601007387 */ /* 0x0003e80000100800 */
[----:B------:R-:W3:Y:S01]  /*143f0*/  LDL.LU R222, [R1+0x560] ;  /* 0x0005600001de7983 */ /* 0x000ee20000300800 */
[----:B-----5:R-:W-:Y:S02]  /*14400*/  IADD3 R71, P3, R0, R92, RZ ;  /* 0x0000005c00477210 */ /* 0x020fe40007f7e0ff */
[----:B-1----:R-:W-:-:S03]  /*14410*/  LEA.HI.X.SX32 R70, R229, R68, 0x1, P4 ;  /* 0x00000044e5467211 */ /* 0x002fc600020f0eff */
[----:B------:R1:W-:Y:S04]  /*14420*/  STL [R1+0x160], R71 ;  /* 0x0001604701007387 */ /* 0x0003e80000100800 */
[----:B------:R-:W5:Y:S04]  /*14430*/  LDL.LU R223, [R1+0x564] ;  /* 0x0005640001df7983 */ /* 0x000f680000300800 */
[----:B------:R1:W-:Y:S04]  /*14440*/  STL [R1+0x46c], R70 ;  /* 0x00046c4601007387 */ /* 0x0003e80000100800 */
[----:B------:R-:W5:Y:S01]  /*14450*/  LDL.LU R224, [R1+0x568] ;  /* 0x0005680001e07983 */ /* 0x000f620000300800 */
[----:B-1----:R-:W-:-:S02]  /*14460*/  IADD3 R71, P4, R0, R93, RZ ;  /* 0x0000005d00477210 */ /* 0x002fc40007f9e0ff */
[----:B------:R-:W-:-:S03]  /*14470*/  LEA.HI.X.SX32 R70, R230, R68, 0x1, P5 ;  /* 0x00000044e6467211 */ /* 0x000fc600028f0eff */
        /* <DEDUP_REMOVED lines=14> */
[----:B------:R1:W-:Y:S02]  /*14560*/  STL [R1+0x478], R70 ;  /* 0x0004784601007387 */ /* 0x0003e40000100800 */
[----:B-1----:R-:W-:-:S02]  /*14570*/  IADD3 R71, P0, R0, R156, RZ ;  /* 0x0000009c00477210 */ /* 0x002fc40007f1e0ff */
[----:B------:R-:W5:Y:S04]  /*14580*/  LDL.LU R231, [R1+0x580] ;  /* 0x0005800001e77983 */ /* 0x000f680000300800 */
[----:B------:R1:W-:Y:S01]  /*14590*/  STL [R1+0x170], R71 ;  /* 0x0001704701007387 */ /* 0x0003e20000100800 */
[----:B------:R-:W-:-:S03]  /*145a0*/  LEA.HI.X.SX32 R70, R238, R68, 0x1, P1 ;  /* 0x00000044ee467211 */ /* 0x000fc600008f0eff */
[----:B------:R-:W5:Y:S04]  /*145b0*/  LDL.LU R238, [R1+0x584] ;  /* 0x0005840001ee7983 */ /* 0x000f680000300800 */
[----:B------:R1:W-:Y:S04]  /*145c0*/  STL [R1+0x47c], R70 ;  /* 0x00047c4601007387 */ /* 0x0003e80000100800 */
[----:B------:R-:W5:Y:S01]  /*145d0*/  LDL.LU R236, [R1+0x588] ;  /* 0x0005880001ec7983 */ /* 0x000f620000300800 */
[----:B-1----:R-:W-:Y:S02]  /*145e0*/  IADD3 R71, P1, R0, R157, RZ ;  /* 0x0000009d00477210 */ /* 0x002fe40007f3e0ff */
[----:B------:R-:W-:-:S03]  /*145f0*/  LEA.HI.X.SX32 R70, R237, R68, 0x1, P2 ;  /* 0x00000044ed467211 */ /* 0x000fc600010f0eff */
[----:B------:R1:W-:Y:S04]  /*14600*/  STL [R1+0x174], R71 ;  /* 0x0001744701007387 */ /* 0x0003e80000100800 */
[----:B------:R-:W5:Y:S04]  /*14610*/  LDL.LU R237, [R1+0x58c] ;  /* 0x00058c0001ed7983 */ /* 0x000f680000300800 */
[----:B------:R4:W-:Y:S01]  /*14620*/  STL [R1+0x480], R70 ;  /* 0x0004804601007387 */ /* 0x0009e20000100800 */
[----:B-1----:R-:W-:Y:S01]  /*14630*/  LEA.HI.X.SX32 R71, R92, R68, 0x1, P3 ;  /* 0x000000445c477211 */ /* 0x002fe200018f0eff */
[----:B------:R-:W-:Y:S01]  /*14640*/  IMAD.SHL.U32 R239, R239, 0x20, RZ ;  /* 0x00000020efef7824 */ /* 0x000fe200078e00ff */
[----:B--2---:R-:W-:-:S05]  /*14650*/  IADD3 R72, P2, R0, R158, RZ ;  /* 0x0000009e00487210 */ /* 0x004fca0007f5e0ff */
[----:B------:R1:W-:Y:S04]  /*14660*/  STL [R1+0x178], R72 ;  /* 0x0001784801007387 */ /* 0x0003e80000100800 */
[----:B------:R3:W-:Y:S01]  /*14670*/  STL [R1+0x484], R71 ;  /* 0x0004844701007387 */ /* 0x0007e20000100800 */
[----:B----4-:R-:W-:Y:S02]  /*14680*/  IADD3 R70, P3, R0, R159, RZ ;  /* 0x0000009f00467210 */ /* 0x010fe40007f7e0ff */
[----:B-1----:R-:W-:-:S03]  /*14690*/  LEA.HI.X.SX32 R72, R93, R68, 0x1, P4 ;  /* 0x000000445d487211 */ /* 0x002fc600020f0eff */
[----:B------:R1:W-:Y:S01]  /*146a0*/  STL [R1+0x17c], R70 ;  /* 0x00017c4601007387 */ /* 0x0003e20000100800 */
[----:B---3--:R-:W-:-:S03]  /*146b0*/  IADD3 R71, P4, R0, R220, RZ ;  /* 0x000000dc00477210 */ /* 0x008fc60007f9e0ff */
[----:B------:R2:W-:Y:S01]  /*146c0*/  STL [R1+0x488], R72 ;  /* 0x0004884801007387 */ /* 0x0005e20000100800 */
[----:B-1----:R-:W-:-:S03]  /*146d0*/  LEA.HI.X.SX32 R70, R94, R68, 0x1, P5 ;  /* 0x000000445e467211 */ /* 0x002fc600028f0eff */
[----:B------:R1:W-:Y:S04]  /*146e0*/  STL [R1+0x180], R71 ;  /* 0x0001804701007387 */ /* 0x0003e80000100800 */
[----:B------:R3:W-:Y:S01]  /*146f0*/  STL [R1+0x48c], R70 ;  /* 0x00048c4601007387 */ /* 0x0007e20000100800 */
[----:B--2---:R-:W-:Y:S02]  /*14700*/  IADD3 R72, P5, R0, R221, RZ ;  /* 0x000000dd00487210 */ /* 0x004fe40007fbe0ff */
[----:B-1----:R-:W-:-:S03]  /*14710*/  LEA.HI.X.SX32 R71, R95, R68, 0x1, P6 ;  /* 0x000000445f477211 */ /* 0x002fc600030f0eff */
[----:B------:R1:W-:Y:S01]  /*14720*/  STL [R1+0x184], R72 ;  /* 0x0001844801007387 */ /* 0x0003e20000100800 */
[----:B---3--:R-:W-:-:S03]  /*14730*/  IADD3 R70, P6, R0, R222, RZ ;  /* 0x000000de00467210 */ /* 0x008fc60007fde0ff */
[----:B------:R5:W-:Y:S04]  /*14740*/  STL [R1+0x510], R71 ;  /* 0x0005104701007387 */ /* 0x000be80000100800 */
[----:B------:R2:W-:Y:S01]  /*14750*/  STL [R1+0x188], R70 ;  /* 0x0001884601007387 */ /* 0x0005e20000100800 */
[----:B-1----:R-:W-:Y:S02]  /*14760*/  LEA.HI.X.SX32 R72, R156, R68, 0x1, P0 ;  /* 0x000000449c487211 */ /* 0x002fe400000f0eff */
[----:B-----5:R-:W-:-:S03]  /*14770*/  IADD3 R71, P0, R0, R223, RZ ;  /* 0x000000df00477210 */ /* 0x020fc60007f1e0ff */
[----:B------:R1:W-:Y:S01]  /*14780*/  STL [R1+0x514], R72 ;  /* 0x0005144801007387 */ /* 0x0003e20000100800 */
[----:B--2---:R-:W-:-:S03]  /*14790*/  LEA.HI.X.SX32 R70, R157, R68, 0x1, P1 ;  /* 0x000000449d467211 */ /* 0x004fc600008f0eff */
[----:B------:R2:W-:Y:S04]  /*147a0*/  STL [R1+0x18c], R71 ;  /* 0x00018c4701007387 */ /* 0x0005e80000100800 */
[----:B------:R3:W-:Y:S01]  /*147b0*/  STL [R1+0x518], R70 ;  /* 0x0005184601007387 */ /* 0x0007e20000100800 */
[----:B-1----:R-:W-:Y:S02]  /*147c0*/  IADD3 R72, P1, R0, R224, RZ ;  /* 0x000000e000487210 */ /* 0x002fe40007f3e0ff */
[----:B--2---:R-:W-:-:S03]  /*147d0*/  LEA.HI.X.SX32 R71, R158, R68, 0x1, P2 ;  /* 0x000000449e477211 */ /* 0x004fc600010f0eff */
[----:B------:R1:W-:Y:S01]  /*147e0*/  STL [R1+0x190], R72 ;  /* 0x0001904801007387 */ /* 0x0003e20000100800 */
[----:B---3--:R-:W-:-:S03]  /*147f0*/  IADD3 R70, P2, R0, R225, RZ ;  /* 0x000000e100467210 */ /* 0x008fc60007f5e0ff */
[----:B------:R2:W-:Y:S04]  /*14800*/  STL [R1+0x51c], R71 ;  /* 0x00051c4701007387 */ /* 0x0005e80000100800 */
[----:B------:R3:W-:Y:S01]  /*14810*/  STL [R1+0x194], R70 ;  /* 0x0001944601007387 */ /* 0x0007e20000100800 */
[----:B-1----:R-:W-:Y:S02]  /*14820*/  LEA.HI.X.SX32 R72, R159, R68, 0x1, P3 ;  /* 0x000000449f487211 */ /* 0x002fe400018f0eff */
[----:B--2---:R-:W-:-:S03]  /*14830*/  IADD3 R71, P3, R0, R227, RZ ;  /* 0x000000e300477210 */ /* 0x004fc60007f7e0ff */
[----:B------:R1:W-:Y:S01]  /*14840*/  STL [R1+0x520], R72 ;  /* 0x0005204801007387 */ /* 0x0003e20000100800 */
[----:B---3--:R-:W-:-:S03]  /*14850*/  LEA.HI.X.SX32 R70, R220, R68, 0x1, P4 ;  /* 0x00000044dc467211 */ /* 0x008fc600020f0eff */
        /* <DEDUP_REMOVED lines=23> */
[-C--:B---3--:R-:W-:Y:S02]  /*149d0*/  LEA.HI.X.SX32 R70, R227, R68.reuse, 0x1, P3 ;  /* 0x00000044e3467211 */ /* 0x088fe400018f0eff */
[----:B------:R-:W-:Y:S01]  /*149e0*/  IADD3 R0, P3, R0, R237, RZ ;  /* 0x000000ed00007210 */ /* 0x000fe20007f7e0ff */
[----:B------:R2:W-:Y:S01]  /*149f0*/  STL [R1+0x1b0], R71 ;  /* 0x0001b04701007387 */ /* 0x0005e20000100800 */
[----:B-1----:R-:W-:-:S03]  /*14a00*/  LEA.HI.X.SX32 R72, R228, R68, 0x1, P4 ;  /* 0x00000044e4487211 */ /* 0x002fc600020f0eff */
[----:B------:R-:W-:Y:S01]  /*14a10*/  STL [R1+0x53c], R70 ;  /* 0x00053c4601007387 */ /* 0x000fe20000100800 */
[----:B------:R-:W-:-:S03]  /*14a20*/  LEA.HI.X.SX32 R73, R230, R68, 0x1, P6 ;  /* 0x00000044e6497211 */ /* 0x000fc600030f0eff */
[----:B------:R1:W-:Y:S01]  /*14a30*/  STL [R1+0xe54], R0 ;  /* 0x000e540001007387 */ /* 0x0003e20000100800 */
[----:B------:R-:W-:-:S03]  /*14a40*/  LOP3.LUT R227, R226, 0x60, RZ, 0xc0, !PT ;  /* 0x00000060e2e37812 */ /* 0x000fc600078ec0ff */
[----:B------:R3:W-:Y:S01]  /*14a50*/  STL [R1+0x540], R72 ;  /* 0x0005404801007387 */ /* 0x0007e20000100800 */
[C---:B--2---:R-:W-:Y:S02]  /*14a60*/  LOP3.LUT R71, R226.reuse, 0x3, RZ, 0xc0, !PT ;  /* 0x00000003e2477812 */ /* 0x044fe400078ec0ff */
[-C--:B-1----:R-:W-:Y:S02]  /*14a70*/  LEA.HI.X.SX32 R0, R229, R68.reuse, 0x1, P5 ;  /* 0x00000044e5007211 */ /* 0x082fe400028f0eff */
[----:B------:R-:W-:Y:S02]  /*14a80*/  LOP3.LUT R70, R226, 0x1c, RZ, 0xc0, !PT ;  /* 0x0000001ce2467812 */ /* 0x000fe400078ec0ff */
[----:B---3--:R-:W-:Y:S01]  /*14a90*/  LEA.HI.X.SX32 R72, R231, R68, 0x1, P0 ;  /* 0x00000044e7487211 */ /* 0x008fe200000f0eff */
[----:B------:R1:W-:Y:S01]  /*14aa0*/  STL [R1+0x544], R0 ;  /* 0x0005440001007387 */ /* 0x0003e20000100800 */
[----:B------:R-:W-:-:S03]  /*14ab0*/  IMAD R69, R69, 0x4, R227 ;  /* 0x0000000445457824 */ /* 0x000fc600078e02e3 */
[----:B------:R2:W-:Y:S04]  /*14ac0*/  STL [R1+0x548], R73 ;  /* 0x0005484901007387 */ /* 0x0005e80000100800 */
[----:B------:R3:W-:Y:S01]  /*14ad0*/  STL [R1+0x54c], R72 ;  /* 0x00054c4801007387 */ /* 0x0007e20000100800 */
[-C--:B-1----:R-:W-:Y:S02]  /*14ae0*/  LEA.HI.X.SX32 R0, R238, R68.reuse, 0x1, P1 ;  /* 0x00000044ee007211 */ /* 0x082fe400008f0eff */
[-C--:B--2---:R-:W-:Y:S02]  /*14af0*/  LEA.HI.X.SX32 R73, R236, R68.reuse, 0x1, P2 ;  /* 0x00000044ec497211 */ /* 0x084fe400010f0eff */
[----:B---3--:R-:W-:Y:S01]  /*14b00*/  LEA.HI.X.SX32 R72, R237, R68, 0x1, P3 ;  /* 0x00000044ed487211 */ /* 0x008fe200018f0eff */
[----:B------:R-:W-:-:S02]  /*14b10*/  IMAD R68, R71, 0x220, R70 ;  /* 0x0000022047447824 */ /* 0x000fc400078e0246 */
[----:B------:R-:W-:Y:S01]  /*14b20*/  STL [R1+0x554], R73 ;  /* 0x0005544901007387 */ /* 0x000fe20000100800 */
[----:B------:R-:W-:-:S03]  /*14b30*/  IMAD.U32 R2, R69, 0x20, R2 ;  /* 0x0000002045027824 */ /* 0x000fc600078e0002 */
[----:B------:R-:W-:Y:S04]  /*14b40*/  STL [R1+0x558], R72 ;  /* 0x0005584801007387 */ /* 0x000fe80000100800 */
[----:B------:R1:W-:Y:S01]  /*14b50*/  STL [R1+0x910], R68 ;  /* 0x0009104401007387 */ /* 0x0003e20000100800 */
[----:B------:R-:W-:-:S03]  /*14b60*/  IMAD.MOV.U32 R69, RZ, RZ, 0x3 ;  /* 0x00000003ff457424 */ /* 0x000fc600078e00ff */
[----:B------:R-:W-:Y:S01]  /*14b70*/  STL [R1+0x914], R2 ;  /* 0x0009140201007387 */ /* 0x000fe20000100800 */
[----:B-1----:R-:W-:-:S03]  /*14b80*/  LEA R68, P1, R239, c[0x0][0x160], 0x4 ;  /* 0x00005800ef447a11 */ /* 0x002fc600078220ff */
[----:B------:R-:W-:Y:S04]  /*14b90*/  STL [R1+0x908], RZ ;  /* 0x000908ff01007387 */ /* 0x000fe80000100800 */
[----:B------:R1:W-:Y:S04]  /*14ba0*/  STL [R1+0x268], R68 ;  /* 0x0002684401007387 */ /* 0x0003e80000100800 */
[----:B------:R-:W-:Y:S01]  /*14bb0*/  STL [R1+0x904], R69 ;  /* 0x0009044501007387 */ /* 0x000fe20000100800 */
[----:B-1----:R-:W-:-:S03]  /*14bc0*/  IMAD.MOV.U32 R68, RZ, RZ, -0x1 ;  /* 0xffffffffff447424 */ /* 0x002fc600078e00ff */
[----:B------:R-:W-:Y:S04]  /*14bd0*/  STL [R1+0x5a0], RZ ;  /* 0x0005a0ff01007387 */ /* 0x000fe80000100800 */
[----:B------:R-:W-:Y:S04]  /*14be0*/  STL [R1+0x900], R68 ;  /* 0x0009004401007387 */ /* 0x000fe80000100800 */
[----:B------:R-:W-:Y:S04]  /*14bf0*/  STL [R1+0x5a4], RZ ;  /* 0x0005a4ff01007387 */ /* 0x000fe80000100800 */
        /* <DEDUP_REMOVED lines=62> */
[----:B------:R-:W-:Y:S04]  /*14fe0*/  STL [R1], RZ ;  /* 0x000000ff01007387 */ /* 0x000fe80000100800 */
        /* <DEDUP_REMOVED lines=246> */
[----:B------:R-:W-:Y:S01]  /*15f50*/  STL [R1+0x84c], RZ ;  /* 0x00084cff01007387 */ /* 0x000fe20000100800 */
[----:B------:R-:W-:-:S03]  /*15f60*/  SHF.L.U64.HI R4, R3, 0x2, R4 ;  /* 0x0000000203047819 */ /* 0x000fc60000010204 */
        /* <DEDUP_REMOVED lines=8> */
[----:B------:R1:W-:Y:S04]  /*15ff0*/  STL [R1+0xe1c], R4 ;  /* 0x000e1c0401007387 */ /* 0x0003e80000100800 */
[----:B-1----:R-:W2:Y:S01]  /*16000*/  LDL.LU R4, [R1+0xfc4] ;  /* 0x000fc40001047983 */ /* 0x002ea20000300800 */
[----:B------:R-:W-:-:S05]  /*16010*/  IMAD.SHL.U32 R3, R3, 0x4, RZ ;  /* 0x0000000403037824 */ /* 0x000fca00078e00ff */
[----:B------:R2:W-:Y:S02]  /*16020*/  STL [R1+0xe18], R3 ;  /* 0x000e180301007387 */ /* 0x0005e40000100800 */
[C---:B--2---:R-:W-:Y:S02]  /*16030*/  SHF.L.U64.HI R3, R4.reuse, 0x2, R7 ;  /* 0x0000000204037819 */ /* 0x044fe40000010207 */
[----:B------:R-:W2:Y:S04]  /*16040*/  LDL.LU R7, [R1+0xfc0] ;  /* 0x000fc00001077983 */ /* 0x000ea80000300800 */
[----:B------:R1:W-:Y:S02]  /*16050*/  STL [R1+0xe14], R3 ;  /* 0x000e140301007387 */ /* 0x0003e40000100800 */
[----:B-1----:R-:W-:Y:S01]  /*16060*/  IMAD.SHL.U32 R3, R4, 0x4, RZ ;  /* 0x0000000404037824 */ /* 0x002fe200078e00ff */
[----:B------:R-:W-:-:S02]  /*16070*/  SHF.L.U64.HI R4, R5, 0x2, R8 ;  /* 0x0000000205047819 */ /* 0x000fc40000010208 */
[----:B------:R-:W3:Y:S04]  /*16080*/  LDL.LU R8, [R1+0xfbc] ;  /* 0x000fbc0001087983 */ /* 0x000ee80000300800 */
[----:B------:R1:W-:Y:S04]  /*16090*/  STL [R1+0xe10], R3 ;  /* 0x000e100301007387 */ /* 0x0003e80000100800 */
[----:B------:R-:W-:Y:S01]  /*160a0*/  STL [R1+0xe0c], R4 ;  /* 0x000e0c0401007387 */ /* 0x000fe20000100800 */
[----:B-1----:R-:W-:Y:S01]  /*160b0*/  IMAD.SHL.U32 R3, R5, 0x4, RZ ;  /* 0x0000000405037824 */ /* 0x002fe200078e00ff */
[----:B------:R-:W-:-:S02]  /*160c0*/  SHF.L.U64.HI R5, R6, 0x2, R9 ;  /* 0x0000000206057819 */ /* 0x000fc40000010209 */
[----:B------:R-:W4:Y:S04]  /*160d0*/  LDL.LU R9, [R1+0xfb8] ;  /* 0x000fb80001097983 */ /* 0x000f280000300800 */
[----:B------:R1:W-:Y:S04]  /*160e0*/  STL [R1+0xe08], R3 ;  /* 0x000e080301007387 */ /* 0x0003e80000100800 */
[----:B------:R3:W-:Y:S01]  /*160f0*/  STL [R1+0xe04], R5 ;  /* 0x000e040501007387 */ /* 0x0007e20000100800 */
[----:B-1----:R-:W-:Y:S01]  /*16100*/  IMAD.SHL.U32 R3, R6, 0x4, RZ ;  /* 0x0000000406037824 */ /* 0x002fe200078e00ff */
[----:B--2---:R-:W-:-:S02]  /*16110*/  SHF.L.U64.HI R4, R7, 0x2, R10 ;  /* 0x0000000207047819 */ /* 0x004fc4000001020a */
[----:B------:R-:W2:Y:S04]  /*16120*/  LDL.LU R10, [R1+0xfb4] ;  /* 0x000fb400010a7983 */ /* 0x000ea80000300800 */
[----:B------:R1:W-:Y:S04]  /*16130*/  STL [R1+0xe00], R3 ;  /* 0x000e000301007387 */ /* 0x0003e80000100800 */
[----:B------:R4:W-:Y:S01]  /*16140*/  STL [R1+0xdfc], R4 ;  /* 0x000dfc0401007387 */ /* 0x0009e20000100800 */
[----:B---3--:R-:W-:-:S03]  /*16150*/  SHF.L.U64.HI R5, R8, 0x2, R11 ;  /* 0x0000000208057819 */ /* 0x008fc6000001020b */
[----:B------:R-:W3:Y:S01]  /*16160*/  LDL.LU R11, [R1+0xfb0] ;  /* 0x000fb000010b7983 */ /* 0x000ee20000300800 */
[----:B-1----:R-:W-:-:S05]  /*16170*/  IMAD.SHL.U32 R3, R7, 0x4, RZ ;  /* 0x0000000407037824 */ /* 0x002fca00078e00ff */
[----:B------:R1:W-:Y:S04]  /*16180*/  STL [R1+0xdf8], R3 ;  /* 0x000df80301007387 */ /* 0x0003e80000100800 */
[----:B------:R-:W-:Y:S01]  /*16190*/  STL [R1+0xdf4], R5 ;  /* 0x000df40501007387 */ /* 0x000fe20000100800 */
[----:B----4-:R-:W-:-:S03]  /*161a0*/  SHF.L.U64.HI R4, R9, 0x2, R12 ;  /* 0x0000000209047819 */ /* 0x010fc6000001020c */
[----:B------:R-:W4:Y:S01]  /*161b0*/  LDL.LU R12, [R1+0xfac] ;  /* 0x000fac00010c7983 */ /* 0x000f220000300800 */
[----:B-1----:R-:W-:-:S05]  /*161c0*/  IMAD.SHL.U32 R3, R8, 0x4, RZ ;  /* 0x0000000408037824 */ /* 0x002fca00078e00ff */
[----:B------:R1:W-:Y:S04]  /*161d0*/  STL [R1+0xdf0], R3 ;  /* 0x000df00301007387 */ /* 0x0003e80000100800 */
[----:B------:R3:W-:Y:S01]  /*161e0*/  STL [R1+0xdec], R4 ;  /* 0x000dec0401007387 */ /* 0x0007e20000100800 */
[----:B-1----:R-:W-:Y:S01]  /*161f0*/  IMAD.SHL.U32 R3, R9, 0x4, RZ ;  /* 0x0000000409037824 */ /* 0x002fe200078e00ff */
[----:B--2---:R-:W-:Y:S02]  /*16200*/  SHF.L.U64.HI R5, R10, 0x2, R13 ;  /* 0x000000020a057819 */ /* 0x004fe4000001020d */
        /* <DEDUP_REMOVED lines=29> */
[C---:B--2---:R-:W-:Y:S02]  /*163e0*/  SHF.L.U64.HI R5, R16.reuse, 0x2, R20 ;  /* 0x0000000210057819 */ /* 0x044fe40000010214 */
[----:B------:R-:W2:Y:S01]  /*163f0*/  LDL.LU R20, [R1+0xf90] ;  /* 0x000f900001147983 */ /* 0x000ea20000300800 */
[----:B-----5:R-:W-:-:S03]  /*16400*/  IMAD.SHL.U32 R4, R16, 0x4, RZ ;  /* 0x0000000410047824 */ /* 0x020fc600078e00ff */
[----:B------:R3:W-:Y:S04]  /*16410*/  STL [R1+0xdb8], R3 ;  /* 0x000db80301007387 */ /* 0x0007e80000100800 */
[----:B------:R-:W-:Y:S01]  /*16420*/  STL [R1+0xdb4], R5 ;  /* 0x000db40501007387 */ /* 0x000fe20000100800 */
[----:B---3--:R-:W-:-:S03]  /*16430*/  SHF.L.U64.HI R3, R17, 0x2, R19 ;  /* 0x0000000211037819 */ /* 0x008fc60000010213 */
[----:B------:R-:W3:Y:S04]  /*16440*/  LDL.LU R19, [R1+0xf8c] ;  /* 0x000f8c0001137983 */ /* 0x000ee80000300800 */
[----:B------:R1:W-:Y:S04]  /*16450*/  STL [R1+0xdb0], R4 ;  /* 0x000db00401007387 */ /* 0x0003e80000100800 */
[----:B------:R-:W5:Y:S01]  /*16460*/  LDL.LU R6, [R1+0x308] ;  /* 0x0003080001067983 */ /* 0x000f620000300800 */
[----:B-1----:R-:W-:-:S03]  /*16470*/  IMAD.SHL.U32 R4, R17, 0x4, RZ ;  /* 0x0000000411047824 */ /* 0x002fc600078e00ff */
[----:B------:R4:W-:Y:S04]  /*16480*/  STL [R1+0xdac], R3 ;  /* 0x000dac0301007387 */ /* 0x0009e80000100800 */
[----:B------:R-:W5:Y:S04]  /*16490*/  LDL.LU R5, [R1+0x314] ;  /* 0x0003140001057983 */ /* 0x000f680000300800 */
[----:B------:R1:W-:Y:S01]  /*164a0*/  STL [R1+0xda8], R4 ;  /* 0x000da80401007387 */ /* 0x0003e20000100800 */
[----:B----4-:R-:W-:-:S03]  /*164b0*/  SHF.L.U64.HI R3, R18, 0x2, R21 ;  /* 0x0000000212037819 */ /* 0x010fc60000010215 */
[----:B------:R-:W4:Y:S01]  /*164c0*/  LDL.LU R21, [R1+0xf88] ;  /* 0x000f880001157983 */ /* 0x000f220000300800 */
[----:B------:R-:W-:-:S03]  /*164d0*/  IMAD.SHL.U32 R7, R18, 0x4, RZ ;  /* 0x0000000412077824 */ /* 0x000fc600078e00ff */
[----:B-1----:R-:W5:Y:S04]  /*164e0*/  LDL.LU R4, [R1+0x31c] ;  /* 0x00031c0001047983 */ /* 0x002f680000300800 */
[----:B------:R1:W-:Y:S04]  /*164f0*/  STL [R1+0xda4], R3 ;  /* 0x000da40301007387 */ /* 0x0003e80000100800 */
[----:B-1----:R-:W5:Y:S04]  /*16500*/  LDL.LU R3, [R1+0x3d4] ;  /* 0x0003d40001037983 */ /* 0x002f680000300800 */
[----:B------:R1:W-:Y:S01]  /*16510*/  STL [R1+0xda0], R7 ;  /* 0x000da00701007387 */ /* 0x0003e20000100800 */
[----:B--2---:R-:W-:-:S02]  /*16520*/  SHF.L.U64.HI R9, R20, 0x2, R23 ;  /* 0x0000000214097819 */ /* 0x004fc40000010217 */
[C---:B---3--:R-:W-:Y:S02]  /*16530*/  SHF.L.U64.HI R8, R19.reuse, 0x2, R22 ;  /* 0x0000000213087819 */ /* 0x048fe40000010216 */
[----:B------:R-:W2:Y:S01]  /*16540*/  LDL.LU R22, [R1+0xf84] ;  /* 0x000f840001167983 */ /* 0x000ea20000300800 */
[----:B-1----:R-:W-:-:S03]  /*16550*/  IMAD.SHL.U32 R7, R19, 0x4, RZ ;  /* 0x0000000413077824 */ /* 0x002fc600078e00ff */
[----:B------:R4:W-:Y:S04]  /*16560*/  STL [R1+0xd9c], R8 ;  /* 0x000d9c0801007387 */ /* 0x0009e80000100800 */
[----:B------:R-:W3:Y:S04]  /*16570*/  LDL.LU R23, [R1+0xf80] ;  /* 0x000f800001177983 */ /* 0x000ee80000300800 */
        /* <DEDUP_REMOVED lines=10> */
[----:B------:R1:W-:Y:S01]  /*16620*/  STL [R1+0x988], R7 ;  /* 0x0009880701007387 */ /* 0x0003e20000100800 */
[----:B---3--:R-:W-:-:S03]  /*16630*/  SHF.L.U64.HI R8, R23, 0x2, R26 ;  /* 0x0000000217087819 */ /* 0x008fc6000001021a */
[----:B------:R4:W-:Y:S04]  /*16640*/  STL [R1+0x984], R9 ;  /* 0x0009840901007387 */ /* 0x0009e80000100800 */
        /* <DEDUP_REMOVED lines=26> */
[----:B------:R-:W5:Y:S04]  /*167f0*/  LDL.LU R31, [R1+0xf60] ;  /* 0x000f6000011f7983 */ /* 0x000f680000300800 */
[----:B------:R1:W-:Y:S04]  /*16800*/  STL [R1+0x958], R7 ;  /* 0x0009580701007387 */ /* 0x0003e80000100800 */
[----:B------:R4:W-:Y:S01]  /*16810*/  STL [R1+0x954], R9 ;  /* 0x0009540901007387 */ /* 0x0009e20000100800 */
[----:B---3--:R-:W-:-:S03]  /*16820*/  SHF.L.U64.HI R8, R29, 0x2, R32 ;  /* 0x000000021d087819 */ /* 0x008fc60000010220 */
[----:B------:R-:W2:Y:S01]  /*16830*/  LDL.LU R32, [R1+0xf5c] ;  /* 0x000f5c0001207983 */ /* 0x000ea20000300800 */
[----:B-1----:R-:W-:-:S05]  /*16840*/  IMAD.SHL.U32 R7, R28, 0x4, RZ ;  /* 0x000000041c077824 */ /* 0x002fca00078e00ff */
[----:B------:R1:W-:Y:S04]  /*16850*/  STL [R1+0x950], R7 ;  /* 0x0009500701007387 */ /* 0x0003e80000100800 */
[----:B------:R-:W-:Y:S01]  /*16860*/  STL [R1+0x94c], R8 ;  /* 0x00094c0801007387 */ /* 0x000fe20000100800 */
[----:B----4-:R-:W-:-:S03]  /*16870*/  SHF.L.U64.HI R9, R30, 0x2, R34 ;  /* 0x000000021e097819 */ /* 0x010fc60000010222 */
[----:B------:R-:W3:Y:S01]  /*16880*/  LDL.LU R34, [R1+0xf58] ;  /* 0x000f580001227983 */ /* 0x000ee20000300800 */
[----:B-1----:R-:W-:-:S05]  /*16890*/  IMAD.SHL.U32 R7, R29, 0x4, RZ ;  /* 0x000000041d077824 */ /* 0x002fca00078e00ff */
[----:B------:R1:W-:Y:S04]  /*168a0*/  STL [R1+0x948], R7 ;  /* 0x0009480701007387 */ /* 0x0003e80000100800 */
[----:B------:R-:W-:Y:S01]  /*168b0*/  STL [R1+0x944], R9 ;  /* 0x0009440901007387 */ /* 0x000fe20000100800 */
[----:B-1----:R-:W-:-:S05]  /*168c0*/  IMAD.SHL.U32 R7, R30, 0x4, RZ ;  /* 0x000000041e077824 */ /* 0x002fca00078e00ff */
[----:B------:R2:W-:Y:S01]  /*168d0*/  STL [R1+0x940], R7 ;  /* 0x0009400701007387 */ /* 0x0005e20000100800 */
[C---:B-----5:R-:W-:Y:S01]  /*168e0*/  SHF.L.U64.HI R8, R31.reuse, 0x2, R6 ;  /* 0x000000021f087819 */ /* 0x060fe20000010206 */
[----:B------:R-:W-:-:S04]  /*168f0*/  IMAD.SHL.U32 R6, R31, 0x4, RZ ;  /* 0x000000041f067824 */ /* 0x000fc800078e00ff */
[----:B------:R-:W-:Y:S01]  /*16900*/  STL [R1+0x93c], R8 ;  /* 0x00093c0801007387 */ /* 0x000fe20000100800 */
[C---:B--2---:R-:W-:Y:S01]  /*16910*/  SHF.L.U64.HI R7, R32.reuse, 0x2, R5 ;  /* 0x0000000220077819 */ /* 0x044fe20000010205 */
[----:B------:R-:W-:Y:S02]  /*16920*/  IMAD.SHL.U32 R5, R32, 0x4, RZ ;  /* 0x0000000420057824 */ /* 0x000fe400078e00ff */
[----:B------:R1:W-:Y:S04]  /*16930*/  STL [R1+0x938], R6 ;  /* 0x0009380601007387 */ /* 0x0003e80000100800 */
[----:B------:R-:W-:Y:S04]  /*16940*/  STL [R1+0x934], R7 ;  /* 0x0009340701007387 */ /* 0x000fe80000100800 */
[----:B------:R3:W-:Y:S01]  /*16950*/  STL [R1+0x930], R5 ;  /* 0x0009300501007387 */ /* 0x0007e20000100800 */
[C---:B-1----:R-:W-:Y:S01]  /*16960*/  SHF.L.U64.HI R6, R33.reuse, 0x2, R4 ;  /* 0x0000000221067819 */ /* 0x042fe20000010204 */
[----:B------:R-:W-:-:S04]  /*16970*/  IMAD.SHL.U32 R4, R33, 0x4, RZ ;  /* 0x0000000421047824 */ /* 0x000fc800078e00ff */
[----:B------:R-:W-:Y:S01]  /*16980*/  STL [R1+0x92c], R6 ;  /* 0x00092c0601007387 */ /* 0x000fe20000100800 */
[----:B---3--:R-:W-:-:S03]  /*16990*/  SHF.L.U64.HI R5, R34, 0x2, R3 ;  /* 0x0000000222057819 */ /* 0x008fc60000010203 */
[----:B------:R1:W-:Y:S01]  /*169a0*/  STL [R1+0x928], R4 ;  /* 0x0009280401007387 */ /* 0x0003e20000100800 */
[----:B------:R-:W-:-:S03]  /*169b0*/  IMAD.SHL.U32 R3, R34, 0x4, RZ ;  /* 0x0000000422037824 */ /* 0x000fc600078e00ff */
[----:B------:R2:W-:Y:S01]  /*169c0*/  STL [R1+0x924], R5 ;  /* 0x0009240501007387 */ /* 0x0005e20000100800 */
[----:B-1----:R-:W-:-:S03]  /*169d0*/  SHF.L.U64.HI R4, R35, 0x2, R38 ;  /* 0x0000000223047819 */ /* 0x002fc60000010226 */
[----:B------:R-:W3:Y:S01]  /*169e0*/  LDL.LU R38, [R1+0xf54] ;  /* 0x000f540001267983 */ /* 0x000ee20000300800 */
[----:B--2---:R-:W-:-:S03]  /*169f0*/  SHF.L.U64.HI R5, R36, 0x2, R39 ;  /* 0x0000000224057819 */ /* 0x004fc60000010227 */
[----:B------:R1:W-:Y:S04]  /*16a00*/  STL [R1+0x920], R3 ;  /* 0x0009200301007387 */ /* 0x0003e80000100800 */
[----:B------:R2:W-:Y:S04]  /*16a10*/  STL [R1+0xd80], R4 ;  /* 0x000d800401007387 */ /* 0x0005e80000100800 */
[----:B------:R-:W4:Y:S01]  /*16a20*/  LDL.LU R39, [R1+0xf50] ;  /* 0x000f500001277983 */ /* 0x000f220000300800 */
[----:B-1----:R-:W-:-:S05]  /*16a30*/  IMAD.SHL.U32 R3, R35, 0x4, RZ ;  /* 0x0000000423037824 */ /* 0x002fca00078e00ff */
[----:B------:R1:W-:Y:S01]  /*16a40*/  STL [R1+0xd7c], R3 ;  /* 0x000d7c0301007387 */ /* 0x0003e20000100800 */
[----:B--2---:R-:W-:-:S03]  /*16a50*/  SHF.L.U64.HI R4, R37, 0x2, R40 ;  /* 0x0000000225047819 */ /* 0x004fc60000010228 */
[----:B------:R-:W-:Y:S04]  /*16a60*/  STL [R1+0xd78], R5 ;  /* 0x000d780501007387 */ /* 0x000fe80000100800 */
[----:B------:R-:W2:Y:S01]  /*16a70*/  LDL.LU R40, [R1+0xf4c] ;  /* 0x000f4c0001287983 */ /* 0x000ea20000300800 */
[----:B-1----:R-:W-:-:S05]  /*16a80*/  IMAD.SHL.U32 R3, R36, 0x4, RZ ;  /* 0x0000000424037824 */ /* 0x002fca00078e00ff */
[----:B------:R1:W-:Y:S04]  /*16a90*/  STL [R1+0xd74], R3 ;  /* 0x000d740301007387 */ /* 0x0003e80000100800 */
[----:B------:R4:W-:Y:S01]  /*16aa0*/  STL [R1+0xd70], R4 ;  /* 0x000d700401007387 */ /* 0x0009e20000100800 */
[----:B-1----:R-:W-:Y:S01]  /*16ab0*/  IMAD.SHL.U32 R3, R37, 0x4, RZ ;  /* 0x0000000425037824 */ /* 0x002fe200078e00ff */
[----:B---3--:R-:W-:Y:S02]  /*16ac0*/  SHF.L.U64.HI R5, R38, 0x2, R41 ;  /* 0x0000000226057819 */ /* 0x008fe40000010229 */
[----:B------:R-:W3:Y:S04]  /*16ad0*/  LDL.LU R41, [R1+0xf48] ;  /* 0x000f480001297983 */ /* 0x000ee80000300800 */
[----:B------:R1:W-:Y:S04]  /*16ae0*/  STL [R1+0xd6c], R3 ;  /* 0x000d6c0301007387 */ /* 0x0003e80000100800 */
[----:B------:R2:W-:Y:S01]  /*16af0*/  STL [R1+0xd68], R5 ;  /* 0x000d680501007387 */ /* 0x0005e20000100800 */
[----:B----4-:R-:W-:-:S03]  /*16b00*/  SHF.L.U64.HI R4, R39, 0x2, R42 ;  /* 0x0000000227047819 */ /* 0x010fc6000001022a */
[----:B------:R-:W4:Y:S01]  /*16b10*/  LDL.LU R42, [R1+0xf44] ;  /* 0x000f4400012a7983 */ /* 0x000f220000300800 */
[----:B-1----:R-:W-:-:S05]  /*16b20*/  IMAD.SHL.U32 R3, R38, 0x4, RZ ;  /* 0x0000000426037824 */ /* 0x002fca00078e00ff */
[----:B------:R1:W-:Y:S04]  /*16b30*/  STL [R1+0xd64], R3 ;  /* 0x000d640301007387 */ /* 0x0003e80000100800 */
[----:B------:R-:W-:Y:S01]  /*16b40*/  STL [R1+0xd60], R4 ;  /* 0x000d600401007387 */ /* 0x000fe20000100800 */
[----:B--2---:R-:W-:-:S03]  /*16b50*/  SHF.L.U64.HI R5, R40, 0x2, R43 ;  /* 0x0000000228057819 */ /* 0x004fc6000001022b */
        /* <DEDUP_REMOVED lines=191> */
[----:B-1----:R-:W-:Y:S02]  /*17750*/  IMAD.SHL.U32 R3, R153, 0x4, RZ ;  /* 0x0000000499037824 */ /* 0x002fe400078e00ff */
[----:B-----5:R-:W-:-:S03]  /*17760*/  IMAD.SHL.U32 R4, R154, 0x4, RZ ;  /* 0x000000049a047824 */ /* 0x020fc600078e00ff */
[----:B------:R1:W-:Y:S01]  /*17770*/  STL [R1+0xc2c], R3 ;  /* 0x000c2c0301007387 */ /* 0x0003e20000100800 */
[----:B--2---:R-:W-:-:S03]  /*17780*/  SHF.L.U64.HI R6, R155, 0x2, R162 ;  /* 0x000000029b067819 */ /* 0x004fc600000102a2 */
[----:B-1----:R-:W2:Y:S04]  /*17790*/  LDL.LU R3, [R1+0x358] ;  /* 0x0003580001037983 */ /* 0x002ea80000300800 */
[----:B------:R-:W-:Y:S04]  /*177a0*/  STL [R1+0xc28], R5 ;  /* 0x000c280501007387 */ /* 0x000fe80000100800 */
[----:B------:R1:W-:Y:S04]  /*177b0*/  STL [R1+0xc24], R4 ;  /* 0x000c240401007387 */ /* 0x0003e80000100800 */
[----:B------:R-:W5:Y:S04]  /*177c0*/  LDL.LU R162, [R1+0xea4] ;  /* 0x000ea40001a27983 */ /* 0x000f680000300800 */
[----:B------:R4:W-:Y:S01]  /*177d0*/  STL [R1+0xc20], R6 ;  /* 0x000c200601007387 */ /* 0x0009e20000100800 */
[----:B-1----:R-:W-:Y:S01]  /*177e0*/  IMAD.SHL.U32 R4, R155, 0x4, RZ ;  /* 0x000000049b047824 */ /* 0x002fe200078e00ff */
[----:B---3--:R-:W-:-:S02]  /*177f0*/  SHF.L.U64.HI R5, R160, 0x2, R163 ;  /* 0x00000002a0057819 */ /* 0x008fc400000102a3 */
[----:B------:R-:W3:Y:S04]  /*17800*/  LDL.LU R163, [R1+0xea0] ;  /* 0x000ea00001a37983 */ /* 0x000ee80000300800 */
[----:B------:R1:W-:Y:S04]  /*17810*/  STL [R1+0xc1c], R4 ;  /* 0x000c1c0401007387 */ /* 0x0003e80000100800 */
[----:B------:R-:W-:Y:S01]  /*17820*/  STL [R1+0xc18], R5 ;  /* 0x000c180501007387 */ /* 0x000fe20000100800 */
[----:B----4-:R-:W-:-:S03]  /*17830*/  SHF.L.U64.HI R6, R161, 0x2, R164 ;  /* 0x00000002a1067819 */ /* 0x010fc600000102a4 */
[----:B------:R-:W4:Y:S01]  /*17840*/  LDL.LU R164, [R1+0xe9c] ;  /* 0x000e9c0001a47983 */ /* 0x000f220000300800 */
[----:B-1----:R-:W-:-:S05]  /*17850*/  IMAD.SHL.U32 R4, R160, 0x4, RZ ;  /* 0x00000004a0047824 */ /* 0x002fca00078e00ff */
[----:B------:R1:W-:Y:S04]  /*17860*/  STL [R1+0xc14], R4 ;  /* 0x000c140401007387 */ /* 0x0003e80000100800 */
[----:B------:R-:W-:Y:S01]  /*17870*/  STL [R1+0xc10], R6 ;  /* 0x000c100601007387 */ /* 0x000fe20000100800 */
[----:B-1----:R-:W-:Y:S01]  /*17880*/  IMAD.SHL.U32 R4, R161, 0x4, RZ ;  /* 0x00000004a1047824 */ /* 0x002fe200078e00ff */
[C---:B-----5:R-:W-:Y:S02]  /*17890*/  SHF.L.U64.HI R5, R162.reuse, 0x2, R165 ;  /* 0x00000002a2057819 */ /* 0x060fe400000102a5 */
[----:B------:R-:W5:Y:S04]  /*178a0*/  LDL.LU R165, [R1+0xe98] ;  /* 0x000e980001a57983 */ /* 0x000f680000300800 */
[----:B------:R1:W-:Y:S04]  /*178b0*/  STL [R1+0xc0c], R4 ;  /* 0x000c0c0401007387 */ /* 0x0003e80000100800 */
        /* <DEDUP_REMOVED lines=43> */
[----:B------:R-:W2:Y:S04]  /*17b70*/  LDL.LU R234, [R1+0xe74] ;  /* 0x000e740001ea7983 */ /* 0x000ea80000300800 */
        /* <DEDUP_REMOVED lines=12> */
[----:B-1----:R-:W-:-:S05]  /*17c40*/  IMAD.SHL.U32 R4, R233, 0x4, RZ ;  /* 0x00000004e9047824 */ /* 0x002fca00078e00ff */
[----:B------:R3:W-:Y:S01]  /*17c50*/  STL [R1+0xbac], R4 ;  /* 0x000bac0401007387 */ /* 0x0007e20000100800 */
[C---:B--2---:R-:W-:Y:S01]  /*17c60*/  SHF.L.U64.HI R5, R234.reuse, 0x2, R3 ;  /* 0x00000002ea057819 */ /* 0x044fe20000010203 */
[----:B------:R-:W-:-:S04]  /*17c70*/  IMAD.SHL.U32 R3, R234, 0x4, RZ ;  /* 0x00000004ea037824 */ /* 0x000fc800078e00ff */
[----:B------:R-:W-:Y:S01]  /*17c80*/  STL [R1+0xba8], R5 ;  /* 0x000ba80501007387 */ /* 0x000fe20000100800 */
[----:B---3--:R-:W-:-:S03]  /*17c90*/  SHF.L.U64.HI R4, R235, 0x2, R242 ;  /* 0x00000002eb047819 */ /* 0x008fc600000102f2 */
[----:B------:R-:W2:Y:S04]  /*17ca0*/  LDL.LU R242, [R1+0xe68] ;  /* 0x000e680001f27983 */ /* 0x000ea80000300800 */
[----:B------:R1:W-:Y:S04]  /*17cb0*/  STL [R1+0xba4], R3 ;  /* 0x000ba40301007387 */ /* 0x0003e80000100800 */
[----:B------:R-:W3:Y:S01]  /*17cc0*/  LDL.LU R24, [R1+0x380] ;  /* 0x0003800001187983 */ /* 0x000ee20000300800 */
[----:B-1----:R-:W-:-:S03]  /*17cd0*/  IMAD.SHL.U32 R3, R235, 0x4, RZ ;  /* 0x00000004eb037824 */ /* 0x002fc600078e00ff */
[----:B------:R4:W-:Y:S04]  /*17ce0*/  STL [R1+0xba0], R4 ;  /* 0x000ba00401007387 */ /* 0x0009e80000100800 */
[----:B------:R-:W5:Y:S04]  /*17cf0*/  LDL.LU R23, [R1+0x384] ;  /* 0x0003840001177983 */ /* 0x000f680000300800 */
[----:B------:R1:W-:Y:S01]  /*17d00*/  STL [R1+0xb9c], R3 ;  /* 0x000b9c0301007387 */ /* 0x0003e20000100800 */
[----:B----4-:R-:W-:-:S03]  /*17d10*/  SHF.L.U64.HI R4, R240, 0x2, R241 ;  /* 0x00000002f0047819 */ /* 0x010fc600000102f1 */
[----:B------:R-:W4:Y:S04]  /*17d20*/  LDL.LU R241, [R1+0xe64] ;  /* 0x000e640001f17983 */ /* 0x000f280000300800 */
[----:B------:R-:W2:Y:S01]  /*17d30*/  LDL.LU R22, [R1+0x388] ;  /* 0x0003880001167983 */ /* 0x000ea20000300800 */
[----:B-1----:R-:W-:-:S03]  /*17d40*/  IMAD.SHL.U32 R3, R240, 0x4, RZ ;  /* 0x00000004f0037824 */ /* 0x002fc600078e00ff */
[----:B------:R-:W-:Y:S04]  /*17d50*/  STL [R1+0xb98], R4 ;  /* 0x000b980401007387 */ /* 0x000fe80000100800 */
[----:B------:R-:W3:Y:S04]  /*17d60*/  LDL.LU R21, [R1+0x38c] ;  /* 0x00038c0001157983 */ /* 0x000ee80000300800 */
[----:B------:R-:W3:Y:S04]  /*17d70*/  LDL.LU R20, [R1+0x3a0] ;  /* 0x0003a00001147983 */ /* 0x000ee80000300800 */
[----:B------:R1:W-:Y:S04]  /*17d80*/  STL [R1+0xb94], R3 ;  /* 0x000b940301007387 */ /* 0x0003e80000100800 */
[----:B------:R-:W3:Y:S04]  /*17d90*/  LDL.LU R19, [R1+0xb0] ;  /* 0x0000b00001137983 */ /* 0x000ee80000300800 */
        /* <DEDUP_REMOVED lines=9> */
[----:B-1----:R-:W3:Y:S01]  /*17e30*/  LDL.LU R3, [R1+0xd4] ;  /* 0x0000d40001037983 */ /* 0x002ee20000300800 */
[----:B----4-:R-:W-:-:S03]  /*17e40*/  SHF.L.U64.HI R6, R241, 0x2, R243 ;  /* 0x00000002f1067819 */ /* 0x010fc600000102f3 */
[----:B------:R-:W4:Y:S01]  /*17e50*/  LDL.LU R243, [R1+0xe60] ;  /* 0x000e600001f37983 */ /* 0x000f220000300800 */
[----:B------:R-:W-:-:S03]  /*17e60*/  IMAD.SHL.U32 R4, R241, 0x4, RZ ;  /* 0x00000004f1047824 */ /* 0x000fc600078e00ff */
[----:B------:R-:W3:Y:S04]  /*17e70*/  LDL.LU R10, [R1+0x3c8] ;  /* 0x0003c800010a7983 */ /* 0x000ee80000300800 */
[----:B------:R1:W-:Y:S01]  /*17e80*/  STL [R1+0xb90], R6 ;  /* 0x000b900601007387 */ /* 0x0003e20000100800 */
[----:B--2---:R-:W-:-:S03]  /*17e90*/  IMAD.SHL.U32 R25, R242, 0x4, RZ ;  /* 0x00000004f2197824 */ /* 0x004fc600078e00ff */
[----:B------:R-:W2:Y:S04]  /*17ea0*/  LDL.LU R9, [R1+0xd8] ;  /* 0x0000d80001097983 */ /* 0x000ea80000300800 */
[----:B------:R5:W-:Y:S01]  /*17eb0*/  STL [R1+0xb8c], R4 ;  /* 0x000b8c0401007387 */ /* 0x000be20000100800 */
[----:B-1----:R-:W-:-:S03]  /*17ec0*/  SHF.L.U64.HI R6, R242, 0x2, R245 ;  /* 0x00000002f2067819 */ /* 0x002fc600000102f5 */
[----:B------:R-:W2:Y:S04]  /*17ed0*/  LDL.LU R8, [R1+0x3cc] ;  /* 0x0003cc0001087983 */ /* 0x000ea80000300800 */
[----:B-----5:R-:W5:Y:S04]  /*17ee0*/  LDL.LU R4, [R1+0xdc] ;  /* 0x0000dc0001047983 */ /* 0x020f680000300800 */
[----:B------:R-:W2:Y:S04]  /*17ef0*/  LDL.LU R245, [R1+0xe5c] ;  /* 0x000e5c0001f57983 */ /* 0x000ea80000300800 */
[----:B------:R-:W5:Y:S04]  /*17f00*/  LDL.LU R7, [R1+0x3d0] ;  /* 0x0003d00001077983 */ /* 0x000f680000300800 */
[----:B------:R1:W-:Y:S04]  /*17f10*/  STL [R1+0xb88], R6 ;  /* 0x000b880601007387 */ /* 0x0003e80000100800 */
[----:B-1----:R-:W5:Y:S04]  /*17f20*/  LDL.LU R6, [R1+0xe0] ;  /* 0x0000e00001067983 */ /* 0x002f680000300800 */
[----:B------:R1:W-:Y:S01]  /*17f30*/  STL [R1+0xb84], R25 ;  /* 0x000b841901007387 */ /* 0x0003e20000100800 */
[----:B----4-:R-:W-:-:S03]  /*17f40*/  SHF.L.U64.HI R26, R243, 0x2, R247 ;  /* 0x00000002f31a7819 */ /* 0x010fc600000102f7 */
[----:B------:R-:W4:Y:S01]  /*17f50*/  LDL.LU R247, [R1+0xe58] ;  /* 0x000e580001f77983 */ /* 0x000f220000300800 */
[----:B-1----:R-:W-:Y:S01]  /*17f60*/  IMAD.SHL.U32 R25, R243, 0x4, RZ ;  /* 0x00000004f3197824 */ /* 0x002fe200078e00ff */
[C---:B---3--:R-:W-:Y:S02]  /*17f70*/  SHF.L.U64.HI R24, R244.reuse, 0x2, R24 ;  /* 0x00000002f4187819 */ /* 0x048fe40000010218 */
[----:B------:R1:W-:Y:S04]  /*17f80*/  STL [R1+0xb80], R26 ;  /* 0x000b801a01007387 */ /* 0x0003e80000100800 */
[----:B------:R2:W-:Y:S04]  /*17f90*/  STL [R1+0xb7c], R25 ;  /* 0x000b7c1901007387 */ /* 0x0005e80000100800 */
[----:B------:R3:W-:Y:S01]  /*17fa0*/  STL [R1+0xb78], R24 ;  /* 0x000b781801007387 */ /* 0x0007e20000100800 */
[----:B-1----:R-:W-:-:S05]  /*17fb0*/  IMAD.SHL.U32 R26, R244, 0x4, RZ ;  /* 0x00000004f41a7824 */ /* 0x002fca00078e00ff */
[----:B------:R-:W-:Y:S01]  /*17fc0*/  STL [R1+0xb74], R26 ;  /* 0x000b741a01007387 */ /* 0x000fe20000100800 */
[C---:B--2---:R-:W-:Y:S01]  /*17fd0*/  SHF.L.U64.HI R25, R245.reuse, 0x2, R23 ;  /* 0x00000002f5197819 */ /* 0x044fe20000010217 */
[----:B---3--:R-:W-:Y:S01]  /*17fe0*/  IMAD.SHL.U32 R24, R245, 0x4, RZ ;  /* 0x00000004f5187824 */ /* 0x008fe200078e00ff */
[C---:B------:R-:W-:Y:S01]  /*17ff0*/  SHF.L.U64.HI R23, R246.reuse, 0x2, R22 ;  /* 0x00000002f6177819 */ /* 0x040fe20000010216 */
[----:B------:R-:W-:Y:S02]  /*18000*/  IMAD.SHL.U32 R22, R246, 0x4, RZ ;  /* 0x00000004f6167824 */ /* 0x000fe400078e00ff */
[----:B------:R-:W-:Y:S04]  /*18010*/  STL [R1+0xb70], R25 ;  /* 0x000b701901007387 */ /* 0x000fe80000100800 */
[----:B------:R-:W-:Y:S04]  /*18020*/  STL [R1+0xb6c], R24 ;  /* 0x000b6c1801007387 */ /* 0x000fe80000100800 */
[----:B------:R-:W-:Y:S04]  /*18030*/  STL [R1+0xb68], R23 ;  /* 0x000b681701007387 */ /* 0x000fe80000100800 */
[----:B------:R1:W-:Y:S02]  /*18040*/  STL [R1+0xb64], R22 ;  /* 0x000b641601007387 */ /* 0x0003e40000100800 */
[----:B-1----:R-:W-:-:S02]  /*18050*/  SHF.L.U64.HI R22, R19, 0x2, R20 ;  /* 0x0000000213167819 */ /* 0x002fc40000010214 */
[----:B------:R-:W-:Y:S02]  /*18060*/  SHF.L.U64.HI R20, R17, 0x2, R18 ;  /* 0x0000000211147819 */ /* 0x000fe40000010212 */
[----:B------:R-:W-:Y:S02]  /*18070*/  SHF.L.U64.HI R18, R15, 0x2, R16 ;  /* 0x000000020f127819 */ /* 0x000fe40000010210 */
[----:B------:R-:W-:Y:S02]  /*18080*/  SHF.L.U64.HI R16, R13, 0x2, R14 ;  /* 0x000000020d107819 */ /* 0x000fe4000001020e */
[----:B------:R-:W-:Y:S02]  /*18090*/  SHF.L.U64.HI R14, R11, 0x2, R12 ;  /* 0x000000020b0e7819 */ /* 0x000fe4000001020c */
[----:B------:R-:W-:Y:S02]  /*180a0*/  SHF.L.U64.HI R12, R3, 0x2, R5 ;  /* 0x00000002030c7819 */ /* 0x000fe40000010205 */
[C---:B----4-:R-:W-:Y:S01]  /*180b0*/  SHF.L.U64.HI R21, R247.reuse, 0x2, R21 ;  /* 0x00000002f7157819 */ /* 0x050fe20000010215 */
[----:B------:R-:W-:-:S04]  /*180c0*/  IMAD.SHL.U32 R23, R247, 0x4, RZ ;  /* 0x00000004f7177824 */ /* 0x000fc800078e00ff */
[----:B------:R1:W-:Y:S04]  /*180d0*/  STL [R1+0xb60], R21 ;  /* 0x000b601501007387 */ /* 0x0003e80000100800 */
[----:B------:R-:W-:Y:S01]  /*180e0*/  STL [R1+0xb5c], R23 ;  /* 0x000b5c1701007387 */ /* 0x000fe20000100800 */
[----:B-1----:R-:W-:Y:S02]  /*180f0*/  IMAD.SHL.U32 R21, R19, 0x4, RZ ;  /* 0x0000000413157824 */ /* 0x002fe400078e00ff */
[----:B------:R-:W-:Y:S01]  /*18100*/  IMAD.SHL.U32 R19, R17, 0x4, RZ ;  /* 0x0000000411137824 */ /* 0x000fe200078e00ff */
[----:B------:R-:W-:Y:S01]  /*18110*/  STL [R1+0xb58], R22 ;  /* 0x000b581601007387 */ /* 0x000fe20000100800 */
[----:B------:R-:W-:Y:S02]  /*18120*/  IMAD.SHL.U32 R17, R15, 0x4, RZ ;  /* 0x000000040f117824 */ /* 0x000fe400078e00ff */
[----:B------:R-:W-:Y:S01]  /*18130*/  IMAD.SHL.U32 R15, R13, 0x4, RZ ;  /* 0x000000040d0f7824 */ /* 0x000fe200078e00ff */
[----:B------:R-:W-:Y:S01]  /*18140*/  STL [R1+0xb54], R21 ;  /* 0x000b541501007387 */ /* 0x000fe20000100800 */
[----:B------:R-:W-:-:S03]  /*18150*/  IMAD.SHL.U32 R13, R11, 0x4, RZ ;  /* 0x000000040b0d7824 */ /* 0x000fc600078e00ff */
[----:B------:R-:W-:Y:S04]  /*18160*/  STL [R1+0xb50], R20 ;  /* 0x000b501401007387 */ /* 0x000fe80000100800 */
[----:B------:R-:W-:Y:S04]  /*18170*/  STL [R1+0xb4c], R19 ;  /* 0x000b4c1301007387 */ /* 0x000fe80000100800 */
[----:B------:R-:W-:Y:S01]  /*18180*/  STL [R1+0xb48], R18 ;  /* 0x000b481201007387 */ /* 0x000fe20000100800 */
[----:B------:R-:W-:-:S03]  /*18190*/  IMAD.SHL.U32 R11, R3, 0x4, RZ ;  /* 0x00000004030b7824 */ /* 0x000fc600078e00ff */
[----:B------:R-:W-:Y:S04]  /*181a0*/  STL [R1+0xb44], R17 ;  /* 0x000b441101007387 */ /* 0x000fe80000100800 */
[----:B------:R-:W-:Y:S04]  /*181b0*/  STL [R1+0xb40], R16 ;  /* 0x000b401001007387 */ /* 0x000fe80000100800 */
[----:B------:R-:W-:Y:S04]  /*181c0*/  STL [R1+0xb3c], R15 ;  /* 0x000b3c0f01007387 */ /* 0x000fe80000100800 */
[----:B------:R-:W-:Y:S04]  /*181d0*/  STL [R1+0xb38], R14 ;  /* 0x000b380e01007387 */ /* 0x000fe80000100800 */
[----:B------:R-:W-:Y:S04]  /*181e0*/  STL [R1+0xb34], R13 ;  /* 0x000b340d01007387 */ /* 0x000fe80000100800 */
[----:B------:R-:W2:Y:S04]  /*181f0*/  LDL.LU R5, [R1+0x3d8] ;  /* 0x0003d80001057983 */ /* 0x000ea80000300800 */
[----:B------:R1:W-:Y:S04]  /*18200*/  STL [R1+0xb30], R12 ;  /* 0x000b300c01007387 */ /* 0x0003e80000100800 */
[----:B------:R-:W2:Y:S04]  /*18210*/  LDL.LU R3, [R1+0xe4] ;  /* 0x0000e40001037983 */ /* 0x000ea80000300800 */
[----:B------:R3:W-:Y:S01]  /*18220*/  STL [R1+0xb2c], R11 ;  /* 0x000b2c0b01007387 */ /* 0x0007e20000100800 */
[----:B-1----:R-:W-:-:S02]  /*18230*/  SHF.L.U64.HI R12, R9, 0x2, R10 ;  /* 0x00000002090c7819 */ /* 0x002fc4000001020a */
[C---:B-----5:R-:W-:Y:S01]  /*18240*/  SHF.L.U64.HI R10, R4.reuse, 0x2, R8 ;  /* 0x00000002040a7819 */ /* 0x060fe20000010208 */
[----:B---3--:R-:W-:Y:S02]  /*18250*/  IMAD.SHL.U32 R11, R9, 0x4, RZ ;  /* 0x00000004090b7824 */ /* 0x008fe400078e00ff */
[----:B------:R1:W-:Y:S01]  /*18260*/  STL [R1+0xb28], R12 ;  /* 0x000b280c01007387 */ /* 0x0003e20000100800 */
[----:B------:R-:W-:-:S03]  /*18270*/  IMAD.SHL.U32 R9, R4, 0x4, RZ ;  /* 0x0000000404097824 */ /* 0x000fc600078e00ff */
[----:B------:R3:W-:Y:S04]  /*18280*/  STL [R1+0xb24], R11 ;  /* 0x000b240b01007387 */ /* 0x0007e80000100800 */
[----:B------:R-:W4:Y:S04]  /*18290*/  LDL.LU R8, [R1+0x3dc] ;  /* 0x0003dc0001087983 */ /* 0x000f280000300800 */
[----:B------:R-:W-:Y:S04]  /*182a0*/  STL [R1+0xb20], R10 ;  /* 0x000b200a01007387 */ /* 0x000fe80000100800 */
[----:B------:R-:W4:Y:S01]  /*182b0*/  LDL.LU R4, [R1+0xe8] ;  /* 0x0000e80001047983 */ /* 0x000f220000300800 */
[C---:B------:R-:W-:Y:S01]  /*182c0*/  SHF.L.U64.HI R7, R6.reuse, 0x2, R7 ;  /* 0x0000000206077819 */ /* 0x040fe20000010207 */
[----:B------:R-:W-:-:S02]  /*182d0*/  IMAD.SHL.U32 R6, R6, 0x4, RZ ;  /* 0x0000000406067824 */ /* 0x000fc400078e00ff */
[----:B------:R-:W-:Y:S04]  /*182e0*/  STL [R1+0xb1c], R9 ;  /* 0x000b1c0901007387 */ /* 0x000fe80000100800 */
[----:B------:R-:W5:Y:S04]  /*182f0*/  LDL.LU R30, [R1+0x3e0] ;  /* 0x0003e000011e7983 */ /* 0x000f680000300800 */
[----:B------:R1:W-:Y:S04]  /*18300*/  STL [R1+0xb18], R7 ;  /* 0x000b180701007387 */ /* 0x0003e80000100800 */
[----:B------:R-:W5:Y:S04]  /*18310*/  LDL.LU R29, [R1+0xec] ;  /* 0x0000ec00011d7983 */ /* 0x000f680000300800 */
[----:B------:R1:W-:Y:S04]  /*18320*/  STL [R1+0xb14], R6 ;  /* 0x000b140601007387 */ /* 0x0003e80000100800 */
[----:B------:R-:W5:Y:S04]  /*18330*/  LDL.LU R28, [R1+0x3e4] ;  /* 0x0003e400011c7983 */ /* 0x000f680000300800 */
        /* <DEDUP_REMOVED lines=15> */
[----:B-1----:R-:W5:Y:S04]  /*18430*/  LDL.LU R12, [R1+0x424] ;  /* 0x00042400010c7983 */ /* 0x002f680000300800 */
[----:B---3--:R-:W3:Y:S04]  /*18440*/  LDL.LU R11, [R1+0x120] ;  /* 0x00012000010b7983 */ /* 0x008ee80000300800 */
[----:B------:R-:W3:Y:S04]  /*18450*/  LDL.LU R7, [R1+0x428] ;  /* 0x0004280001077983 */ /* 0x000ee80000300800 */
[----:B------:R-:W3:Y:S04]  /*18460*/  LDL.LU R6, [R1+0x124] ;  /* 0x0001240001067983 */ /* 0x000ee80000300800 */
[----:B------:R-:W3:Y:S01]  /*18470*/  LDL.LU R10, [R1+0x42c] ;  /* 0x00042c00010a7983 */ /* 0x000ee20000300800 */
[C---:B--2---:R-:W-:Y:S01]  /*18480*/  SHF.L.U64.HI R5, R3.reuse, 0x2, R5 ;  /* 0x0000000203057819 */ /* 0x044fe20000010205 */
[----:B------:R-:W-:-:S04]  /*18490*/  IMAD.SHL.U32 R3, R3, 0x4, RZ ;  /* 0x0000000403037824 */ /* 0x000fc800078e00ff */
[----:B------:R1:W-:Y:S04]  /*184a0*/  STL [R1+0xb10], R5 ;  /* 0x000b100501007387 */ /* 0x0003e80000100800 */
[----:B------:R-:W2:Y:S04]  /*184b0*/  LDL.LU R9, [R1+0x128] ;  /* 0x0001280001097983 */ /* 0x000ea80000300800 */
[----:B------:R1:W-:Y:S04]  /*184c0*/  STL [R1+0xb0c], R3 ;  /* 0x000b0c0301007387 */ /* 0x0003e80000100800 */
[----:B-1----:R-:W2:Y:S04]  /*184d0*/  LDL.LU R5, [R1+0x440] ;  /* 0x0004400001057983 */ /* 0x002ea80000300800 */
[----:B------:R-:W2:Y:S01]  /*184e0*/  LDL.LU R3, [R1+0x12c] ;  /* 0x00012c0001037983 */ /* 0x000ea20000300800 */
[C---:B----4-:R-:W-:Y:S01]  /*184f0*/  SHF.L.U64.HI R32, R4.reuse, 0x2, R8 ;  /* 0x0000000204207819 */ /* 0x050fe20000010208 */
[----:B------:R-:W-:-:S02]  /*18500*/  IMAD.SHL.U32 R31, R4, 0x4, RZ ;  /* 0x00000004041f7824 */ /* 0x000fc400078e00ff */
[----:B------:R-:W4:Y:S04]  /*18510*/  LDL.LU R8, [R1+0x444] ;  /* 0x0004440001087983 */ /* 0x000f280000300800 */
[----:B------:R5:W-:Y:S04]  /*18520*/  STL [R1+0xb08], R32 ;  /* 0x000b082001007387 */ /* 0x000be80000100800 */
[----:B------:R-:W4:Y:S04]  /*18530*/  LDL.LU R4, [R1+0x130] ;  /* 0x0001300001047983 */ /* 0x000f280000300800 */
[----:B------:R1:W-:Y:S01]  /*18540*/  STL [R1+0xb04], R31 ;  /* 0x000b041f01007387 */ /* 0x0003e20000100800 */
[C---:B-----5:R-:W-:Y:S01]  /*18550*/  SHF.L.U64.HI R32, R29.reuse, 0x2, R30 ;  /* 0x000000021d207819 */ /* 0x060fe2000001021e */
[----:B-1----:R-:W-:-:S04]  /*18560*/  IMAD.SHL.U32 R31, R29, 0x4, RZ ;  /* 0x000000041d1f7824 */ /* 0x002fc800078e00ff */
[----:B------:R-:W-:Y:S01]  /*18570*/  STL [R1+0xb00], R32 ;  /* 0x000b002001007387 */ /* 0x000fe20000100800 */
[C---:B------:R-:W-:Y:S01]  /*18580*/  SHF.L.U64.HI R30, R27.reuse, 0x2, R28 ;  /* 0x000000021b1e7819 */ /* 0x040fe2000001021c */
[----:B------:R-:W-:Y:S02]  /*18590*/  IMAD.SHL.U32 R29, R27, 0x4, RZ ;  /* 0x000000041b1d7824 */ /* 0x000fe400078e00ff */
[----:B------:R-:W-:Y:S01]  /*185a0*/  STL [R1+0xafc], R31 ;  /* 0x000afc1f01007387 */ /* 0x000fe20000100800 */
[C---:B------:R-:W-:Y:S01]  /*185b0*/  SHF.L.U64.HI R28, R25.reuse, 0x2, R26 ;  /* 0x00000002191c7819 */ /* 0x040fe2000001021a */
[----:B------:R-:W-:Y:S02]  /*185c0*/  IMAD.SHL.U32 R27, R25, 0x4, RZ ;  /* 0x00000004191b7824 */ /* 0x000fe400078e00ff */
[----:B------:R-:W-:Y:S04]  /*185d0*/  STL [R1+0xaf8], R30 ;  /* 0x000af81e01007387 */ /* 0x000fe80000100800 */
[----:B------:R-:W-:Y:S01]  /*185e0*/  STL [R1+0xaf4], R29 ;  /* 0x000af41d01007387 */ /* 0x000fe20000100800 */
[C---:B------:R-:W-:Y:S01]  /*185f0*/  SHF.L.U64.HI R26, R23.reuse, 0x2, R24 ;  /* 0x00000002171a7819 */ /* 0x040fe20000010218 */
[----:B------:R-:W-:-:S02]  /*18600*/  IMAD.SHL.U32 R25, R23, 0x4, RZ ;  /* 0x0000000417197824 */ /* 0x000fc400078e00ff */
[----:B------:R-:W-:Y:S04]  /*18610*/  STL [R1+0xaf0], R28 ;  /* 0x000af01c01007387 */ /* 0x000fe80000100800 */
        /* <DEDUP_REMOVED lines=21> */
[C---:B---3--:R-:W-:Y:S01]  /*18770*/  SHF.L.U64.HI R14, R11.reuse, 0x2, R12 ;  /* 0x000000020b0e7819 */ /* 0x048fe2000001020c */
[----:B------:R-:W-:-:S02]  /*18780*/  IMAD.SHL.U32 R13, R11, 0x4, RZ ;  /* 0x000000040b0d7824 */ /* 0x000fc400078e00ff */
[----:B------:R-:W-:Y:S04]  /*18790*/  STL [R1+0xac0], R16 ;  /* 0x000ac01001007387 */ /* 0x000fe80000100800 */
[----:B------:R-:W-:Y:S01]  /*187a0*/  STL [R1+0xabc], R15 ;  /* 0x000abc0f01007387 */ /* 0x000fe20000100800 */
[C---:B------:R-:W-:Y:S01]  /*187b0*/  SHF.L.U64.HI R12, R6.reuse, 0x2, R7 ;  /* 0x00000002060c7819 */ /* 0x040fe20000010207 */
[----:B------:R-:W-:Y:S02]  /*187c0*/  IMAD.SHL.U32 R11, R6, 0x4, RZ ;  /* 0x00000004060b7824 */ /* 0x000fe400078e00ff */
[----:B------:R-:W-:Y:S04]  /*187d0*/  STL [R1+0xab8], R14 ;  /* 0x000ab80e01007387 */ /* 0x000fe80000100800 */
[----:B------:R-:W-:Y:S04]  /*187e0*/  STL [R1+0xab4], R13 ;  /* 0x000ab40d01007387 */ /* 0x000fe80000100800 */
[----:B------:R-:W3:Y:S04]  /*187f0*/  LDL.LU R7, [R1+0x448] ;  /* 0x0004480001077983 */ /* 0x000ee80000300800 */
[----:B------:R2:W-:Y:S04]  /*18800*/  STL [R1+0xab0], R12 ;  /* 0x000ab00c01007387 */ /* 0x0005e80000100800 */
[----:B------:R-:W3:Y:S04]  /*18810*/  LDL.LU R6, [R1+0x134] ;  /* 0x0001340001067983 */ /* 0x000ee80000300800 */
[----:B------:R1:W-:Y:S01]  /*18820*/  STL [R1+0xaac], R11 ;  /* 0x000aac0b01007387 */ /* 0x0003e20000100800 */
[C---:B--2---:R-:W-:Y:S01]  /*18830*/  SHF.L.U64.HI R12, R9.reuse, 0x2, R10 ;  /* 0x00000002090c7819 */ /* 0x044fe2000001020a */
[----:B-1----:R-:W-:-:S04]  /*18840*/  IMAD.SHL.U32 R11, R9, 0x4, RZ ;  /* 0x00000004090b7824 */ /* 0x002fc800078e00ff */
[----:B------:R1:W-:Y:S04]  /*18850*/  STL [R1+0xaa8], R12 ;  /* 0x000aa80c01007387 */ /* 0x0003e80000100800 */
[----:B------:R2:W-:Y:S01]  /*18860*/  STL [R1+0xaa4], R11 ;  /* 0x000aa40b01007387 */ /* 0x0005e20000100800 */
[C---:B------:R-:W-:Y:S01]  /*18870*/  SHF.L.U64.HI R10, R3.reuse, 0x2, R5 ;  /* 0x00000002030a7819 */ /* 0x040fe20000010205 */
[----:B------:R-:W-:Y:S02]  /*18880*/  IMAD.SHL.U32 R9, R3, 0x4, RZ ;  /* 0x0000000403097824 */ /* 0x000fe400078e00ff */
[----:B------:R-:W5:Y:S04]  /*18890*/  LDL.LU R5, [R1+0x44c] ;  /* 0x00044c0001057983 */ /* 0x000f680000300800 */
[----:B------:R1:W-:Y:S04]  /*188a0*/  STL [R1+0xaa0], R10 ;  /* 0x000aa00a01007387 */ /* 0x0003e80000100800 */
[----:B------:R-:W5:Y:S04]  /*188b0*/  LDL.LU R3, [R1+0x138] ;  /* 0x0001380001037983 */ /* 0x000f680000300800 */
[----:B------:R-:W-:Y:S01]  /*188c0*/  STL [R1+0xa9c], R9 ;  /* 0x000a9c0901007387 */ /* 0x000fe20000100800 */
[C---:B----4-:R-:W-:Y:S01]  /*188d0*/  SHF.L.U64.HI R8, R4.reuse, 0x2, R8 ;  /* 0x0000000204087819 */ /* 0x050fe20000010208 */
[----:B------:R-:W-:-:S02]  /*188e0*/  IMAD.SHL.U32 R4, R4, 0x4, RZ ;  /* 0x0000000404047824 */ /* 0x000fc400078e00ff */
[----:B------:R-:W4:Y:S04]  /*188f0*/  LDL.LU R30, [R1+0x460] ;  /* 0x00046000011e7983 */ /* 0x000f280000300800 */
[----:B------:R-:W-:Y:S04]  /*18900*/  STL [R1+0xa98], R8 ;  /* 0x000a980801007387 */ /* 0x000fe80000100800 */
[----:B------:R-:W4:Y:S04]  /*18910*/  LDL.LU R29, [R1+0x13c] ;  /* 0x00013c00011d7983 */ /* 0x000f280000300800 */
[----:B------:R1:W-:Y:S04]  /*18920*/  STL [R1+0xa94], R4 ;  /* 0x000a940401007387 */ /* 0x0003e80000100800 */
[----:B------:R-:W4:Y:S04]  /*18930*/  LDL.LU R28, [R1+0x464] ;  /* 0x00046400011c7983 */ /* 0x000f280000300800 */
        /* <DEDUP_REMOVED lines=15> */
[----:B-1----:R-:W4:Y:S04]  /*18a30*/  LDL.LU R12, [R1+0x484] ;  /* 0x00048400010c7983 */ /* 0x002f280000300800 */
[----:B--2---:R-:W2:Y:S04]  /*18a40*/  LDL.LU R11, [R1+0x160] ;  /* 0x00016000010b7983 */ /* 0x004ea80000300800 */
[----:B------:R-:W2:Y:S04]  /*18a50*/  LDL.LU R10, [R1+0x488] ;  /* 0x00048800010a7983 */ /* 0x000ea80000300800 */
[----:B------:R-:W2:Y:S04]  /*18a60*/  LDL.LU R4, [R1+0x164] ;  /* 0x0001640001047983 */ /* 0x000ea80000300800 */
[----:B------:R-:W2:Y:S01]  /*18a70*/  LDL.LU R9, [R1+0x48c] ;  /* 0x00048c0001097983 */ /* 0x000ea20000300800 */
[C---:B---3--:R-:W-:Y:S01]  /*18a80*/  SHF.L.U64.HI R7, R6.reuse, 0x2, R7 ;  /* 0x0000000206077819 */ /* 0x048fe20000010207 */
[----:B------:R-:W-:-:S04]  /*18a90*/  IMAD.SHL.U32 R6, R6, 0x4, RZ ;  /* 0x0000000406067824 */ /* 0x000fc800078e00ff */
[----:B------:R1:W-:Y:S04]  /*18aa0*/  STL [R1+0xa90], R7 ;  /* 0x000a900701007387 */ /* 0x0003e80000100800 */
[----:B------:R-:W3:Y:S04]  /*18ab0*/  LDL.LU R8, [R1+0x168] ;  /* 0x0001680001087983 */ /* 0x000ee80000300800 */
[----:B------:R1:W-:Y:S04]  /*18ac0*/  STL [R1+0xa8c], R6 ;  /* 0x000a8c0601007387 */ /* 0x0003e80000100800 */
[----:B-1----:R-:W3:Y:S04]  /*18ad0*/  LDL.LU R7, [R1+0x510] ;  /* 0x0005100001077983 */ /* 0x002ee80000300800 */
[----:B------:R-:W3:Y:S01]  /*18ae0*/  LDL.LU R6, [R1+0x16c] ;  /* 0x00016c0001067983 */ /* 0x000ee20000300800 */
[C---:B-----5:R-:W-:Y:S01]  /*18af0*/  SHF.L.U64.HI R5, R3.reuse, 0x2, R5 ;  /* 0x0000000203057819 */ /* 0x060fe20000010205 */
[----:B------:R-:W-:-:S02]  /*18b00*/  IMAD.SHL.U32 R31, R3, 0x4, RZ ;  /* 0x00000004031f7824 */ /* 0x000fc400078e00ff */
[----:B------:R-:W5:Y:S04]  /*18b10*/  LDL.LU R3, [R1+0x514] ;  /* 0x0005140001037983 */ /* 0x000f680000300800 */
[----:B------:R1:W-:Y:S04]  /*18b20*/  STL [R1+0xa88], R5 ;  /* 0x000a880501007387 */ /* 0x0003e80000100800 */
[----:B-1----:R-:W5:Y:S04]  /*18b30*/  LDL.LU R5, [R1+0x170] ;  /* 0x0001700001057983 */ /* 0x002f680000300800 */
[----:B------:R4:W-:Y:S02]  /*18b40*/  STL [R1+0xa84], R31 ;  /* 0x000a841f01007387 */ /* 0x0009e40000100800 */
[C---:B----4-:R-:W-:Y:S01]  /*18b50*/  SHF.L.U64.HI R31, R29.reuse, 0x2, R30 ;  /* 0x000000021d1f7819 */ /* 0x050fe2000001021e */
[----:B------:R-:W-:Y:S01]  /*18b60*/  IMAD.SHL.U32 R30, R29, 0x4, RZ ;  /* 0x000000041d1e7824 */ /* 0x000fe200078e00ff */
[C---:B------:R-:W-:Y:S01]  /*18b70*/  SHF.L.U64.HI R29, R27.reuse, 0x2, R28 ;  /* 0x000000021b1d7819 */ /* 0x040fe2000001021c */
[----:B------:R-:W-:-:S02]  /*18b80*/  IMAD.SHL.U32 R28, R27, 0x4, RZ ;  /* 0x000000041b1c7824 */ /* 0x000fc400078e00ff */
[----:B------:R1:W-:Y:S01]  /*18b90*/  STL [R1+0xa80], R31 ;  /* 0x000a801f01007387 */ /* 0x0003e20000100800 */
        /* <DEDUP_REMOVED lines=28> */
[C---:B--2---:R-:W-:Y:S01]  /*18d60*/  SHF.L.U64.HI R13, R11.reuse, 0x2, R12 ;  /* 0x000000020b0d7819 */ /* 0x044fe2000001020c */
[----:B------:R-:W-:-:S02]  /*18d70*/  IMAD.SHL.U32 R12, R11, 0x4, RZ ;  /* 0x000000040b0c7824 */ /* 0x000fc400078e00ff */
[----:B------:R-:W-:Y:S04]  /*18d80*/  STL [R1+0xa44], R16 ;  /* 0x000a441001007387 */ /* 0x000fe80000100800 */
[----:B------:R-:W-:Y:S01]  /*18d90*/  STL [R1+0xa40], R15 ;  /* 0x000a400f01007387 */ /* 0x000fe20000100800 */
[----:B------:R-:W-:-:S03]  /*18da0*/  SHF.L.U64.HI R11, R4, 0x2, R10 ;  /* 0x00000002040b7819 */ /* 0x000fc6000001020a */
[----:B------:R-:W-:Y:S01]  /*18db0*/  STL [R1+0xa3c], R14 ;  /* 0x000a3c0e01007387 */ /* 0x000fe20000100800 */
[----:B------:R-:W-:-:S03]  /*18dc0*/  IMAD.SHL.U32 R10, R4, 0x4, RZ ;  /* 0x00000004040a7824 */ /* 0x000fc600078e00ff */
[----:B------:R-:W-:Y:S04]  /*18dd0*/  STL [R1+0xa38], R13 ;  /* 0x000a380d01007387 */ /* 0x000fe80000100800 */
[----:B------:R-:W-:Y:S04]  /*18de0*/  STL [R1+0xa34], R12 ;  /* 0x000a340c01007387 */ /* 0x000fe80000100800 */
[----:B------:R-:W2:Y:S04]  /*18df0*/  LDL.LU R4, [R1+0x518] ;  /* 0x0005180001047983 */ /* 0x000ea80000300800 */
[----:B------:R-:W-:Y:S04]  /*18e00*/  STL [R1+0xa30], R11 ;  /* 0x000a300b01007387 */ /* 0x000fe80000100800 */
[----:B-1----:R-:W2:Y:S04]  /*18e10*/  LDL.LU R31, [R1+0x174] ;  /* 0x00017400011f7983 */ /* 0x002ea80000300800 */
[----:B------:R3:W-:Y:S02]  /*18e20*/  STL [R1+0xa2c], R10 ;  /* 0x000a2c0a01007387 */ /* 0x0007e40000100800 */
[C---:B---3--:R-:W-:Y:S01]  /*18e30*/  SHF.L.U64.HI R10, R8.reuse, 0x2, R9 ;  /* 0x00000002080a7819 */ /* 0x048fe20000010209 */
[----:B------:R-:W-:Y:S01]  /*18e40*/  IMAD.SHL.U32 R9, R8, 0x4, RZ ;  /* 0x0000000408097824 */ /* 0x000fe200078e00ff */
[C---:B------:R-:W-:Y:S01]  /*18e50*/  SHF.L.U64.HI R8, R6.reuse, 0x2, R7 ;  /* 0x0000000206087819 */ /* 0x040fe20000010207 */
[----:B------:R-:W-:-:S02]  /*18e60*/  IMAD.SHL.U32 R6, R6, 0x4, RZ ;  /* 0x0000000406067824 */ /* 0x000fc400078e00ff */
[----:B------:R-:W-:Y:S04]  /*18e70*/  STL [R1+0xa28], R10 ;  /* 0x000a280a01007387 */ /* 0x000fe80000100800 */
[----:B------:R-:W-:Y:S04]  /*18e80*/  STL [R1+0xa24], R9 ;  /* 0x000a240901007387 */ /* 0x000fe80000100800 */
[----:B------:R-:W3:Y:S04]  /*18e90*/  LDL.LU R7, [R1+0x51c] ;  /* 0x00051c0001077983 */ /* 0x000ee80000300800 */
[----:B------:R-:W-:Y:S04]  /*18ea0*/  STL [R1+0xa20], R8 ;  /* 0x000a200801007387 */ /* 0x000fe80000100800 */
[----:B------:R-:W3:Y:S04]  /*18eb0*/  LDL.LU R30, [R1+0x178] ;  /* 0x00017800011e7983 */ /* 0x000ee80000300800 */
[----:B------:R5:W-:Y:S02]  /*18ec0*/  STL [R1+0xa1c], R6 ;  /* 0x000a1c0601007387 */ /* 0x000be40000100800 */
[C---:B-----5:R-:W-:Y:S01]  /*18ed0*/  SHF.L.U64.HI R6, R5.reuse, 0x2, R3 ;  /* 0x0000000205067819 */ /* 0x060fe20000010203 */
[----:B------:R-:W-:Y:S01]  /*18ee0*/  IMAD.SHL.U32 R5, R5, 0x4, RZ ;  /* 0x0000000405057824 */ /* 0x000fe200078e00ff */
[----:B------:R-:W4:Y:S04]  /*18ef0*/  LDL.LU R3, [R1+0x520] ;  /* 0x0005200001037983 */ /* 0x000f280000300800 */
[----:B------:R-:W4:Y:S04]  /*18f00*/  LDL.LU R29, [R1+0x17c] ;  /* 0x00017c00011d7983 */ /* 0x000f280000300800 */
[----:B------:R1:W-:Y:S04]  /*18f10*/  STL [R1+0xa18], R6 ;  /* 0x000a180601007387 */ /* 0x0003e80000100800 */
[----:B------:R-:W5:Y:S04]  /*18f20*/  LDL.LU R28, [R1+0x524] ;  /* 0x00052400011c7983 */ /* 0x000f680000300800 */
        /* <DEDUP_REMOVED lines=20> */
[----:B------:R-:W5:Y:S04]  /*19070*/  LDL.LU R9, [R1+0x54c] ;  /* 0x00054c0001097983 */ /* 0x000f680000300800 */
[----:B------:R-:W5:Y:S01]  /*19080*/  LDL.LU R5, [R1+0x1a8] ;  /* 0x0001a80001057983 */ /* 0x000f620000300800 */
[----:B--2---:R-:W-:-:S05]  /*19090*/  SHF.L.U64.HI R4, R31, 0x2, R4 ;  /* 0x000000021f047819 */ /* 0x004fca0000010204 */
[----:B------:R1:W-:Y:S04]  /*190a0*/  STL [R1+0xa10], R4 ;  /* 0x000a100401007387 */ /* 0x0003e80000100800 */
[----:B------:R-:W2:Y:S01]  /*190b0*/  LDL.LU R8, [R1+0x1ac] ;  /* 0x0001ac0001087983 */ /* 0x000ea20000300800 */
[----:B------:R-:W-:-:S03]  /*190c0*/  IMAD.SHL.U32 R32, R31, 0x4, RZ ;  /* 0x000000041f207824 */ /* 0x000fc600078e00ff */
[----:B-1----:R-:W2:Y:S01]  /*190d0*/  LDL.LU R4, [R1+0x1b0] ;  /* 0x0001b00001047983 */ /* 0x002ea20000300800 */
[C---:B---3--:R-:W-:Y:S01]  /*190e0*/  SHF.L.U64.HI R31, R30.reuse, 0x2, R7 ;  /* 0x000000021e1f7819 */ /* 0x048fe20000010207 */
[----:B------:R-:W-:Y:S02]  /*190f0*/  IMAD.SHL.U32 R30, R30, 0x4, RZ ;  /* 0x000000041e1e7824 */ /* 0x000fe400078e00ff */
[----:B------:R-:W3:Y:S04]  /*19100*/  LDL.LU R7, [R1+0x554] ;  /* 0x0005540001077983 */ /* 0x000ee80000300800 */
[----:B------:R-:W-:Y:S04]  /*19110*/  STL [R1+0xa0c], R32 ;  /* 0x000a0c2001007387 */ /* 0x000fe80000100800 */
[----:B------:R4:W-:Y:S02]  /*19120*/  STL [R1+0xa08], R31 ;  /* 0x000a081f01007387 */ /* 0x0009e40000100800 */
[----:B----4-:R-:W-:-:S02]  /*19130*/  SHF.L.U64.HI R31, R29, 0x2, R3 ;  /* 0x000000021d1f7819 */ /* 0x010fc40000010203 */
[----:B------:R-:W4:Y:S04]  /*19140*/  LDL.LU R3, [R1+0x558] ;  /* 0x0005580001037983 */ /* 0x000f280000300800 */
[----:B------:R1:W-:Y:S04]  /*19150*/  STL [R1+0xa04], R30 ;  /* 0x000a041e01007387 */ /* 0x0003e80000100800 */
[----:B------:R-:W-:Y:S01]  /*19160*/  STL [R1+0xa00], R31 ;  /* 0x000a001f01007387 */ /* 0x000fe20000100800 */
[----:B-1----:R-:W-:Y:S01]  /*19170*/  IMAD.SHL.U32 R30, R29, 0x4, RZ ;  /* 0x000000041d1e7824 */ /* 0x002fe200078e00ff */
[C---:B-----5:R-:W-:Y:S01]  /*19180*/  SHF.L.U64.HI R29, R27.reuse, 0x2, R28 ;  /* 0x000000021b1d7819 */ /* 0x060fe2000001021c */
[----:B------:R-:W-:-:S03]  /*19190*/  IMAD.SHL.U32 R28, R27, 0x4, RZ ;  /* 0x000000041b1c7824 */ /* 0x000fc600078e00ff */
        /* <DEDUP_REMOVED lines=37> */
[----:B------:R-:W-:-:S03]  /*193f0*/  SHF.L.U64.HI R9, R5, 0x2, R9 ;  /* 0x0000000205097819 */ /* 0x000fc60000010209 */
[----:B------:R-:W-:Y:S04]  /*19400*/  STL [R1+0x9b0], R11 ;  /* 0x0009b00b01007387 */ /* 0x000fe80000100800 */
[----:B------:R2:W-:Y:S04]  /*19410*/  STL [R1+0x9ac], R10 ;  /* 0x0009ac0a01007387 */ /* 0x0005e80000100800 */
[----:B------:R1:W-:Y:S01]  /*19420*/  STL [R1+0x9a8], R9 ;  /* 0x0009a80901007387 */ /* 0x0003e20000100800 */
[----:B--2---:R-:W-:-:S03]  /*19430*/  SHF.L.U64.HI R10, R8, 0x2, R0 ;  /* 0x00000002080a7819 */ /* 0x004fc60000010200 */
[----:B------:R-:W4:Y:S01]  /*19440*/  LDL.LU R0, [R1+0xe54] ;  /* 0x000e540001007983 */ /* 0x000f220000300800 */
[----:B------:R-:W-:Y:S02]  /*19450*/  IMAD.SHL.U32 R5, R5, 0x4, RZ ;  /* 0x0000000405057824 */ /* 0x000fe400078e00ff */
[----:B------:R-:W-:-:S03]  /*19460*/  IMAD.MOV.U32 R6, RZ, RZ, c[0x0][0x18c] ;  /* 0x00006300ff067624 */ /* 0x000fc600078e00ff */
[----:B------:R2:W-:Y:S01]  /*19470*/  STL [R1+0x9a4], R5 ;  /* 0x0009a40501007387 */ /* 0x0005e20000100800 */
[----:B-1----:R-:W-:Y:S02]  /*19480*/  IMAD.SHL.U32 R9, R8, 0x4, RZ ;  /* 0x0000000408097824 */ /* 0x002fe400078e00ff */
[----:B--2---:R-:W-:Y:S01]  /*19490*/  IMAD.SHL.U32 R5, R6, 0x20, RZ ;  /* 0x0000002006057824 */ /* 0x004fe200078e00ff */
[----:B------:R-:W-:Y:S01]  /*194a0*/  STL [R1+0x9a0], R10 ;  /* 0x0009a00a01007387 */ /* 0x000fe20000100800 */
[----:B------:R-:W-:Y:S01]  /*194b0*/  IMAD.MOV.U32 R238, RZ, RZ, c[0x0][0x18c] ;  /* 0x00006300ffee7624 */ /* 0x000fe200078e00ff */
[C---:B---3--:R-:W-:Y:S02]  /*194c0*/  SHF.L.U64.HI R8, R4.reuse, 0x2, R7 ;  /* 0x0000000204087819 */ /* 0x048fe40000010207 */
[----:B------:R-:W-:Y:S01]  /*194d0*/  SHF.R.S32.HI R7, RZ, 0x1f, R5 ;  /* 0x0000001fff077819 */ /* 0x000fe20000011405 */
[----:B------:R-:W-:Y:S01]  /*194e0*/  IMAD.SHL.U32 R5, R4, 0x4, RZ ;  /* 0x0000000404057824 */ /* 0x000fe200078e00ff */
[----:B------:R-:W-:Y:S01]  /*194f0*/  STL [R1+0x99c], R9 ;  /* 0x00099c0901007387 */ /* 0x000fe20000100800 */
[----:B------:R-:W-:-:S03]  /*19500*/  IMAD.MOV.U32 R4, RZ, RZ, c[0x0][0x188] ;  /* 0x00006200ff047624 */ /* 0x000fc600078e00ff */
[----:B------:R1:W-:Y:S01]  /*19510*/  STL [R1+0x998], R8 ;  /* 0x0009980801007387 */ /* 0x0003e20000100800 */
[----:B------:R-:W-:-:S03]  /*19520*/  IMAD.SHL.U32 R238, R238, 0x20, RZ ;  /* 0x00000020eeee7824 */ /* 0x000fc600078e00ff */
[----:B------:R-:W-:Y:S01]  /*19530*/  STL [R1+0x994], R5 ;  /* 0x0009940501007387 */ /* 0x000fe20000100800 */
[----:B------:R-:W-:Y:S01]  /*19540*/  IMAD.SHL.U32 R6, R6, 0x20, RZ ;  /* 0x0000002006067824 */ /* 0x000fe200078e00ff */
[----:B------:R-:W-:Y:S01]  /*19550*/  LEA R2, P0, R238, c[0x0][0x168], 0x4 ;  /* 0x00005a00ee027a11 */ /* 0x000fe200078020ff */
[----:B-1----:R-:W-:-:S05]  /*19560*/  IMAD.MOV.U32 R8, RZ, RZ, 0x1f ;  /* 0x0000001fff087424 */ /* 0x002fca00078e00ff */
[----:B------:R-:W-:Y:S02]  /*19570*/  IADD3 R8, R8, c[0x0][0x180], RZ ;  /* 0x0000600008087a10 */ /* 0x000fe40007ffe0ff */
[C---:B----4-:R-:W-:Y:S01]  /*19580*/  SHF.L.U64.HI R3, R0.reuse, 0x2, R3 ;  /* 0x0000000200037819 */ /* 0x050fe20000010203 */
[----:B------:R-:W-:-:S04]  /*19590*/  IMAD.SHL.U32 R0, R0, 0x4, RZ ;  /* 0x0000000400007824 */ /* 0x000fc800078e00ff */
[----:B------:R1:W-:Y:S04]  /*195a0*/  STL [R1+0x990], R3 ;  /* 0x0009900301007387 */ /* 0x0003e80000100800 */
[----:B------:R2:W-:Y:S01]  /*195b0*/  STL [R1+0x98c], R0 ;  /* 0x00098c0001007387 */ /* 0x0005e20000100800 */
[C---:B-1----:R-:W-:Y:S02]  /*195c0*/  IMAD.SHL.U32 R3, R4.reuse, 0x20, RZ ;  /* 0x0000002004037824 */ /* 0x042fe400078e00ff */
[----:B------:R-:W-:-:S03]  /*195d0*/  IMAD.SHL.U32 R4, R4, 0x20, RZ ;  /* 0x0000002004047824 */ /* 0x000fc600078e00ff */
[----:B------:R-:W-:Y:S02]  /*195e0*/  SHF.R.S32.HI R5, RZ, 0x1f, R3 ;  /* 0x0000001fff057819 */ /* 0x000fe40000011403 */
[C-C-:B--2---:R-:W-:Y:S02]  /*195f0*/  SHF.L.U64.HI R0, R6.reuse, 0x2, R7.reuse ;  /* 0x0000000206007819 */ /* 0x144fe40000010207 */
[----:B------:R-:W-:Y:S02]  /*19600*/  LEA.HI.X R0, R6, c[0x0][0x16c], R7, 0x4, P0 ;  /* 0x00005b0006007a11 */ /* 0x000fe400000f2407 */
[C-C-:B------:R-:W-:Y:S02]  /*19610*/  SHF.L.U64.HI R6, R4.reuse, 0x2, R5.reuse ;  /* 0x0000000204067819 */ /* 0x140fe40000010205 */
[----:B------:R-:W-:-:S05]  /*19620*/  LEA.HI.X R5, R4, c[0x0][0x164], R5, 0x4, P1 ;  /* 0x0000590004057a11 */ /* 0x000fca00008f2405 */
[----:B------:R1:W-:Y:S04]  /*19630*/  STL [R1+0x264], R5 ;  /* 0x0002640501007387 */ /* 0x0003e80000100800 */
[----:B------:R2:W-:Y:S04]  /*19640*/  STL [R1+0x2b0], RZ ;  /* 0x0002b0ff01007387 */ /* 0x0005e80000100800 */
[----:B------:R2:W-:Y:S04]  /*19650*/  STL [R1+0x2b4], RZ ;  /* 0x0002b4ff01007387 */ /* 0x0005e80000100800 */
[----:B------:R2:W-:Y:S04]  /*19660*/  STL [R1+0x2b8], RZ ;  /* 0x0002b8ff01007387 */ /* 0x0005e80000100800 */
[----:B------:R2:W-:Y:S01]  /*19670*/  STL [R1+0x2bc], RZ ;  /* 0x0002bcff01007387 */ /* 0x0005e20000100800 */
[----:B------:R-:W-:-:S03]  /*19680*/  SHF.R.S32.HI R3, RZ, 0x1f, R8 ;  /* 0x0000001fff037819 */ /* 0x000fc60000011408 */
[----:B------:R2:W-:Y:S04]  /*19690*/  STL [R1+0x2a0], RZ ;  /* 0x0002a0ff01007387 */ /* 0x0005e80000100800 */
[----:B------:R2:W-:Y:S04]  /*196a0*/  STL [R1+0x2a4], RZ ;  /* 0x0002a4ff01007387 */ /* 0x0005e80000100800 */
[----:B------:R2:W-:Y:S04]  /*196b0*/  STL [R1+0x2a8], RZ ;  /* 0x0002a8ff01007387 */ /* 0x0005e80000100800 */
[----:B------:R2:W-:Y:S01]  /*196c0*/  STL [R1+0x2ac], RZ ;  /* 0x0002acff01007387 */ /* 0x0005e20000100800 */
[----:B------:R-:W-:-:S03]  /*196d0*/  LEA.HI R3, R3, R8, RZ, 0x5 ;  /* 0x0000000803037211 */ /* 0x000fc600078f28ff */
[----:B------:R2:W-:Y:S04]  /*196e0*/  STL [R1+0x290], RZ ;  /* 0x000290ff01007387 */ /* 0x0005e80000100800 */
[----:B------:R2:W-:Y:S04]  /*196f0*/  STL [R1+0x294], RZ ;  /* 0x000294ff01007387 */ /* 0x0005e80000100800 */
[----:B------:R2:W-:Y:S04]  /*19700*/  STL [R1+0x298], RZ ;  /* 0x000298ff01007387 */ /* 0x0005e80000100800 */
[----:B------:R2:W-:Y:S04]  /*19710*/  STL [R1+0x29c], RZ ;  /* 0x00029cff01007387 */ /* 0x0005e80000100800 */
[----:B-1----:R-:W3:Y:S01]  /*19720*/  LDL R5, [R1+0x910] ;  /* 0x0009100001057983 */ /* 0x002ee20000100800 */
[----:B------:R-:W-:-:S03]  /*19730*/  SHF.R.S32.HI R4, RZ, 0x5, R3 ;  /* 0x00000005ff047819 */ /* 0x000fc60000011403 */
[----:B------:R2:W-:Y:S04]  /*19740*/  STL [R1+0x270], RZ ;  /* 0x000270ff01007387 */ /* 0x0005e80000100800 */
[----:B------:R2:W-:Y:S04]  /*19750*/  STL [R1+0x274], RZ ;  /* 0x000274ff01007387 */ /* 0x0005e80000100800 */
[----:B------:R2:W-:Y:S04]  /*19760*/  STL [R1+0x278], RZ ;  /* 0x000278ff01007387 */ /* 0x0005e80000100800 */
[----:B------:R2:W-:Y:S04]  /*19770*/  STL [R1+0x27c], RZ ;  /* 0x00027cff01007387 */ /* 0x0005e80000100800 */
[----:B------:R-:W4:Y:S04]  /*19780*/  LDL R3, [R1+0x914] ;  /* 0x0009140001037983 */ /* 0x000f280000100800 */
        /* <DEDUP_REMOVED lines=102> */
[----:B------:R-:W-:-:S02]  /*19df0*/  IADD3 R4, R4, -0x4, RZ ;  /* 0xfffffffc04047810 */ /* 0x000fc40007ffe0ff */
[----:B----4-:R-:W-:-:S05]  /*19e00*/  LOP3.LUT R3, R3, 0x40, RZ, 0x3c, !PT ;  /* 0x0000004003037812 */ /* 0x010fca00078e3cff */
[----:B------:R2:W-:Y:S01]  /*19e10*/  STL [R1+0xe40], R3 ;  /* 0x000e400301007387 */ /* 0x0005e20000100800 */
[C---:B---3--:R-:W-:Y:S02]  /*19e20*/  LOP3.LUT R7, R5.reuse, 0x20, RZ, 0x3c, !PT ;  /* 0x0000002005077812 */ /* 0x048fe400078e3cff */
[C---:B------:R-:W-:Y:S02]  /*19e30*/  LOP3.LUT R6, R5.reuse, 0x40, RZ, 0x3c, !PT ;  /* 0x0000004005067812 */ /* 0x040fe400078e3cff */
[----:B------:R-:W-:Y:S02]  /*19e40*/  LOP3.LUT R5, R5, 0x60, RZ, 0x3c, !PT ;  /* 0x0000006005057812 */ /* 0x000fe400078e3cff */
.L_x_1:
[----:B-12---:R-:W2:Y:S01]  /*19e50*/  LDL.LU R3, [R1+0x900] ;  /* 0x0009000001037983 */ /* 0x006ea20000300800 */
[----:B------:R-:W-:-:S04]  /*19e60*/  DEPBAR.LE SB0, 0x6 ;  /* 0x000081800000791a */ /* 0x000fc80000000000 */
[----:B------:R-:W3:Y:S04]  /*19e70*/  LDL R10, [R1+0x914] ;  /* 0x00091400010a7983 */ /* 0x000ee80000100800 */
[----:B------:R-:W1:Y:S04]  /*19e80*/  S2R R4, SR_TID.X ;  /* 0x0000000000047919 */ /* 0x000e680000002100 */
[----:B------:R-:W-:Y:S04]  /*19e90*/  STL [R1+0xe5c], R252 ;  /* 0x000e5cfc01007387 */ /* 0x000fe80000100800 */
[----:B------:R4:W-:Y:S04]  /*19ea0*/  STL [R1+0xe58], R2 ;  /* 0x000e580201007387 */ /* 0x0009e80000100800 */
[----:B------:R1:W-:Y:S04]  /*19eb0*/  STL [R1+0xe54], R0 ;  /* 0x000e540001007387 */ /* 0x0003e80000100800 */
[----:B------:R-:W4:Y:S01]  /*19ec0*/  S2R R8, SR_TID.X ;  /* 0x0000000000087919 */ /* 0x000f220000002100 */
[----:B-1----:R-:W-:-:S02]  /*19ed0*/  LOP3.LUT R7, R4, 0x1c, RZ, 0xc0, !PT ;  /* 0x0000001c04077812 */ /* 0x002fc400078ec0ff */
[C---:B------:R-:W-:Y:S02]  /*19ee0*/  LOP3.LUT R6, R4.reuse, 0x3, RZ, 0xc0, !PT ;  /* 0x0000000304067812 */ /* 0x040fe400078ec0ff */
[C---:B------:R-:W-:Y:S02]  /*19ef0*/  LOP3.LUT R9, R4.reuse, 0x1c, RZ, 0xc0, !PT ;  /* 0x0000001c04097812 */ /* 0x040fe400078ec0ff */
[----:B------:R-:W-:Y:S01]  /*19f00*/  LOP3.LUT R4, R4, 0x3, RZ, 0xc0, !PT ;  /* 0x0000000304047812 */ /* 0x000fe200078ec0ff */
[----:B------:R-:W-:-:S04]  /*19f10*/  IMAD R6, R6, 0x220, R7 ;  /* 0x0000022006067824 */ /* 0x000fc800078e0207 */
[----:B------:R-:W-:Y:S01]  /*19f20*/  IMAD R4, R4, 0x220, R9 ;  /* 0x0000022004047824 */ /* 0x000fe200078e0209 */
[----:B------:R-:W-:Y:S02]  /*19f30*/  LOP3.LUT R6, R6, 0x20, RZ, 0x3c, !PT ;  /* 0x0000002006067812 */ /* 0x000fe400078e3cff */
[C---:B----4-:R-:W-:Y:S02]  /*19f40*/  LOP3.LUT R7, R8.reuse, 0x1c, RZ, 0xc0, !PT ;  /* 0x0000001c08077812 */ /* 0x050fe400078ec0ff */
[----:B------:R-:W-:Y:S01]  /*19f50*/  LOP3.LUT R9, R8, 0x1c, RZ, 0xc0, !PT ;  /* 0x0000001c08097812 */ /* 0x000fe200078ec0ff */
[----:B------:R-:W-:Y:S01]  /*19f60*/  BAR.SYNC.DEFER_BLOCKING 0x0 ;  /* 0x0000000000007b1d */ /* 0x000fe20000010000 */
[----:B--2---:R-:W-:-:S04]  /*19f70*/  IADD3 R3, R3, 0x1, RZ ;  /* 0x0000000103037810 */ /* 0x004fc80007ffe0ff */
[----:B------:R-:W-:-:S04]  /*19f80*/  ISETP.GT.AND P0, PT, R3, 0x3, PT ;  /* 0x000000030300780c */ /* 0x000fc80003f04270 */
[----:B------:R-:W-:-:S05]  /*19f90*/  SEL R5, R3, RZ, !P0 ;  /* 0x000000ff03057207 */ /* 0x000fca0004000000 */
[C---:B------:R-:W-:Y:S01]  /*19fa0*/  IMAD R4, R5.reuse, 0x4000, R4 ;  /* 0x0000400005047824 */ /* 0x040fe200078e0204 */
[----:B------:R-:W-:Y:S01]  /*19fb0*/  STL [R1+0x900], R5 ;  /* 0x0009000501007387 */ /* 0x000fe20000100800 */
[C---:B------:R-:W-:Y:S01]  /*19fc0*/  IMAD R2, R5.reuse, 0x4000, R6 ;  /* 0x0000400005027824 */ /* 0x040fe200078e0206 */
[C---:B------:R-:W-:Y:S01]  /*19fd0*/  LOP3.LUT R6, R8.reuse, 0x3, RZ, 0xc0, !PT ;  /* 0x0000000308067812 */ /* 0x040fe200078ec0ff */
[----:B---3--:R-:W-:Y:S01]  /*19fe0*/  IMAD R3, R5, 0x10000, R10 ;  /* 0x0001000005037824 */ /* 0x008fe200078e020a */
[----:B------:R-:W-:Y:S01]  /*19ff0*/  STL [R1+0x8fc], R4 ;  /* 0x0008fc0401007387 */ /* 0x000fe20000100800 */
[----:B------:R-:W-:Y:S02]  /*1a000*/  LOP3.LUT R8, R8, 0x3, RZ, 0xc0, !PT ;  /* 0x0000000308087812 */ /* 0x000fe400078ec0ff */
[----:B------:R-:W-:Y:S01]  /*1a010*/  IMAD R6, R6, 0x220, R7 ;  /* 0x0000022006067824 */ /* 0x000fe200078e0207 */
[----:B------:R-:W-:Y:S02]  /*1a020*/  STL [R1+0x26c], R2 ;  /* 0x00026c0201007387 */ /* 0x000fe40000100800 */
[----:B------:R-:W-:-:S02]  /*1a030*/  IMAD R8, R8, 0x220, R9 ;  /* 0x0000022008087824 */ /* 0x000fc400078e0209 */
[----:B------:R-:W2:Y:S01]  /*1a040*/  LDL.LU.64 R12, [R1+0x5a0] ;  /* 0x0005a000010c7983 */ /* 0x000ea20000300a00 */
[----:B------:R-:W-:Y:S02]  /*1a050*/  LOP3.LUT R6, R6, 0x60, RZ, 0x3c, !PT ;  /* 0x0000006006067812 */ /* 0x000fe400078e3cff */
[----:B------:R-:W-:Y:S01]  /*1a060*/  LOP3.LUT R8, R8, 0x40, RZ, 0x3c, !PT ;  /* 0x0000004008087812 */ /* 0x000fe200078e3cff */
[----:B------:R-:W2:Y:S02]  /*1a070*/  LDL.LU.64 R14, [R1+0x5a8] ;  /* 0x0005a800010e7983 */ /* 0x000ea40000300a00 */
[C---:B------:R-:W-:Y:S02]  /*1a080*/  IMAD R252, R5.reuse, 0x4000, R6 ;  /* 0x0000400005fc7824 */ /* 0x040fe400078e0206 */
[----:B------:R-:W-:Y:S01]  /*1a090*/  IMAD R0, R5, 0x4000, R8 ;  /* 0x0000400005007824 */ /* 0x000fe200078e0208 */
[----:B------:R-:W-:Y:S04]  /*1a0a0*/  LDS R164, [R4+0x40000] ;  /* 0x0400000004a47984 */ /* 0x000fe80000000800 */
[----:B------:R-:W-:Y:S04]  /*1a0b0*/  STL [R1+0x8f0], R0 ;  /* 0x0008f00001007387 */ /* 0x000fe80000100800 */
[----:B------:R-:W3:Y:S04]  /*1a0c0*/  LDL.LU.64 R8, [R1+0x340] ;  /* 0x0003400001087983 */ /* 0x000ee80000300a00 */
[----:B------:R-:W3:Y:S04]  /*1a0d0*/  LDL.LU.64 R10, [R1+0x348] ;  /* 0x00034800010a7983 */ /* 0x000ee80000300a00 */
[----:B------:R-:W-:Y:S04]  /*1a0e0*/  LDS R166, [R4+0x40800] ;  /* 0x0408000004a67984 */ /* 0x000fe80000000800 */
[----:B------:R-:W-:Y:S04]  /*1a0f0*/  LDS R152, [R4+0x40080] ;  /* 0x0400800004987984 */ /* 0x000fe80000000800 */
[----:B------:R-:W-:Y:S04]  /*1a100*/  LDS R154, [R4+0x40880] ;  /* 0x04088000049a7984 */ /* 0x000fe80000000800 */
[----:B------:R-:W-:Y:S04]  /*1a110*/  LDS R188, [R4+0x40100] ;  /* 0x0401000004bc7984 */ /* 0x000fe80000000800 */
[----:B------:R-:W-:Y:S04]  /*1a120*/  LDS R190, [R4+0x40900] ;  /* 0x0409000004be7984 */ /* 0x000fe80000000800 */
[----:B------:R-:W-:Y:S04]  /*1a130*/  LDS R232, [R4+0x40180] ;  /* 0x0401800004e87984 */ /* 0x000fe80000000800 */
[----:B------:R1:W-:Y:S04]  /*1a140*/  LDS R234, [R4+0x40980] ;  /* 0x0409800004ea7984 */ /* 0x0003e80000000800 */
[----:B------:R-:W-:Y:S04]  /*1a150*/  LDS R165, [R2+0x40000] ;  /* 0x0400000002a57984 */ /* 0x000fe80000000800 */
[----:B-1----:R-:W4:Y:S04]  /*1a160*/  LDL.LU.64 R4, [R1] ;  /* 0x0000000001047983 */ /* 0x002f280000300a00 */
[----:B------:R-:W4:Y:S04]  /*1a170*/  LDL.LU.64 R6, [R1+0x8] ;  /* 0x0000080001067983 */ /* 0x000f280000300a00 */
[----:B------:R-:W-:Y:S04]  /*1a180*/  LDS R167, [R2+0x40800] ;  /* 0x0408000002a77984 */ /* 0x000fe80000000800 */
[----:B------:R-:W1:Y:S04]  /*1a190*/  LDSM.16.M88.4 R64, [R3] ;  /* 0x000000000340783b */ /* 0x000e680000000200 */
[----:B------:R-:W-:Y:S04]  /*1a1a0*/  LDS R160, [R0+0x40000] ;  /* 0x0400000000a07984 */ /* 0x000fe80000000800 */
[----:B------:R-:W-:Y:S04]  /*1a1b0*/  LDS R162, [R0+0x40800] ;  /* 0x0408000000a27984 */ /* 0x000fe80000000800 */
[----:B------:R-:W-:Y:S04]  /*1a1c0*/  LDS R161, [R252+0x40000] ;  /* 0x04000000fca17984 */ /* 0x000fe80000000800 */
[----:B------:R-:W-:Y:S04]  /*1a1d0*/  LDS R163, [R252+0x40800] ;  /* 0x04080000fca37984 */ /* 0x000fe80000000800 */
[----:B------:R-:W-:Y:S04]  /*1a1e0*/  LDSM.16.M88.4 R60, [R3+0x1000] ;  /* 0x00100000033c783b */ /* 0x000fe80000000200 */
[----:B------:R-:W-:Y:S04]  /*1a1f0*/  LDS R153, [R2+0x40080] ;  /* 0x0400800002997984 */ /* 0x000fe80000000800 */
[----:B------:R-:W1:Y:S04]  /*1a200*/  LDS R155, [R2+0x40880] ;  /* 0x04088000029b7984 */ /* 0x000e680000000800 */
[----:B------:R-:W-:Y:S04]  /*1a210*/  LDS R144, [R0+0x40080] ;  /* 0x0400800000907984 */ /* 0x000fe80000000800 */
[----:B------:R-:W-:Y:S04]  /*1a220*/  LDS R146, [R0+0x40880] ;  /* 0x0408800000927984 */ /* 0x000fe80000000800 */
[----:B------:R-:W-:Y:S04]  /*1a230*/  LDS R145, [R252+0x40080] ;  /* 0x04008000fc917984 */ /* 0x000fe80000000800 */
[----:B------:R-:W2:Y:S04]  /*1a240*/  LDS R147, [R252+0x40880] ;  /* 0x04088000fc937984 */ /* 0x000ea80000000800 */
[----:B------:R-:W-:Y:S04]  /*1a250*/  LDS R189, [R2+0x40100] ;  /* 0x0401000002bd7984 */ /* 0x000fe80000000800 */
[----:B------:R-:W2:Y:S04]  /*1a260*/  LDS R191, [R2+0x40900] ;  /* 0x0409000002bf7984 */ /* 0x000ea80000000800 */
[----:B------:R-:W-:Y:S04]  /*1a270*/  LDS R148, [R0+0x40100] ;  /* 0x0401000000947984 */ /* 0x000fe80000000800 */
[----:B------:R-:W-:Y:S04]  /*1a280*/  LDS R150, [R0+0x40900] ;  /* 0x0409000000967984 */ /* 0x000fe80000000800 */
[----:B------:R-:W-:Y:S04]  /*1a290*/  LDS R149, [R252+0x40100] ;  /* 0x04010000fc957984 */ /* 0x000fe80000000800 */
[----:B------:R-:W2:Y:S04]  /*1a2a0*/  LDS R151, [R252+0x40900] ;  /* 0x04090000fc977984 */ /* 0x000ea80000000800 */
[----:B-1----:R-:W-:Y:S01]  /*1a2b0*/  STL [R1+0x11d8], R66 ;  /* 0x0011d84201007387 */ /* 0x002fe20000100800 */
[-C--:B-----5:R-:W-:Y:S03]  /*1a2c0*/  HMMA.1688.F32.TF32 R16, R152, R64.reuse, R248 ;  /* 0x000000409810723c */ /* 0x0a0fe600000810f8 */
[----:B------:R-:W-:Y:S04]  /*1a2d0*/  STL [R1+0x11d4], R67 ;  /* 0x0011d44301007387 */ /* 0x000fe80000100800 */
[----:B------:R-:W-:Y:S04]  /*1a2e0*/  STL [R1+0x1148], R252 ;  /* 0x001148fc01007387 */ /* 0x000fe80000100800 */
[----:B------:R-:W-:Y:S04]  /*1a2f0*/  STL [R1+0x11cc], R62 ;  /* 0x0011cc3e01007387 */ /* 0x000fe80000100800 */
[----:B------:R-:W-:Y:S04]  /*1a300*/  STL [R1+0x11c8], R63 ;  /* 0x0011c83f01007387 */ /* 0x000fe80000100800 */
[----:B------:R-:W-:Y:S04]  /*1a310*/  LDS R233, [R2+0x40180] ;  /* 0x0401800002e97984 */ /* 0x000fe80000000800 */
[----:B------:R-:W1:Y:S04]  /*1a320*/  LDS R235, [R2+0x40980] ;  /* 0x0409800002eb7984 */ /* 0x000e680000000800 */
[----:B------:R-:W-:Y:S04]  /*1a330*/  LDS R240, [R0+0x40180] ;  /* 0x0401800000f07984 */ /* 0x000fe80000000800 */
[----:B------:R-:W-:Y:S04]  /*1a340*/  LDS R242, [R0+0x40980] ;  /* 0x0409800000f27984 */ /* 0x000fe80000000800 */
[----:B------:R-:W-:Y:S04]  /*1a350*/  LDS R241, [R252+0x40180] ;  /* 0x04018000fcf17984 */ /* 0x000fe80000000800 */
[----:B------:R-:W1:Y:S04]  /*1a360*/  LDS R243, [R252+0x40980] ;  /* 0x04098000fcf37984 */ /* 0x000e680000000800 */
[----:B------:R-:W1:Y:S04]  /*1a370*/  LDSM.16.M88.4 R56, [R3+0x2000] ;  /* 0x002000000338783b */ /* 0x000e680000000200 */
[----:B------:R-:W1:Y:S04]  /*1a380*/  LDSM.16.M88.4 R52, [R3+0x3000] ;  /* 0x003000000334783b */ /* 0x000e680000000200 */
[----:B------:R-:W1:Y:S04]  /*1a390*/  LDSM.16.M88.4 R48, [R3+0x4000] ;  /* 0x004000000330783b */ /* 0x000e680000000200 */
[----:B------:R-:W1:Y:S04]  /*1a3a0*/  LDSM.16.M88.4 R44, [R3+0x5000] ;  /* 0x00500000032c783b */ /* 0x000e680000000200 */
[----:B------:R-:W1:Y:S04]  /*1a3b0*/  LDSM.16.M88.4 R40, [R3+0x6000] ;  /* 0x006000000328783b */ /* 0x000e680000000200 */
[----:B------:R-:W1:Y:S04]  /*1a3c0*/  LDSM.16.M88.4 R36, [R3+0x7000] ;  /* 0x007000000324783b */ /* 0x000e680000000200 */
[----:B------:R-:W1:Y:S01]  /*1a3d0*/  LDSM.16.M88.4 R32, [R3+0x8000] ;  /* 0x008000000320783b */ /* 0x000e620000000200 */
[-C--:B--2---:R-:W-:Y:S08]  /*1a3e0*/  HMMA.1688.F32.TF32 R20, R164, R64.reuse, R12 ;  /* 0x00000040a414723c */ /* 0x084ff0000008100c */
[-C--:B------:R-:W-:Y:S11]  /*1a3f0*/  HMMA.1688.F32.TF32 R12, R160, R64.reuse, R216 ;  /* 0x00000040a00c723c */ /* 0x080ff600000810d8 */
[----:B------:R-:W-:Y:S04]  /*1a400*/  @!UPT UIADD3 URZ, URZ, URZ, URZ ;  /* 0x0000003f3f3ff290 */ /* 0x000fe8000fffe03f */
[----:B------:R-:W-:Y:S04]  /*1a410*/  STL.64 [R1+0x3d0], R20 ;  /* 0x0003d01401007387 */ /* 0x000fe80000100a00 */
[----:B------:R2:W-:Y:S02]  /*1a420*/  STL.64 [R1+0x3d8], R22 ;  /* 0x0003d81601007387 */ /* 0x0005e40000100a00 */
[-C--:B--2---:R-:W-:Y:S02]  /*1a430*/  HMMA.1688.F32.TF32 R20, R144, R64.reuse, R200 ;  /* 0x000000409014723c */ /* 0x084fe400000810c8 */
[----:B------:R-:W-:Y:S04]  /*1a440*/  STL.64 [R1+0x510], R12 ;  /* 0x0005100c01007387 */ /* 0x000fe80000100a00 */
[----:B------:R2:W-:Y:S04]  /*1a450*/  STL.64 [R1+0x518], R14 ;  /* 0x0005180e01007387 */ /* 0x0005e80000100a00 */
[----:B------:R1:W-:Y:S04]  /*1a460*/  STL.64 [R1+0x3c0], R16 ;  /* 0x0003c01001007387 */ /* 0x0003e80000100a00 */
[----:B------:R3:W-:Y:S01]  /*1a470*/  STL.64 [R1+0x3c8], R18 ;  /* 0x0003c81201007387 */ /* 0x0007e20000100a00 */
[-C--:B--2---:R-:W-:Y:S03]  /*1a480*/  HMMA.1688.F32.TF32 R12, R188, R64.reuse, R68 ;  /* 0x00000040bc0c723c */ /* 0x084fe60000081044 */
[----:B-1----:R-:W2:Y:S05]  /*1a490*/  LDL.LU.64 R16, [R1+0x100] ;  /* 0x0001000001107983 */ /* 0x002eaa0000300a00 */
[----:B------:R-:W-:Y:S04]  /*1a4a0*/  STL.64 [R1+0x570], R20 ;  /* 0x0005701401007387 */ /* 0x000fe80000100a00 */
[----:B------:R1:W-:Y:S04]  /*1a4b0*/  STL.64 [R1+0x578], R22 ;  /* 0x0005781601007387 */ /* 0x0003e80000100a00 */
[----:B---3--:R-:W2:Y:S01]  /*1a4c0*/  LDL.LU.64 R18, [R1+0x108] ;  /* 0x0001080001127983 */ /* 0x008ea20000300a00 */
[-C--:B-1----:R-:W-:Y:S06]  /*1a4d0*/  HMMA.1688.F32.TF32 R20, R148, R64.reuse, R180 ;  /* 0x000000409414723c */ /* 0x082fec00000810b4 */
[----:B------:R1:W-:Y:S04]  /*1a4e0*/  STL.64 [R1+0x3e0], R12 ;  /* 0x0003e00c01007387 */ /* 0x0003e80000100a00 */
[----:B------:R3:W-:Y:S04]  /*1a4f0*/  STL.64 [R1+0x3e8], R14 ;  /* 0x0003e80e01007387 */ /* 0x0007e80000100a00 */
[----:B-1----:R-:W2:Y:S04]  /*1a500*/  LDL.LU.64 R12, [R1+0x10] ;  /* 0x00001000010c7983 */ /* 0x002ea80000300a00 */
[----:B---3--:R-:W3:Y:S05]  /*1a510*/  LDL.LU.64 R14, [R1+0x18] ;  /* 0x00001800010e7983 */ /* 0x008eea0000300a00 */
[----:B------:R-:W-:Y:S04]  /*1a520*/  STL.64 [R1+0x5b0], R20 ;  /* 0x0005b01401007387 */ /* 0x000fe80000100a00 */
[----:B------:R1:W-:Y:S02]  /*1a530*/  STL.64 [R1+0x5b8], R22 ;  /* 0x0005b81601007387 */ /* 0x0003e40000100a00 */
[-C--:B-1----:R-:W-:Y:S08]  /*1a540*/  HMMA.1688.F32.TF32 R20, R232, R64.reuse, R84 ;  /* 0x00000040e814723c */ /* 0x082ff00000081054 */
[----:B------:R-:W-:Y:S08]  /*1a550*/  HMMA.1688.F32.TF32 R24, R240, R64, R220 ;  /* 0x00000040f018723c */ /* 0x000ff000000810dc */
[-C--:B------:R-:W-:Y:S07]  /*1a560*/  HMMA.1688.F32.TF32 R8, R164, R60.reuse, R8 ;  /* 0x0000003ca408723c */ /* 0x080fee0000081008 */
[----:B------:R-:W-:Y:S04]  /*1a570*/  STL.64 [R1+0x420], R20 ;  /* 0x0004201401007387 */ /* 0x000fe80000100a00 */
[----:B------:R1:W-:Y:S01]  /*1a580*/  STL.64 [R1+0x428], R22 ;  /* 0x0004281601007387 */ /* 0x0003e20000100a00 */
[-C--:B----4-:R-:W-:Y:S08]  /*1a590*/  HMMA.1688.F32.TF32 R4, R152, R60.reuse, R4 ;  /* 0x0000003c9804723c */ /* 0x090ff00000081004 */
[-C--:B-1----:R-:W-:Y:S01]  /*1a5a0*/  HMMA.1688.F32.TF32 R20, R160, R60.reuse, R212 ;  /* 0x0000003ca014723c */ /* 0x082fe200000810d4 */
[----:B------:R-:W-:Y:S04]  /*1a5b0*/  STL.64 [R1+0x5e0], R24 ;  /* 0x0005e01801007387 */ /* 0x000fe80000100a00 */
[----:B------:R-:W-:Y:S04]  /*1a5c0*/  STL.64 [R1+0x5e8], R26 ;  /* 0x0005e81a01007387 */ /* 0x000fe80000100a00 */
[----:B------:R1:W-:Y:S04]  /*1a5d0*/  STL.64 [R1+0x280], R8 ;  /* 0x0002800801007387 */ /* 0x0003e80000100a00 */
[----:B------:R4:W-:Y:S04]  /*1a5e0*/  STL.64 [R1+0x288], R10 ;  /* 0x0002880a01007387 */ /* 0x0009e80000100a00 */
[----:B-1----:R-:W3:Y:S06]  /*1a5f0*/  LDL.LU.64 R8, [R1+0x5f0] ;  /* 0x0005f00001087983 */ /* 0x002eec0000300a00 */
[----:B------:R-:W-:Y:S04]  /*1a600*/  STL.64 [R1+0x480], R20 ;  /* 0x0004801401007387 */ /* 0x000fe80000100a00 */
[----:B------:R-:W-:Y:S04]  /*1a610*/  STL.64 [R1+0x488], R22 ;  /* 0x0004881601007387 */ /* 0x000fe80000100a00 */
[----:B----4-:R-:W4:Y:S04]  /*1a620*/  LDL.LU.64 R10, [R1+0x5f8] ;  /* 0x0005f800010a7983 */ /* 0x010f280000300a00 */
[----:B------:R1:W-:Y:S04]  /*1a630*/  STL.64 [R1+0x2e0], R4 ;  /* 0x0002e00401007387 */ /* 0x0003e80000100a00 */
[----:B------:R1:W-:Y:S04]  /*1a640*/  STL.64 [R1+0x2e8], R6 ;  /* 0x0002e80601007387 */ /* 0x0003e80000100a00 */
[----:B-1----:R-:W4:Y:S04]  /*1a650*/  LDL.LU.64 R4, [R1+0x20] ;  /* 0x0000200001047983 */ /* 0x002f280000300a00 */
[----:B------:R-:W4:Y:S01]  /*1a660*/  LDL.LU.64 R6, [R1+0x28] ;  /* 0x0000280001067983 */ /* 0x000f220000300a00 */
[-C--:B------:R-:W-:Y:S08]  /*1a670*/  HMMA.1688.F32.TF32 R24, R144, R60.reuse, R196 ;  /* 0x0000003c9018723c */ /* 0x080ff000000810c4 */
[-C--:B------:R-:W-:Y:S08]  /*1a680*/  HMMA.1688.F32.TF32 R20, R188, R60.reuse, R72 ;  /* 0x0000003cbc14723c */ /* 0x080ff00000081048 */
[-C--:B------:R-:W-:Y:S07]  /*1a690*/  HMMA.1688.F32.TF32 R28, R148, R60.reuse, R176 ;  /* 0x0000003c941c723c */ /* 0x080fee00000810b0 */
[----:B------:R-:W-:Y:S04]  /*1a6a0*/  STL.64 [R1+0x550], R24 ;  /* 0x0005501801007387 */ /* 0x000fe80000100a00 */
[----:B------:R1:W-:Y:S04]  /*1a6b0*/  STL.64 [R1+0x558], R26 ;  /* 0x0005581a01007387 */ /* 0x0003e80000100a00 */
[----:B------:R-:W-:Y:S04]  /*1a6c0*/  STL.64 [R1+0x2f0], R20 ;  /* 0x0002f01401007387 */ /* 0x000fe80000100a00 */
[----:B------:R1:W-:Y:S02]  /*1a6d0*/  STL.64 [R1+0x2f8], R22 ;  /* 0x0002f81601007387 */ /* 0x0003e40000100a00 */
[-C--:B-1----:R-:W-:Y:S08]  /*1a6e0*/  HMMA.1688.F32.TF32 R24, R232, R60.reuse, R88 ;  /* 0x0000003ce818723c */ /* 0x082ff00000081058 */
[----:B------:R-:W-:Y:S01]  /*1a6f0*/  HMMA.1688.F32.TF32 R20, R240, R60, R224 ;  /* 0x0000003cf014723c */ /* 0x000fe200000810e0 */
[----:B------:R-:W-:Y:S04]  /*1a700*/  STL.64 [R1+0x590], R28 ;  /* 0x0005901c01007387 */ /* 0x000fe80000100a00 */
[----:B------:R-:W-:Y:S04]  /*1a710*/  STL.64 [R1+0x598], R30 ;  /* 0x0005981e01007387 */ /* 0x000fe80000100a00 */
[----:B------:R-:W1:Y:S06]  /*1a720*/  LDSM.16.M88.4 R28, [R3+0x9000] ;  /* 0x00900000031c783b */ /* 0x000e6c0000000200 */
[----:B------:R-:W-:Y:S04]  /*1a730*/  STL.64 [R1+0x340], R24 ;  /* 0x0003401801007387 */ /* 0x000fe80000100a00 */
[----:B------:R1:W-:Y:S04]  /*1a740*/  STL.64 [R1+0x348], R26 ;  /* 0x0003481a01007387 */ /* 0x0003e80000100a00 */
[----:B------:R-:W-:Y:S04]  /*1a750*/  STL.64 [R1+0x5d0], R20 ;  /* 0x0005d01401007387 */ /* 0x000fe80000100a00 */
[----:B------:R3:W-:Y:S01]  /*1a760*/  STL.64 [R1+0x5d8], R22 ;  /* 0x0005d81601007387 */ /* 0x0007e20000100a00 */
[-C--:B-1----:R-:W-:Y:S08]  /*1a770*/  HMMA.1688.F32.TF32 R24, R160, R56.reuse, R208 ;  /* 0x00000038a018723c */ /* 0x082ff000000810d0 */
[-C--:B--2---:R-:W-:Y:S11]  /*1a780*/  HMMA.1688.F32.TF32 R16, R164, R56.reuse, R16 ;  /* 0x00000038a410723c */ /* 0x084ff60000081010 */
[----:B------:R-:W-:Y:S11]  /*1a790*/  @!UPT UIADD3 URZ, URZ, URZ, URZ ;  /* 0x0000003f3f3ff290 */ /* 0x000ff6000fffe03f */
[----:B------:R-:W-:Y:S01]  /*1a7a0*/  @!UPT UIADD3 URZ, URZ, URZ, URZ ;  /* 0x0000003f3f3ff290 */ /* 0x000fe2000fffe03f */
[----:B------:R-:W-:Y:S01]  /*1a7b0*/  STL.64 [R1+0x120], R16 ;  /* 0x0001201001007387 */ /* 0x000fe20000100a00 */
[-C--:B---3--:R-:W-:Y:S03]  /*1a7c0*/  HMMA.1688.F32.TF32 R20, R152, R56.reuse, R12 ;  /* 0x000000389814723c */ /* 0x088fe6000008100c */
[----:B------:R1:W-:Y:S05]  /*1a7d0*/  STL.64 [R1+0x128], R18 ;  /* 0x0001281201007387 */ /* 0x0003ea0000100a00 */
[-C--:B------:R-:W-:Y:S08]  /*1a7e0*/  HMMA.1688.F32.TF32 R12, R188, R56.reuse, R76 ;  /* 0x00000038bc0c723c */ /* 0x080ff0000008104c */
[----:B-1----:R-:W-:Y:S01]  /*1a7f0*/  HMMA.1688.F32.TF32 R16, R144, R56, R192 ;  /* 0x000000389010723c */ /* 0x002fe200000810c0 */
[----:B------:R-:W-:Y:S04]  /*1a800*/  STL.64 [R1+0x410], R24 ;  /* 0x0004101801007387 */ /* 0x000fe80000100a00 */
[----:B------:R-:W-:Y:S04]  /*1a810*/  STL.64 [R1+0x418], R26 ;  /* 0x0004181a01007387 */ /* 0x000fe80000100a00 */
[----:B------:R-:W-:Y:S04]  /*1a820*/  STL.64 [R1+0x160], R20 ;  /* 0x0001601401007387 */ /* 0x000fe80000100a00 */
[----:B------:R-:W-:Y:S04]  /*1a830*/  STL.64 [R1+0x168], R22 ;  /* 0x0001681601007387 */ /* 0x000fe80000100a00 */
[----:B------:R-:W-:Y:S01]  /*1a840*/  STL.64 [R1+0x1c0], R12 ;  /* 0x0001c00c01007387 */ /* 0x000fe20000100a00 */
[----:B------:R-:W-:-:S03]  /*1a850*/  IMAD.MOV.U32 R65, RZ, RZ, R15 ;  /* 0x000000ffff417224 */ /* 0x000fc600078e000f */
[----:B------:R-:W1:Y:S04]  /*1a860*/  LDSM.16.M88.4 R24, [R3+0xa000] ;  /* 0x00a000000318783b */ /* 0x000e680000000200 */
[----:B------:R-:W-:Y:S04]  /*1a870*/  STL.64 [R1+0x540], R16 ;  /* 0x0005401001007387 */ /* 0x000fe80000100a00 */
[----:B------:R-:W-:Y:S04]  /*1a880*/  STL.64 [R1+0x548], R18 ;  /* 0x0005481201007387 */ /* 0x000fe80000100a00 */
[----:B------:R2:W-:Y:S02]  /*1a890*/  STL [R1+0x1c8], R14 ;  /* 0x0001c80e01007387 */ /* 0x0005e40000100800 */
[-C--:B--2---:R-:W-:Y:S02]  /*1a8a0*/  HMMA.1688.F32.TF32 R12, R148, R56.reuse, R172 ;  /* 0x00000038940c723c */ /* 0x084fe400000810ac */
[----:B------:R-:W-:Y:S06]  /*1a8b0*/  STL [R1+0x114c], R65 ;  /* 0x00114c4101007387 */ /* 0x000fec0000100800 */
[-C--:B------:R-:W-:Y:S08]  /*1a8c0*/  HMMA.1688.F32.TF32 R20, R232, R56.reuse, R92 ;  /* 0x00000038e814723c */ /* 0x080ff0000008105c */
[----:B------:R-:W-:Y:S07]  /*1a8d0*/  HMMA.1688.F32.TF32 R16, R240, R56, R228 ;  /* 0x00000038f010723c */ /* 0x000fee00000810e4 */
[----:B------:R-:W-:Y:S04]  /*1a8e0*/  STL.64 [R1+0x580], R12 ;  /* 0x0005800c01007387 */ /* 0x000fe80000100a00 */
[----:B------:R4:W-:Y:S02]  /*1a8f0*/  STL.64 [R1+0x588], R14 ;  /* 0x0005880e01007387 */ /* 0x0009e40000100a00 */
[-C--:B----4-:R-:W-:Y:S08]  /*1a900*/  HMMA.1688.F32.TF32 R12, R164, R52.reuse, R8 ;  /* 0x00000034a40c723c */ /* 0x090ff00000081008 */
[-C--:B------:R-:W-:Y:S08]  /*1a910*/  HMMA.1688.F32.TF32 R8, R160, R52.reuse, R204 ;  /* 0x00000034a008723c */ /* 0x080ff000000810cc */
[----:B------:R-:W-:Y:S01]  /*1a920*/  HMMA.1688.F32.TF32 R4, R152, R52, R4 ;  /* 0x000000349804723c */ /* 0x000fe20000081004 */
[----:B------:R-:W-:Y:S04]  /*1a930*/  STL.64 [R1+0x2d0], R20 ;  /* 0x0002d01401007387 */ /* 0x000fe80000100a00 */
[----:B------:R-:W-:Y:S04]  /*1a940*/  STL.64 [R1+0x2d8], R22 ;  /* 0x0002d81601007387 */ /* 0x000fe80000100a00 */
[----:B------:R-:W-:Y:S04]  /*1a950*/  STL.64 [R1+0x5c0], R16 ;  /* 0x0005c01001007387 */ /* 0x000fe80000100a00 */
[----:B------:R-:W-:Y:S04]  /*1a960*/  STL.64 [R1+0x5c8], R18 ;  /* 0x0005c81201007387 */ /* 0x000fe80000100a00 */
[----:B------:R-:W-:Y:S04]  /*1a970*/  STL.64 [R1+0xd0], R12 ;  /* 0x0000d00c01007387 */ /* 0x000fe80000100a00 */
[----:B------:R-:W-:Y:S04]  /*1a980*/  STL.64 [R1+0xd8], R14 ;  /* 0x0000d80e01007387 */ /* 0x000fe80000100a00 */
[----:B------:R-:W-:Y:S01]  /*1a990*/  STL.64 [R1+0x330], R8 ;  /* 0x0003300801007387 */ /* 0x000fe20000100a00 */
[----:B------:R-:W-:-:S02]  /*1a9a0*/  IMAD.MOV.U32 R57, RZ, RZ, R6 ;  /* 0x000000ffff397224 */ /* 0x000fc400078e0006 */
[----:B------:R-:W-:Y:S01]  /*1a9b0*/  IMAD.MOV.U32 R56, RZ, RZ, R7 ;  /* 0x000000ffff387224 */ /* 0x000fe200078e0007 */
[----:B------:R2:W-:Y:S04]  /*1a9c0*/  STL.64 [R1+0x338], R10 ;  /* 0x0003380a01007387 */ /* 0x0005e80000100a00 */
[----:B------:R3:W-:Y:S04]  /*1a9d0*/  STL.64 [R1+0xb0], R4 ;  /* 0x0000b00401007387 */ /* 0x0007e80000100a00 */
[----:B------:R-:W4:Y:S01]  /*1a9e0*/  LDSM.16.M88.4 R20, [R3+0xb000] ;  /* 0x00b000000314783b */ /* 0x000f220000000200 */
[-C--:B--2---:R-:W-:Y:S03]  /*1a9f0*/  HMMA.1688.F32.TF32 R8, R144, R52.reuse, R184 ;  /* 0x000000349008723c */ /* 0x084fe600000810b8 */
[----:B------:R-:W2:Y:S04]  /*1aa00*/  LDSM.16.M88.4 R16, [R3+0xc000] ;  /* 0x00c000000310783b */ /* 0x000ea80000000200 */
[----:B------:R-:W1:Y:S01]  /*1aa10*/  LDSM.16.M88.4 R12, [R3+0xd000] ;  /* 0x00d00000030c783b */ /* 0x000e620000000200 */
[----:B---3--:R-:W-:Y:S03]  /*1aa20*/  HMMA.1688.F32.TF32 R4, R188, R52, R80 ;  /* 0x00000034bc04723c */ /* 0x008fe60000081050 */
[----:B------:R-:W-:Y:S04]  /*1aa30*/  STL.64 [R1+0x11b8], R58 ;  /* 0x0011b83a01007387 */ /* 0x000fe80000100a00 */
[----:B------:R-:W-:Y:S11]  /*1aa40*/  STL.64 [R1+0x11b0], R56 ;  /* 0x0011b03801007387 */ /* 0x000ff60000100a00 */
[----:B------:R-:W-:Y:S05]  /*1aa50*/  @!UPT UIADD3 URZ, URZ, URZ, URZ ;  /* 0x0000003f3f3ff290 */ /* 0x000fea000fffe03f */
[----:B------:R-:W-:Y:S01]  /*1aa60*/  STL.64 [R1+0xe0], R4 ;  /* 0x0000e00401007387 */ /* 0x000fe20000100a00 */
[----:B------:R-:W-:-:S03]  /*1aa70*/  IMAD.MOV.U32 R65, RZ, RZ, R7 ;  /* 0x000000ffff417224 */ /* 0x000fc600078e0007 */
[----:B------:R-:W-:Y:S04]  /*1aa80*/  STL.64 [R1+0x530], R8 ;  /* 0x0005300801007387 */ /* 0x000fe80000100a00 */
[----:B------:R-:W-:Y:S04]  /*1aa90*/  STL.64 [R1+0x538], R10 ;  /* 0x0005380a01007387 */ /* 0x000fe80000100a00 */
[----:B------:R3:W-:Y:S04]  /*1aaa0*/  STL [R1+0xe8], R6 ;  /* 0x0000e80601007387 */ /* 0x0007e80000100800 */
[----:B------:R1:W-:Y:S04]  /*1aab0*/  STL [R1+0x11d0], R65 ;  /* 0x0011d04101007387 */ /* 0x0003e80000100800 */
[----:B------:R-:W2:Y:S01]  /*1aac0*/  LDSM.16.M88.4 R8, [R3+0xe000] ;  /* 0x00e000000308783b */ /* 0x000ea20000000200 */
[-C--:B---3--:R-:W-:Y:S03]  /*1aad0*/  HMMA.1688.F32.TF32 R4, R148, R52.reuse, R168 ;  /* 0x000000349404723c */ /* 0x088fe600000810a8 */
[----:B-1----:R-:W3:Y:S04]  /*1aae0*/  LDL.LU.64 R64, [R1+0x30] ;  /* 0x0000300001407983 */ /* 0x002ee80000300a00 */
[----:B------:R-:W3:Y:S11]  /*1aaf0*/  LDL.LU.64 R66, [R1+0x38] ;  /* 0x0000380001427983 */ /* 0x000ef60000300a00 */
[----:B------:R-:W-:Y:S05]  /*1ab00*/  @!UPT UIADD3 URZ, URZ, URZ, URZ ;  /* 0x0000003f3f3ff290 */ /* 0x000fea000fffe03f */
[----:B------:R-:W-:Y:S04]  /*1ab10*/  STL.64 [R1+0x560], R4 ;  /* 0x0005600401007387 */ /* 0x000fe80000100a00 */
[----:B------:R1:W-:Y:S04]  /*1ab20*/  STL.64 [R1+0x568], R6 ;  /* 0x0005680601007387 */ /* 0x0003e80000100a00 */
[----:B------:R-:W2:Y:S04]  /*1ab30*/  LDL.LU.64 R56, [R1+0x6a0] ;  /* 0x0006a00001387983 */ /* 0x000ea80000300a00 */
[----:B------:R-:W2:Y:S01]  /*1ab40*/  LDL.LU.64 R58, [R1+0x6a8] ;  /* 0x0006a800013a7983 */ /* 0x000ea20000300a00 */
[-C--:B-1----:R-:W-:Y:S11]  /*1ab50*/  HMMA.1688.F32.TF32 R4, R232, R52.reuse, R156 ;  /* 0x00000034e804723c */ /* 0x082ff6000008109c */
[----:B------:R-:W-:Y:S11]  /*1ab60*/  @!UPT UIADD3 URZ, URZ, URZ, URZ ;  /* 0x0000003f3f3ff290 */ /* 0x000ff6000fffe03f */
[----:B------:R-:W-:Y:S02]  /*1ab70*/  @!UPT UIADD3 URZ, URZ, URZ, URZ ;  /* 0x0000003f3f3ff290 */ /* 0x000fe4000fffe03f */
[----:B------:R-:W-:Y:S01]  /*1ab80*/  IMAD.MOV.U32 R252, RZ, RZ, R7 ;  /* 0x000000fffffc7224 */ /* 0x000fe200078e0007 */
[----:B------:R-:W-:Y:S04]  /*1ab90*/  STL.64 [R1+0xf0], R4 ;  /* 0x0000f00401007387 */ /* 0x000fe80000100a00 */
[----:B------:R1:W-:Y:S04]  /*1aba0*/  STL [R1+0xf8], R6 ;  /* 0x0000f80601007387 */ /* 0x0003e80000100800 */
[----:B------:R-:W-:Y:S04]  /*1abb0*/  STL [R1+0x11dc], R252 ;  /* 0x0011dcfc01007387 */ /* 0x000fe80000100800 */
[----:B------:R-:W4:Y:S04]  /*1abc0*/  LDL.LU.64 R60, [R1+0x690] ;  /* 0x00069000013c7983 */ /* 0x000f280000300a00 */
[----:B------:R-:W4:Y:S01]  /*1abd0*/  LDL.LU.64 R62, [R1+0x698] ;  /* 0x00069800013e7983 */ /* 0x000f220000300a00 */
[----:B-1----:R-:W-:Y:S11]  /*1abe0*/  HMMA.1688.F32.TF32 R4, R240, R52, R236 ;  /* 0x00000034f004723c */ /* 0x002ff600000810ec */
[----:B------:R-:W-:Y:S11]  /*1abf0*/  @!UPT UIADD3 URZ, URZ, URZ, URZ ;  /* 0x0000003f3f3ff290 */ /* 0x000ff6000fffe03f */
[----:B------:R-:W-:Y:S01]  /*1ac00*/  @!UPT UIADD3 URZ, URZ, URZ, URZ ;  /* 0x0000003f3f3ff290 */ /* 0x000fe2000fffe03f */
[----:B------:R-:W-:Y:S04]  /*1ac10*/  STL.64 [R1+0x5a0], R4 ;  /* 0x0005a00401007387 */ /* 0x000fe80000100a00 */
[----:B------:R-:W-:Y:S04]  /*1ac20*/  STL.64 [R1+0x5a8], R6 ;  /* 0x0005a80601007387 */ /* 0x000fe80000100a00 */
[----:B------:R-:W4:Y:S04]  /*1ac30*/  LDL.LU.64 R92, [R1+0x680] ;  /* 0x00068000015c7983 */ /* 0x000f280000300a00 */
[----:B------:R-:W4:Y:S04]  /*1ac40*/  LDL.LU.64 R94, [R1+0x688] ;  /* 0x00068800015e7983 */ /* 0x000f280000300a00 */
[----:B------:R-:W4:Y:S04]  /*1ac50*/  LDL.LU.64 R88, [R1+0x670] ;  /* 0x0006700001587983 */ /* 0x000f280000300a00 */
[----:B------:R-:W4:Y:S04]  /*1ac60*/  LDL.LU.64 R90, [R1+0x678] ;  /* 0x00067800015a7983 */ /* 0x000f280000300a00 */
[----:B------:R3:W-:Y:S04]  /*1ac70*/  STL.64 [R1+0x11c0], R54 ;  /* 0x0011c03601007387 */ /* 0x0007e80000100a00 */
[----:B------:R-:W-:Y:S04]  /*1ac80*/  STL [R1+0x11e4], R50 ;  /* 0x0011e43201007387 */ /* 0x000fe80000100800 */
[----:B------:R-:W-:Y:S04]  /*1ac90*/  STL [R1+0x11e0], R51 ;  /* 0x0011e03301007387 */ /* 0x000fe80000100800 */
[----:B------:R-:W-:Y:S04]  /*1aca0*/  STL [R1+0x11ec], R46 ;  /* 0x0011ec2e01007387 */ /* 0x000fe80000100800 */
[----:B------:R-:W-:Y:S04]  /*1acb0*/  STL [R1+0x11e8], R47 ;  /* 0x0011e82f01007387 */ /* 0x000fe80000100800 */
[----:B------:R-:W-:Y:S04]  /*1acc0*/  STL [R1+0x11f0], R43 ;  /* 0x0011f02b01007387 */ /* 0x000fe80000100800 */
[----:B------:R-:W4:Y:S04]  /*1acd0*/  LDL.LU.64 R84, [R1+0x660] ;  /* 0x0006600001547983 */ /* 0x000f280000300a00 */
[----:B------:R-:W4:Y:S04]  /*1ace0*/  LDL.LU.64 R86, [R1+0x668] ;  /* 0x0006680001567983 */ /* 0x000f280000300a00 */
[----:B------:R-:W1:Y:S01]  /*1acf0*/  LDSM.16.M88.4 R4, [R3+0xf000] ;  /* 0x00f000000304783b */ /* 0x000e620000000200 */
[C---:B---3--:R-:W-:Y:S11]  /*1ad00*/  HMMA.1688.F32.TF32 R52, R164.reuse, R48, R64 ;  /* 0x00000030a434723c */ /* 0x048ff60000081040 */
[----:B------:R-:W-:Y:S11]  /*1ad10*/  @!UPT UIADD3 URZ, URZ, URZ, URZ ;  /* 0x0000003f3f3ff290 */ /* 0x000ff6000fffe03f */
[----:B------:R-:W-:Y:S01]  /*1ad20*/  @!UPT UIADD3 URZ, URZ, URZ, URZ ;  /* 0x0000003f3f3ff290 */ /* 0x000fe2000fffe03f */
[----:B------:R-:W-:Y:S04]  /*1ad30*/  STL.64 [R1+0x30], R52 ;  /* 0x0000303401007387 */ /* 0x000fe80000100a00 */
[----:B------:R2:W-:Y:S04]  /*1ad40*/  STL.64 [R1+0x38], R54 ;  /* 0x0000383601007387 */ /* 0x0005e80000100a00 */
[----:B------:R-:W3:Y:S04]  /*1ad50*/  LDL.LU.64 R72, [R1+0x650] ;  /* 0x0006500001487983 */ /* 0x000ee80000300a00 */
[----:B------:R-:W3:Y:S01]  /*1ad60*/  LDL.LU.64 R74, [R1+0x658] ;  /* 0x00065800014a7983 */ /* 0x000ee20000300a00 */
[----:B--2---:R-:W-:Y:S03]  /*1ad70*/  HMMA.1688.F32.TF32 R52, R164, R44, R56 ;  /* 0x0000002ca434723c */ /* 0x004fe60000081038 */
[----:B------:R-:W2:Y:S04]  /*1ad80*/  LDL.LU.64 R76, [R1+0x640] ;  /* 0x00064000014c7983 */ /* 0x000ea80000300a00 */
[----:B------:R-:W2:Y:S04]  /*1ad90*/  LDL.LU.64 R78, [R1+0x648] ;  /* 0x00064800014e7983 */ /* 0x000ea80000300a00 */
[----:B------:R-:W2:Y:S04]  /*1ada0*/  LDL.LU.64 R80, [R1+0x630] ;  /* 0x0006300001507983 */ /* 0x000ea80000300a00 */
[----:B------:R-:W2:Y:S04]  /*1adb0*/  LDL.LU.64 R82, [R1+0x638] ;  /* 0x0006380001527983 */ /* 0x000ea80000300a00 */
[----:B------:R-:W2:Y:S04]  /*1adc0*/  LDL.LU.64 R68, [R1+0x620] ;  /* 0x0006200001447983 */ /* 0x000ea80000300a00 */
[----:B------:R-:W2:Y:S01]  /*1add0*/  LDL.LU.64 R70, [R1+0x628] ;  /* 0x0006280001467983 */ /* 0x000ea20000300a00 */
[----:B------:R-:W-:-:S03]  /*1ade0*/  IMAD.MOV.U32 R51, RZ, RZ, R52 ;  /* 0x000000ffff337224 */ /* 0x000fc600078e0034 */
[----:B------:R-:W2:Y:S01]  /*1adf0*/  LDL.LU.64 R56, [R1+0x610] ;  /* 0x0006100001387983 */ /* 0x000ea20000300a00 */
[----:B------:R-:W-:Y:S02]  /*1ae00*/  IMAD.MOV.U32 R252, RZ, RZ, R53 ;  /* 0x000000fffffc7224 */ /* 0x000fe400078e0035 */
[----:B------:R-:W-:Y:S01]  /*1ae10*/  IMAD.MOV.U32 R66, RZ, RZ, R54 ;  /* 0x000000ffff427224 */ /* 0x000fe200078e0036 */
[----:B------:R-:W2:Y:S01]  /*1ae20*/  LDL.LU.64 R58, [R1+0x618] ;  /* 0x00061800013a7983 */ /* 0x000ea20000300a00 */
[----:B------:R-:W-:Y:S02]  /*1ae30*/  IMAD.MOV.U32 R67, RZ, RZ, R55 ;  /* 0x000000ffff437224 */ /* 0x000fe400078e0037 */
[----:B----4-:R-:W-:Y:S11]  /*1ae40*/  HMMA.1688.F32.TF32 R52, R164, R40, R60 ;  /* 0x00000028a434723c */ /* 0x010ff6000008103c */
[----:B------:R-:W-:Y:S11]  /*1ae50*/  @!UPT UIADD3 URZ, URZ, URZ, URZ ;  /* 0x0000003f3f3ff290 */ /* 0x000ff6000fffe03f */
[----:B------:R-:W-:Y:S02]  /*1ae60*/  @!UPT UIADD3 URZ, URZ, URZ, URZ ;  /* 0x0000003f3f3ff290 */ /* 0x000fe4000fffe03f */
[----:B------:R-:W-:Y:S02]  /*1ae70*/  IMAD.MOV.U32 R65, RZ, RZ, R52 ;  /* 0x000000ffff417224 */ /* 0x000fe400078e0034 */
[----:B------:R-:W-:Y:S02]  /*1ae80*/  IMAD.MOV.U32 R62, RZ, RZ, R53 ;  /* 0x000000ffff3e7224 */ /* 0x000fe400078e0035 */
[----:B------:R-:W-:Y:S01]  /*1ae90*/  IMAD.MOV.U32 R63, RZ, RZ, R54 ;  /* 0x000000ffff3f7224 */ /* 0x000fe200078e0036 */
[----:B------:R-:W1:Y:S01]  /*1aea0*/  LDL.LU.64 R52, [R1+0x600] ;  /* 0x0006000001347983 */ /* 0x000e620000300a00 */
[----:B------:R-:W-:-:S03]  /*1aeb0*/  IMAD.MOV.U32 R60, RZ, RZ, R55 ;  /* 0x000000ffff3c7224 */ /* 0x000fc600078e0037 */
[----:B------:R-:W1:Y:S01]  /*1aec0*/  LDL.LU.64 R54, [R1+0x608] ;  /* 0x0006080001367983 */ /* 0x000e620000300a00 */
[C---:B------:R-:W-:Y:S08]  /*1aed0*/  HMMA.1688.F32.TF32 R92, R164.reuse, R36, R92 ;  /* 0x00000024a45c723c */ /* 0x040ff0000008105c */
[C---:B------:R-:W-:Y:S11]  /*1aee0*/  HMMA.1688.F32.TF32 R248, R164.reuse, R32, R88 ;  /* 0x00000020a4f8723c */ /* 0x040ff60000081058 */
[----:B------:R-:W-:Y:S05]  /*1aef0*/  @!UPT UIADD3 URZ, URZ, URZ, URZ ;  /* 0x0000003f3f3ff290 */ /* 0x000fea000fffe03f */
[----:B------:R-:W-:Y:S02]  /*1af00*/  IMAD.MOV.U32 R43, RZ, RZ, R92 ;  /* 0x000000ffff2b7224 */ /* 0x000fe400078e005c */
[----:B------:R-:W-:Y:S02]  /*1af10*/  IMAD.MOV.U32 R46, RZ, RZ, R93 ;  /* 0x000000ffff2e7224 */ /* 0x000fe400078e005d */
[----:B------:R-:W-:Y:S01]  /*1af20*/  IMAD.MOV.U32 R47, RZ, RZ, R94 ;  /* 0x000000ffff2f7224 */ /* 0x000fe200078e005e */
[C---:B------:R-:W-:Y:S01]  /*1af30*/  HMMA.1688.F32.TF32 R244, R164.reuse, R28, R84 ;  /* 0x0000001ca4f4723c */ /* 0x040fe20000081054 */
[----:B------:R-:W-:Y:S01]  /*1af40*/  IMAD.MOV.U32 R50, RZ, RZ, R95 ;  /* 0x000000ffff327224 */ /* 0x000fe200078e005f */
[----:B------:R-:W-:Y:S04]  /*1af50*/  STL.64 [R1+0x1158], R250 ;  /* 0x001158fa01007387 */ /* 0x000fe80000100a00 */
[----:B------:R-:W-:Y:S11]  /*1af60*/  STL.64 [R1+0x1150], R248 ;  /* 0x001150f801007387 */ /* 0x000ff60000100a00 */
[----:B------:R-:W-:Y:S06]  /*1af70*/  @!UPT UIADD3 URZ, URZ, URZ, URZ ;  /* 0x0000003f3f3ff290 */ /* 0x000fec000fffe03f */
[----:B------:R-:W-:Y:S04]  /*1af80*/  STL.64 [R1+0x1168], R246 ;  /* 0x001168f601007387 */ /* 0x000fe80000100a00 */
[----:B------:R-:W-:Y:S01]  /*1af90*/  STL.64 [R1+0x1160], R244 ;  /* 0x001160f401007387 */ /* 0x000fe20000100a00 */
[C---:B---3--:R-:W-:Y:S08]  /*1afa0*/  HMMA.1688.F32.TF32 R72, R164.reuse, R24, R72 ;  /* 0x00000018a448723c */ /* 0x048ff00000081048 */
[C---:B--2---:R-:W-:Y:S08]  /*1afb0*/  HMMA.1688.F32.TF32 R76, R164.reuse, R20, R76 ;  /* 0x00000014a44c723c */ /* 0x044ff0000008104c */
[C---:B------:R-:W-:Y:S08]  /*1afc0*/  HMMA.1688.F32.TF32 R80, R164.reuse, R16, R80 ;  /* 0x00000010a450723c */ /* 0x040ff00000081050 */
[C---:B------:R-:W-:Y:S08]  /*1afd0*/  HMMA.1688.F32.TF32 R84, R164.reuse, R12, R68 ;  /* 0x0000000ca454723c */ /* 0x040ff00000081044 */
[----:B------:R-:W-:Y:S08]  /*1afe0*/  HMMA.1688.F32.TF32 R88, R164, R8, R56 ;  /* 0x00000008a458723c */ /* 0x000ff00000081038 */
[----:B------:R-:W-:Y:S01]  /*1aff0*/  HMMA.1688.F32.TF32 R56, R160, R48, R96 ;  /* 0x00000030a038723c */ /* 0x000fe20000081060 */
[----:B------:R-:W-:Y:S04]  /*1b000*/  STL.64 [R1+0x1178], R74 ;  /* 0x0011784a01007387 */ /* 0x000fe80000100a00 */
[----:B------:R-:W-:Y:S04]  /*1b010*/  STL.64 [R1+0x1170], R72 ;  /* 0x0011704801007387 */ /* 0x000fe80000100a00 */
[----:B------:R-:W-:Y:S04]  /*1b020*/  STL.64 [R1+0x1188], R78 ;  /* 0x0011884e01007387 */ /* 0x000fe80000100a00 */
[----:B------:R-:W-:Y:S01]  /*1b030*/  STL.64 [R1+0x1180], R76 ;  /* 0x0011804c01007387 */ /* 0x000fe20000100a00 */
[----:B-1----:R-:W-:Y:S08]  /*1b040*/  HMMA.1688.F32.TF32 R92, R164, R4, R52 ;  /* 0x00000004a45c723c */ /* 0x002ff00000081034 */
[C---:B------:R-:W-:Y:S01]  /*1b050*/  HMMA.1688.F32.TF32 R52, R160.reuse, R44, R140 ;  /* 0x0000002ca034723c */ /* 0x040fe2000008108c */
[----:B------:R-:W-:Y:S04]  /*1b060*/  STL.64 [R1+0x1198], R82 ;  /* 0x0011985201007387 */ /* 0x000fe80000100a00 */
[----:B------:R-:W-:Y:S04]  /*1b070*/  STL.64 [R1+0x1190], R80 ;  /* 0x0011905001007387 */ /* 0x000fe80000100a00 */
[----:B------:R-:W-:Y:S04]  /*1b080*/  STL.64 [R1+0x11a8], R86 ;  /* 0x0011a85601007387 */ /* 0x000fe80000100a00 */
[----:B------:R-:W-:Y:S01]  /*1b090*/  STL.64 [R1+0x11a0], R84 ;  /* 0x0011a05401007387 */ /* 0x000fe20000100a00 */
[C---:B------:R-:W-:Y:S03]  /*1b0a0*/  HMMA.1688.F32.TF32 R68, R160.reuse, R40, R100 ;  /* 0x00000028a044723c */ /* 0x040fe60000081064 */
[----:B------:R-:W-:Y:S04]  /*1b0b0*/  STL.64 [R1+0x1200], R90 ;  /* 0x0012005a01007387 */ /* 0x000fe80000100a00 */
[----:B------:R-:W-:Y:S04]  /*1b0c0*/  STL.64 [R1+0x11f8], R88 ;  /* 0x0011f85801007387 */ /* 0x000fe80000100a00 */
[----:B------:R-:W-:Y:S04]  /*1b0d0*/  STL.64 [R1+0x1210], R94 ;  /* 0x0012105e01007387 */ /* 0x000fe80000100a00 */
[----:B------:R-:W-:Y:S04]  /*1b0e0*/  STL.64 [R1+0x1208], R92 ;  /* 0x0012085c01007387 */ /* 0x000fe80000100a00 */
[----:B------:R-:W-:Y:S04]  /*1b0f0*/  STL.64 [R1+0x230], R56 ;  /* 0x0002303801007387 */ /* 0x000fe80000100a00 */
[----:B------:R1:W-:Y:S04]  /*1b100*/  STL.64 [R1+0x238], R58 ;  /* 0x0002383a01007387 */ /* 0x0003e80000100a00 */
[----:B------:R-:W-:Y:S04]  /*1b110*/  STL.64 [R1+0x210], R52 ;  /* 0x0002103401007387 */ /* 0x000fe80000100a00 */
[----:B------:R2:W-:Y:S01]  /*1b120*/  STL.64 [R1+0x218], R54 ;  /* 0x0002183601007387 */ /* 0x0005e20000100a00 */
[C---:B-1----:R-:W-:Y:S08]  /*1b130*/  HMMA.1688.F32.TF32 R56, R160.reuse, R36, R104 ;  /* 0x00000024a038723c */ /* 0x042ff00000081068 */
[C---:B--2---:R-:W-:Y:S01]  /*1b140*/  HMMA.1688.F32.TF32 R52, R160.reuse, R32, R108 ;  /* 0x00000020a034723c */ /* 0x044fe2000008106c */
[----:B------:R-:W-:Y:S04]  /*1b150*/  STL.64 [R1+0x200], R68 ;  /* 0x0002004401007387 */ /* 0x000fe80000100a00 */
[----:B------:R1:W-:Y:S10]  /*1b160*/  STL.64 [R1+0x208], R70 ;  /* 0x0002084601007387 */ /* 0x0003f40000100a00 */
[----:B------:R-:W-:Y:S01]  /*1b170*/  STL.64 [R1+0x1f0], R56 ;  /* 0x0001f03801007387 */ /* 0x000fe20000100a00 */
[C---:B-1----:R-:W-:Y:S03]  /*1b180*/  HMMA.1688.F32.TF32 R68, R160.reuse, R28, R112 ;  /* 0x0000001ca044723c */ /* 0x042fe60000081070 */
[----:B------:R1:W-:Y:S04]  /*1b190*/  STL.64 [R1+0x1f8], R58 ;  /* 0x0001f83a01007387 */ /* 0x0003e80000100a00 */
[----:B------:R-:W-:Y:S04]  /*1b1a0*/  STL.64 [R1+0x1e0], R52 ;  /* 0x0001e03401007387 */ /* 0x000fe80000100a00 */
[----:B------:R2:W-:Y:S01]  /*1b1b0*/  STL.64 [R1+0x1e8], R54 ;  /* 0x0001e83601007387 */ /* 0x0005e20000100a00 */
[C---:B-1----:R-:W-:Y:S08]  /*1b1c0*/  HMMA.1688.F32.TF32 R56, R160.reuse, R24, R116 ;  /* 0x00000018a038723c */ /* 0x042ff00000081074 */
[C---:B--2---:R-:W-:Y:S03]  /*1b1d0*/  HMMA.1688.F32.TF32 R52, R160.reuse, R20, R120 ;  /* 0x00000014a034723c */ /* 0x044fe60000081078 */
[----:B------:R1:W-:Y:S04]  /*1b1e0*/  STL.64 [R1+0x1d0], R68 ;  /* 0x0001d04401007387 */ /* 0x0003e80000100a00 */
[----:B------:R2:W-:Y:S04]  /*1b1f0*/  STL.64 [R1+0x1d8], R70 ;  /* 0x0001d84601007387 */ /* 0x0005e80000100a00 */
[----:B-1----:R-:W3:Y:S04]  /*1b200*/  LDL.LU.64 R68, [R1+0x760] ;  /* 0x0007600001447983 */ /* 0x002ee80000300a00 */
[----:B------:R1:W-:Y:S04]  /*1b210*/  STL.64 [R1+0x1a0], R56 ;  /* 0x0001a03801007387 */ /* 0x0003e80000100a00 */
[----:B------:R4:W-:Y:S04]  /*1b220*/  STL.64 [R1+0x1a8], R58 ;  /* 0x0001a83a01007387 */ /* 0x0009e80000100a00 */
[----:B--2---:R-:W3:Y:S04]  /*1b230*/  LDL.LU.64 R70, [R1+0x768] ;  /* 0x0007680001467983 */ /* 0x004ee80000300a00 */
[----:B------:R2:W-:Y:S04]  /*1b240*/  STL.64 [R1+0x190], R52 ;  /* 0x0001903401007387 */ /* 0x0005e80000100a00 */
[----:B------:R1:W-:Y:S04]  /*1b250*/  STL.64 [R1+0x198], R54 ;  /* 0x0001983601007387 */ /* 0x0003e80000100a00 */
[----:B------:R-:W3:Y:S04]  /*1b260*/  LDL.LU.64 R96, [R1+0x750] ;  /* 0x0007500001607983 */ /* 0x000ee80000300a00 */
        /* <DEDUP_REMOVED lines=25> */
[----:B-1----:R-:W3:Y:S04]  /*1b400*/  LDL.LU.64 R56, [R1+0x320] ;  /* 0x0003200001387983 */ /* 0x002ee80000300a00 */
[----:B----4-:R-:W4:Y:S04]  /*1b410*/  LDL.LU.64 R58, [R1+0x328] ;  /* 0x00032800013a7983 */ /* 0x010f280000300a00 */
[----:B--2---:R-:W2:Y:S04]  /*1b420*/  LDL.LU.64 R52, [R1+0x360] ;  /* 0x0003600001347983 */ /* 0x004ea80000300a00 */
[----:B------:R-:W2:Y:S01]  /*1b430*/  LDL.LU.64 R54, [R1+0x368] ;  /* 0x0003680001367983 */ /* 0x000ea20000300a00 */
[C---:B------:R-:W-:Y:S11]  /*1b440*/  HMMA.1688.F32.TF32 R76, R160.reuse, R16, R124 ;  /* 0x00000010a04c723c */ /* 0x040ff6000008107c */
[----:B------:R-:W-:Y:S11]  /*1b450*/  @!UPT UIADD3 URZ, URZ, URZ, URZ ;  /* 0x0000003f3f3ff290 */ /* 0x000ff6000fffe03f */
[----:B------:R-:W-:Y:S01]  /*1b460*/  @!UPT UIADD3 URZ, URZ, URZ, URZ ;  /* 0x0000003f3f3ff290 */ /* 0x000fe2000fffe03f */
[----:B------:R-:W-:Y:S04]  /*1b470*/  STL.64 [R1+0x150], R76 ;  /* 0x0001504c01007387 */ /* 0x000fe80000100a00 */
[----:B------:R1:W-:Y:S01]  /*1b480*/  STL.64 [R1+0x158], R78 ;  /* 0x0001584e01007387 */ /* 0x0003e20000100a00 */
[C---:B------:R-:W-:Y:S03]  /*1b490*/  HMMA.1688.F32.TF32 R80, R160.reuse, R8, R132 ;  /* 0x00000008a050723c */ /* 0x040fe60000081084 */
[----:B------:R-:W2:Y:S04]  /*1b4a0*/  LDL.LU.64 R88, [R1+0xc0] ;  /* 0x0000c00001587983 */ /* 0x000ea80000300a00 */
[----:B------:R-:W2:Y:S01]  /*1b4b0*/  LDL.LU.64 R90, [R1+0xc8] ;  /* 0x0000c800015a7983 */ /* 0x000ea20000300a00 */
[C---:B-1----:R-:W-:Y:S11]  /*1b4c0*/  HMMA.1688.F32.TF32 R76, R160.reuse, R12, R128 ;  /* 0x0000000ca04c723c */ /* 0x042ff60000081080 */
[----:B------:R-:W-:Y:S11]  /*1b4d0*/  @!UPT UIADD3 URZ, URZ, URZ, URZ ;  /* 0x0000003f3f3ff290 */ /* 0x000ff6000fffe03f */
[----:B------:R-:W-:Y:S01]  /*1b4e0*/  @!UPT UIADD3 URZ, URZ, URZ, URZ ;  /* 0x0000003f3f3ff290 */ /* 0x000fe2000fffe03f */
[----:B------:R-:W-:Y:S04]  /*1b4f0*/  STL.64 [R1+0x140], R76 ;  /* 0x0001404c01007387 */ /* 0x000fe80000100a00 */
[----:B------:R1:W-:Y:S04]  /*1b500*/  STL.64 [R1+0x148], R78 ;  /* 0x0001484e01007387 */ /* 0x0003e80000100a00 */
[----:B------:R-:W2:Y:S01]  /*1b510*/  LDL.LU.64 R84, [R1+0xa0] ;  /* 0x0000a00001547983 */ /* 0x000ea20000300a00 */
[----:B-1----:R-:W-:Y:S03]  /*1b520*/  HMMA.1688.F32.TF32 R76, R160, R4, R136 ;  /* 0x00000004a04c723c */ /* 0x002fe60000081088 */
[----:B------:R1:W-:Y:S04]  /*1b530*/  STL.64 [R1+0x130], R80 ;  /* 0x0001305001007387 */ /* 0x0003e80000100a00 */
[----:B------:R1:W-:Y:S04]  /*1b540*/  STL.64 [R1+0x138], R82 ;  /* 0x0001385201007387 */ /* 0x0003e80000100a00 */
[----:B------:R-:W2:Y:S11]  /*1b550*/  LDL.LU.64 R86, [R1+0xa8] ;  /* 0x0000a80001567983 */ /* 0x000eb60000300a00 */
[----:B------:R-:W-:Y:S01]  /*1b560*/  @!UPT UIADD3 URZ, URZ, URZ, URZ ;  /* 0x0000003f3f3ff290 */ /* 0x000fe2000fffe03f */
[----:B------:R1:W-:Y:S04]  /*1b570*/  STL.64 [R1+0x100], R76 ;  /* 0x0001004c01007387 */ /* 0x0003e80000100a00 */
[----:B------:R1:W-:Y:S04]  /*1b580*/  STL.64 [R1+0x108], R78 ;  /* 0x0001084e01007387 */ /* 0x0003e80000100a00 */
[----:B-1----:R-:W2:Y:S04]  /*1b590*/  LDL.LU.64 R80, [R1+0x90] ;  /* 0x0000900001507983 */ /* 0x002ea80000300a00 */
[----:B------:R-:W2:Y:S04]  /*1b5a0*/  LDL.LU.64 R82, [R1+0x98] ;  /* 0x0000980001527983 */ /* 0x000ea80000300a00 */
[----:B------:R-:W2:Y:S04]  /*1b5b0*/  LDL.LU.64 R76, [R1+0x80] ;  /* 0x00008000014c7983 */ /* 0x000ea80000300a00 */
[----:B------:R-:W2:Y:S01]  /*1b5c0*/  LDL.LU.64 R78, [R1+0x88] ;  /* 0x00008800014e7983 */ /* 0x000ea20000300a00 */
[C---:B---3--:R-:W-:Y:S08]  /*1b5d0*/  HMMA.1688.F32.TF32 R68, R152.reuse, R48, R68 ;  /* 0x000000309844723c */ /* 0x048ff00000081044 */
[C---:B------:R-:W-:Y:S08]  /*1b5e0*/  HMMA.1688.F32.TF32 R96, R152.reuse, R44, R96 ;  /* 0x0000002c9860723c */ /* 0x040ff00000081060 */
[C---:B------:R-:W-:Y:S01]  /*1b5f0*/  HMMA.1688.F32.TF32 R104, R152.reuse, R40, R72 ;  /* 0x000000289868723c */ /* 0x040fe20000081048 */
[----:B------:R-:W3:Y:S04]  /*1b600*/  LDL.LU.64 R72, [R1+0x70] ;  /* 0x0000700001487983 */ /* 0x000ee80000300a00 */
[----:B------:R-:W3:Y:S03]  /*1b610*/  LDL.LU.64 R74, [R1+0x78] ;  /* 0x00007800014a7983 */ /* 0x000ee60000300a00 */
[C---:B------:R-:W-:Y:S08]  /*1b620*/  HMMA.1688.F32.TF32 R108, R152.reuse, R36, R108 ;  /* 0x00000024986c723c */ /* 0x040ff0000008106c */
[C---:B------:R-:W-:Y:S08]  /*1b630*/  HMMA.1688.F32.TF32 R112, R152.reuse, R32, R112 ;  /* 0x000000209870723c */ /* 0x040ff00000081070 */
[C---:B------:R-:W-:Y:S08]  /*1b640*/  HMMA.1688.F32.TF32 R116, R152.reuse, R28, R116 ;  /* 0x0000001c9874723c */ /* 0x040ff00000081074 */
[C---:B------:R-:W-:Y:S08]  /*1b650*/  HMMA.1688.F32.TF32 R120, R152.reuse, R24, R176 ;  /* 0x000000189878723c */ /* 0x040ff000000810b0 */
[C---:B------:R-:W-:Y:S08]  /*1b660*/  HMMA.1688.F32.TF32 R124, R152.reuse, R20, R172 ;  /* 0x00000014987c723c */ /* 0x040ff000000810ac */
[C---:B------:R-:W-:Y:S08]  /*1b670*/  HMMA.1688.F32.TF32 R128, R152.reuse, R16, R168 ;  /* 0x000000109880723c */ /* 0x040ff000000810a8 */
[C---:B------:R-:W-:Y:S08]  /*1b680*/  HMMA.1688.F32.TF32 R132, R152.reuse, R12, R164 ;  /* 0x0000000c9884723c */ /* 0x040ff000000810a4 */
[C---:B------:R-:W-:Y:S08]  /*1b690*/  HMMA.1688.F32.TF32 R136, R152.reuse, R8, R156 ;  /* 0x000000089888723c */ /* 0x040ff0000008109c */
[----:B------:R-:W-:Y:S08]  /*1b6a0*/  HMMA.1688.F32.TF32 R140, R152, R4, R140 ;  /* 0x00000004988c723c */ /* 0x000ff0000008108c */
[C---:B------:R-:W-:Y:S08]  /*1b6b0*/  HMMA.1688.F32.TF32 R152, R144.reuse, R48, R100 ;  /* 0x000000309098723c */ /* 0x040ff00000081064 */
[C---:B------:R-:W-:Y:S08]  /*1b6c0*/  HMMA.1688.F32.TF32 R100, R144.reuse, R44, R92 ;  /* 0x0000002c9064723c */ /* 0x040ff0000008105c */
[C---:B----4-:R-:W-:Y:S07]  /*1b6d0*/  HMMA.1688.F32.TF32 R92, R144.reuse, R40, R56 ;  /* 0x00000028905c723c */ /* 0x050fee0000081038 */
[----:B------:R-:W-:Y:S04]  /*1b6e0*/  STL.64 [R1+0x300], R152 ;  /* 0x0003009801007387 */ /* 0x000fe80000100a00 */
[----:B------:R-:W-:Y:S04]  /*1b6f0*/  STL.64 [R1+0x308], R154 ;  /* 0x0003089a01007387 */ /* 0x000fe80000100a00 */
[----:B------:R-:W4:Y:S04]  /*1b700*/  LDL.LU.64 R56, [R1+0x60] ;  /* 0x0000600001387983 */ /* 0x000f280000300a00 */
[----:B------:R-:W-:Y:S04]  /*1b710*/  STL.64 [R1+0x310], R100 ;  /* 0x0003106401007387 */ /* 0x000fe80000100a00 */
[----:B------:R-:W-:Y:S04]  /*1b720*/  STL.64 [R1+0x318], R102 ;  /* 0x0003186601007387 */ /* 0x000fe80000100a00 */
[----:B------:R-:W4:Y:S04]  /*1b730*/  LDL.LU.64 R58, [R1+0x68] ;  /* 0x00006800013a7983 */ /* 0x000f280000300a00 */
[----:B------:R-:W-:Y:S04]  /*1b740*/  STL.64 [R1+0x320], R92 ;  /* 0x0003205c01007387 */ /* 0x000fe80000100a00 */
[----:B------:R2:W-:Y:S02]  /*1b750*/  STL.64 [R1+0x328], R94 ;  /* 0x0003285e01007387 */ /* 0x0005e40000100a00 */
[C---:B--2---:R-:W-:Y:S02]  /*1b760*/  HMMA.1688.F32.TF32 R92, R144.reuse, R36, R52 ;  /* 0x00000024905c723c */ /* 0x044fe40000081034 */
[----:B------:R-:W2:Y:S04]  /*1b770*/  LDL.LU.64 R52, [R1+0x50] ;  /* 0x0000500001347983 */ /* 0x000ea80000300a00 */
[----:B------:R-:W2:Y:S11]  /*1b780*/  LDL.LU.64 R54, [R1+0x58] ;  /* 0x0000580001367983 */ /* 0x000eb60000300a00 */
[----:B------:R-:W-:Y:S06]  /*1b790*/  @!UPT UIADD3 URZ, URZ, URZ, URZ ;  /* 0x0000003f3f3ff290 */ /* 0x000fec000fffe03f */
[----:B------:R-:W-:Y:S04]  /*1b7a0*/  STL.64 [R1+0x3b0], R92 ;  /* 0x0003b05c01007387 */ /* 0x000fe80000100a00 */
[----:B------:R1:W-:Y:S02]  /*1b7b0*/  STL.64 [R1+0x3b8], R94 ;  /* 0x0003b85e01007387 */ /* 0x0003e40000100a00 */
[C---:B-1----:R-:W-:Y:S02]  /*1b7c0*/  HMMA.1688.F32.TF32 R92, R144.reuse, R32, R88 ;  /* 0x00000020905c723c */ /* 0x042fe40000081058 */
[----:B------:R-:W2:Y:S04]  /*1b7d0*/  LDL.LU.64 R88, [R1+0x40] ;  /* 0x0000400001587983 */ /* 0x000ea80000300a00 */
[----:B------:R-:W2:Y:S02]  /*1b7e0*/  LDL.LU.64 R90, [R1+0x48] ;  /* 0x00004800015a7983 */ /* 0x000ea40000300a00 */
[C---:B------:R-:W-:Y:S08]  /*1b7f0*/  HMMA.1688.F32.TF32 R84, R144.reuse, R28, R84 ;  /* 0x0000001c9054723c */ /* 0x040ff00000081054 */
[C---:B------:R-:W-:Y:S08]  /*1b800*/  HMMA.1688.F32.TF32 R80, R144.reuse, R24, R80 ;  /* 0x000000189050723c */ /* 0x040ff00000081050 */
[C---:B------:R-:W-:Y:S01]  /*1b810*/  HMMA.1688.F32.TF32 R76, R144.reuse, R20, R76 ;  /* 0x00000014904c723c */ /* 0x040fe2000008104c */
[----:B------:R-:W-:Y:S04]  /*1b820*/  STL.64 [R1+0x3a0], R92 ;  /* 0x0003a05c01007387 */ /* 0x000fe80000100a00 */
[----:B------:R-:W-:Y:S04]  /*1b830*/  STL.64 [R1+0x3a8], R94 ;  /* 0x0003a85e01007387 */ /* 0x000fe80000100a00 */
[----:B------:R1:W-:Y:S04]  /*1b840*/  STL.64 [R1+0x390], R84 ;  /* 0x0003905401007387 */ /* 0x0003e80000100a00 */
[----:B------:R1:W-:Y:S04]  /*1b850*/  STL.64 [R1+0x398], R86 ;  /* 0x0003985601007387 */ /* 0x0003e80000100a00 */
[----:B-1----:R-:W2:Y:S04]  /*1b860*/  LDL.LU.64 R84, [R1+0x820] ;  /* 0x0008200001547983 */ /* 0x002ea80000300a00 */
[----:B------:R1:W-:Y:S04]  /*1b870*/  STL.64 [R1+0x380], R80 ;  /* 0x0003805001007387 */ /* 0x0003e80000100a00 */
[----:B------:R1:W-:Y:S04]  /*1b880*/  STL.64 [R1+0x388], R82 ;  /* 0x0003885201007387 */ /* 0x0003e80000100a00 */
[----:B------:R-:W2:Y:S04]  /*1b890*/  LDL.LU.64 R86, [R1+0x828] ;  /* 0x0008280001567983 */ /* 0x000ea80000300a00 */
[----:B------:R3:W-:Y:S04]  /*1b8a0*/  STL.64 [R1+0x370], R76 ;  /* 0x0003704c01007387 */ /* 0x0007e80000100a00 */
[----:B------:R3:W-:Y:S04]  /*1b8b0*/  STL.64 [R1+0x378], R78 ;  /* 0x0003784e01007387 */ /* 0x0007e80000100a00 */
[----:B-1----:R-:W2:Y:S04]  /*1b8c0*/  LDL.LU.64 R80, [R1+0x810] ;  /* 0x0008100001507983 */ /* 0x002ea80000300a00 */
[----:B------:R-:W2:Y:S01]  /*1b8d0*/  LDL.LU.64 R82, [R1+0x818] ;  /* 0x0008180001527983 */ /* 0x000ea20000300a00 */
[C---:B---3--:R-:W-:Y:S11]  /*1b8e0*/  HMMA.1688.F32.TF32 R72, R144.reuse, R16, R72 ;  /* 0x000000109048723c */ /* 0x048ff60000081048 */
[----:B------:R-:W-:Y:S11]  /*1b8f0*/  @!UPT UIADD3 URZ, URZ, URZ, URZ ;  /* 0x0000003f3f3ff290 */ /* 0x000ff6000fffe03f */
[----:B------:R-:W-:Y:S01]  /*1b900*/  @!UPT UIADD3 URZ, URZ, URZ, URZ ;  /* 0x0000003f3f3ff290 */ /* 0x000fe2000fffe03f */
[----:B------:R1:W-:Y:S04]  /*1b910*/  STL.64 [R1+0x360], R72 ;  /* 0x0003604801007387 */ /* 0x0003e80000100a00 */
[----:B------:R3:W-:Y:S04]  /*1b920*/  STL.64 [R1+0x368], R74 ;  /* 0x0003684a01007387 */ /* 0x0007e80000100a00 */
[----:B------:R-:W2:Y:S04]  /*1b930*/  LDL.LU.64 R76, [R1+0x800] ;  /* 0x00080000014c7983 */ /* 0x000ea80000300a00 */
[----:B------:R-:W2:Y:S04]  /*1b940*/  LDL.LU.64 R78, [R1+0x808] ;  /* 0x00080800014e7983 */ /* 0x000ea80000300a00 */
[----:B-1----:R-:W2:Y:S04]  /*1b950*/  LDL.LU.64 R72, [R1+0x7f0] ;  /* 0x0007f00001487983 */ /* 0x002ea80000300a00 */
[----:B---3--:R-:W3:Y:S01]  /*1b960*/  LDL.LU.64 R74, [R1+0x7f8] ;  /* 0x0007f800014a7983 */ /* 0x008ee20000300a00 */
[C---:B----4-:R-:W-:Y:S08]  /*1b970*/  HMMA.1688.F32.TF32 R56, R144.reuse, R12, R56 ;  /* 0x0000000c9038723c */ /* 0x050ff00000081038 */
[C---:B--2---:R-:W-:Y:S11]  /*1b980*/  HMMA.1688.F32.TF32 R52, R144.reuse, R8, R52 ;  /* 0x000000089034723c */ /* 0x044ff60000081034 */
[----:B------:R-:W-:Y:S04]  /*1b990*/  @!UPT UIADD3 URZ, URZ, URZ, URZ ;  /* 0x0000003f3f3ff290 */ /* 0x000fe8000fffe03f */
[----:B------:R1:W-:Y:S04]  /*1b9a0*/  STL.64 [R1+0x350], R56 ;  /* 0x0003503801007387 */ /* 0x0003e80000100a00 */
[----:B------:R2:W-:Y:S04]  /*1b9b0*/  STL.64 [R1+0x358], R58 ;  /* 0x0003583a01007387 */ /* 0x0005e80000100a00 */
[----:B-1----:R-:W4:Y:S04]  /*1b9c0*/  LDL.LU.64 R56, [R1+0x7e0] ;  /* 0x0007e00001387983 */ /* 0x002f280000300a00 */
[----:B--2---:R-:W4:Y:S04]  /*1b9d0*/  LDL.LU.64 R58, [R1+0x7e8] ;  /* 0x0007e800013a7983 */ /* 0x004f280000300a00 */
[----:B------:R1:W-:Y:S04]  /*1b9e0*/  STL.64 [R1+0xc0], R52 ;  /* 0x0000c03401007387 */ /* 0x0003e80000100a00 */
[----:B------:R2:W-:Y:S04]  /*1b9f0*/  STL.64 [R1+0xc8], R54 ;  /* 0x0000c83601007387 */ /* 0x0005e80000100a00 */
[----:B-1----:R-:W4:Y:S04]  /*1ba00*/  LDL.LU.64 R52, [R1+0x7d0] ;  /* 0x0007d00001347983 */ /* 0x002f280000300a00 */
[----:B--2---:R-:W2:Y:S01]  /*1ba10*/  LDL.LU.64 R54, [R1+0x7d8] ;  /* 0x0007d80001367983 */ /* 0x004ea20000300a00 */
[----:B------:R-:W-:Y:S03]  /*1ba20*/  HMMA.1688.F32.TF32 R88, R144, R4, R88 ;  /* 0x000000049058723c */ /* 0x000fe60000081058 */
[----:B------:R-:W2:Y:S04]  /*1ba30*/  LDL.LU.64 R168, [R1+0x7c0] ;  /* 0x0007c00001a87983 */ /* 0x000ea80000300a00 */
[----:B------:R-:W2:Y:S11]  /*1ba40*/  LDL.LU.64 R170, [R1+0x7c8] ;  /* 0x0007c80001aa7983 */ /* 0x000eb60000300a00 */
[----:B------:R-:W-:Y:S05]  /*1ba50*/  @!UPT UIADD3 URZ, URZ, URZ, URZ ;  /* 0x0000003f3f3ff290 */ /* 0x000fea000fffe03f */
[----:B------:R1:W-:Y:S04]  /*1ba60*/  STL.64 [R1+0xa0], R88 ;  /* 0x0000a05801007387 */ /* 0x0003e80000100a00 */
[----:B------:R1:W-:Y:S04]  /*1ba70*/  STL.64 [R1+0xa8], R90 ;  /* 0x0000a85a01007387 */ /* 0x0003e80000100a00 */
[----:B------:R-:W2:Y:S04]  /*1ba80*/  LDL.LU.64 R172, [R1+0x7b0] ;  /* 0x0007b00001ac7983 */ /* 0x000ea80000300a00 */
        /* <DEDUP_REMOVED lines=10> */
[----:B------:R-:W2:Y:S01]  /*1bb30*/  LDL.LU.64 R194, [R1+0x3f8] ;  /* 0x0003f80001c27983 */ /* 0x000ea20000300a00 */
[C---:B------:R-:W-:Y:S03]  /*1bb40*/  HMMA.1688.F32.TF32 R100, R188.reuse, R48, R84 ;  /* 0x00000030bc64723c */ /* 0x040fe60000081054 */
[----:B------:R-:W2:Y:S04]  /*1bb50*/  LDL.LU.64 R92, [R1+0x400] ;  /* 0x00040000015c7983 */ /* 0x000ea80000300a00 */
[----:B------:R-:W2:Y:S04]  /*1bb60*/  LDL.LU.64 R94, [R1+0x408] ;  /* 0x00040800015e7983 */ /* 0x000ea80000300a00 */
[----:B-1----:R-:W2:Y:S01]  /*1bb70*/  LDL.LU.64 R88, [R1+0x430] ;  /* 0x0004300001587983 */ /* 0x002ea20000300a00 */
[C---:B------:R-:W-:Y:S03]  /*1bb80*/  HMMA.1688.F32.TF32 R144, R188.reuse, R44, R80 ;  /* 0x0000002cbc90723c */ /* 0x040fe60000081050 */
[----:B------:R-:W2:Y:S04]  /*1bb90*/  LDL.LU.64 R90, [R1+0x438] ;  /* 0x00043800015a7983 */ /* 0x000ea80000300a00 */
[----:B------:R-:W2:Y:S04]  /*1bba0*/  LDL.LU.64 R84, [R1+0x500] ;  /* 0x0005000001547983 */ /* 0x000ea80000300a00 */
[----:B------:R-:W2:Y:S04]  /*1bbb0*/  LDL.LU.64 R86, [R1+0x508] ;  /* 0x0005080001567983 */ /* 0x000ea80000300a00 */
[----:B------:R-:W2:Y:S04]  /*1bbc0*/  LDL.LU.64 R80, [R1+0x450] ;  /* 0x0004500001507983 */ /* 0x000ea80000300a00 */
[----:B------:R-:W2:Y:S01]  /*1bbd0*/  LDL.LU.64 R82, [R1+0x458] ;  /* 0x0004580001527983 */ /* 0x000ea20000300a00 */
[C---:B------:R-:W-:Y:S03]  /*1bbe0*/  HMMA.1688.F32.TF32 R152, R188.reuse, R40, R76 ;  /* 0x00000028bc98723c */ /* 0x040fe6000008104c */
[----:B------:R-:W2:Y:S04]  /*1bbf0*/  LDL.LU.64 R76, [R1+0x4f0] ;  /* 0x0004f000014c7983 */ /* 0x000ea80000300a00 */
[----:B------:R-:W2:Y:S01]  /*1bc00*/  LDL.LU.64 R78, [R1+0x4f8] ;  /* 0x0004f800014e7983 */ /* 0x000ea20000300a00 */
[C---:B---3--:R-:W-:Y:S03]  /*1bc10*/  HMMA.1688.F32.TF32 R156, R188.reuse, R36, R72 ;  /* 0x00000024bc9c723c */ /* 0x048fe60000081048 */
[----:B------:R-:W3:Y:S04]  /*1bc20*/  LDL.LU.64 R72, [R1+0x4e0] ;  /* 0x0004e00001487983 */ /* 0x000ee80000300a00 */
[----:B------:R-:W3:Y:S01]  /*1bc30*/  LDL.LU.64 R74, [R1+0x4e8] ;  /* 0x0004e800014a7983 */ /* 0x000ee20000300a00 */
[C---:B----4-:R-:W-:Y:S03]  /*1bc40*/  HMMA.1688.F32.TF32 R160, R188.reuse, R32, R56 ;  /* 0x00000020bca0723c */ /* 0x050fe60000081038 */
[----:B------:R-:W4:Y:S04]  /*1bc50*/  LDL.LU.64 R56, [R1+0x490] ;  /* 0x0004900001387983 */ /* 0x000f280000300a00 */
[----:B------:R-:W4:Y:S01]  /*1bc60*/  LDL.LU.64 R58, [R1+0x498] ;  /* 0x00049800013a7983 */ /* 0x000f220000300a00 */
[C---:B--2---:R-:W-:Y:S03]  /*1bc70*/  HMMA.1688.F32.TF32 R164, R188.reuse, R28, R52 ;  /* 0x0000001cbca4723c */ /* 0x044fe60000081034 */
[----:B------:R-:W2:Y:S04]  /*1bc80*/  LDL.LU.64 R52, [R1+0x4b0] ;  /* 0x0004b00001347983 */ /* 0x000ea80000300a00 */
[----:B------:R-:W2:Y:S04]  /*1bc90*/  LDL.LU.64 R54, [R1+0x4b8] ;  /* 0x0004b80001367983 */ /* 0x000ea80000300a00 */
[----:B------:R-:W2:Y:S04]  /*1bca0*/  LDL R61, [R1+0x8fc] ;  /* 0x0008fc00013d7983 */ /* 0x000ea80000100800 */
[----:B------:R-:W2:Y:S01]  /*1bcb0*/  LDL R64, [R1+0x26c] ;  /* 0x00026c0001407983 */ /* 0x000ea20000100800 */
[----:B------:R-:W-:Y:S08]  /*1bcc0*/  HMMA.1688.F32.TF32 R168, R188, R24, R168 ;  /* 0x00000018bca8723c */ /* 0x000ff000000810a8 */
[C---:B------:R-:W-:Y:S08]  /*1bcd0*/  HMMA.1688.F32.TF32 R192, R148.reuse, R48, R192 ;  /* 0x0000003094c0723c */ /* 0x040ff000000810c0 */
[C---:B------:R-:W-:Y:S08]  /*1bce0*/  HMMA.1688.F32.TF32 R92, R148.reuse, R44, R92 ;  /* 0x0000002c945c723c */ /* 0x040ff0000008105c */
[C---:B------:R-:W-:Y:S08]  /*1bcf0*/  HMMA.1688.F32.TF32 R88, R148.reuse, R40, R88 ;  /* 0x000000289458723c */ /* 0x040ff00000081058 */
[C---:B------:R-:W-:Y:S08]  /*1bd00*/  HMMA.1688.F32.TF32 R84, R148.reuse, R36, R84 ;  /* 0x000000249454723c */ /* 0x040ff00000081054 */
[C---:B------:R-:W-:Y:S01]  /*1bd10*/  HMMA.1688.F32.TF32 R80, R148.reuse, R32, R80 ;  /* 0x000000209450723c */ /* 0x040fe20000081050 */
[----:B------:R1:W-:Y:S04]  /*1bd20*/  STL.64 [R1+0x3f0], R192 ;  /* 0x0003f0c001007387 */ /* 0x0003e80000100a00 */
[----:B------:R1:W-:Y:S04]  /*1bd30*/  STL.64 [R1+0x3f8], R194 ;  /* 0x0003f8c201007387 */ /* 0x0003e80000100a00 */
[----:B------:R1:W-:Y:S04]  /*1bd40*/  STL.64 [R1+0x400], R92 ;  /* 0x0004005c01007387 */ /* 0x0003e80000100a00 */
[----:B------:R1:W-:Y:S04]  /*1bd50*/  STL.64 [R1+0x408], R94 ;  /* 0x0004085e01007387 */ /* 0x0003e80000100a00 */
[----:B------:R1:W-:Y:S04]  /*1bd60*/  STL.64 [R1+0x430], R88 ;  /* 0x0004305801007387 */ /* 0x0003e80000100a00 */
[----:B------:R1:W-:Y:S04]  /*1bd70*/  STL.64 [R1+0x438], R90 ;  /* 0x0004385a01007387 */ /* 0x0003e80000100a00 */
[----:B------:R1:W-:Y:S04]  /*1bd80*/  STL.64 [R1+0x440], R84 ;  /* 0x0004405401007387 */ /* 0x0003e80000100a00 */
[----:B------:R1:W-:Y:S01]  /*1bd90*/  STL.64 [R1+0x448], R86 ;  /* 0x0004485601007387 */ /* 0x0003e20000100a00 */
[C---:B------:R-:W-:Y:S08]  /*1bda0*/  HMMA.1688.F32.TF32 R76, R148.reuse, R28, R76 ;  /* 0x0000001c944c723c */ /* 0x040ff0000008104c */
[----:B---3--:R-:W-:Y:S01]  /*1bdb0*/  HMMA.1688.F32.TF32 R72, R148, R24, R72 ;  /* 0x000000189448723c */ /* 0x008fe20000081048 */
[----:B------:R2:W-:Y:S04]  /*1bdc0*/  STL.64 [R1+0x450], R80 ;  /* 0x0004505001007387 */ /* 0x0005e80000100a00 */
[----:B------:R1:W-:Y:S10]  /*1bdd0*/  STL.64 [R1+0x458], R82 ;  /* 0x0004585201007387 */ /* 0x0003f40000100a00 */
[----:B------:R1:W-:Y:S04]  /*1bde0*/  STL.64 [R1+0x460], R76 ;  /* 0x0004604c01007387 */ /* 0x0003e80000100a00 */
[----:B------:R1:W-:Y:S04]  /*1bdf0*/  STL.64 [R1+0x468], R78 ;  /* 0x0004684e01007387 */ /* 0x0003e80000100a00 */
[----:B------:R1:W-:Y:S04]  /*1be00*/  STL.64 [R1+0x470], R72 ;  /* 0x0004704801007387 */ /* 0x0003e80000100a00 */
[----:B------:R1:W-:Y:S04]  /*1be10*/  STL.64 [R1+0x478], R74 ;  /* 0x0004784a01007387 */ /* 0x0003e80000100a00 */
[----:B------:R-:W2:Y:S01]  /*1be20*/  LDL.LU.64 R224, [R1+0x4d0] ;  /* 0x0004d00001e07983 */ /* 0x000ea20000300a00 */
[C---:B------:R-:W-:Y:S08]  /*1be30*/  HMMA.1688.F32.TF32 R172, R188.reuse, R20, R172 ;  /* 0x00000014bcac723c */ /* 0x040ff000000810ac */
[C---:B------:R-:W-:Y:S08]  /*1be40*/  HMMA.1688.F32.TF32 R176, R188.reuse, R16, R176 ;  /* 0x00000010bcb0723c */ /* 0x040ff000000810b0 */
[C---:B------:R-:W-:Y:S08]  /*1be50*/  HMMA.1688.F32.TF32 R180, R188.reuse, R12, R180 ;  /* 0x0000000cbcb4723c */ /* 0x040ff000000810b4 */
[C---:B------:R-:W-:Y:S08]  /*1be60*/  HMMA.1688.F32.TF32 R184, R188.reuse, R8, R184 ;  /* 0x00000008bcb8723c */ /* 0x040ff000000810b8 */
[----:B------:R-:W-:Y:S08]  /*1be70*/  HMMA.1688.F32.TF32 R188, R188, R4, R196 ;  /* 0x00000004bcbc723c */ /* 0x000ff000000810c4 */
[C---:B----4-:R-:W-:Y:S08]  /*1be80*/  HMMA.1688.F32.TF32 R56, R148.reuse, R20, R56 ;  /* 0x000000149438723c */ /* 0x050ff00000081038 */
[C---:B--2---:R-:W-:Y:S11]  /*1be90*/  HMMA.1688.F32.TF32 R52, R148.reuse, R16, R52 ;  /* 0x000000109434723c */ /* 0x044ff60000081034 */
[----:B------:R-:W-:Y:S04]  /*1bea0*/  @!UPT UIADD3 URZ, URZ, URZ, URZ ;  /* 0x0000003f3f3ff290 */ /* 0x000fe8000fffe03f */
[----:B------:R2:W-:Y:S04]  /*1beb0*/  STL.64 [R1+0x490], R56 ;  /* 0x0004903801007387 */ /* 0x0005e80000100a00 */
[----:B------:R4:W-:Y:S04]  /*1bec0*/  STL.64 [R1+0x498], R58 ;  /* 0x0004983a01007387 */ /* 0x0009e80000100a00 */
[----:B------:R-:W3:Y:S04]  /*1bed0*/  LDL.LU.64 R226, [R1+0x4d8] ;  /* 0x0004d80001e27983 */ /* 0x000ee80000300a00 */
[----:B------:R-:W-:Y:S04]  /*1bee0*/  LDS R236, [R61+0x41000] ;  /* 0x041000003dec7984 */ /* 0x000fe80000000800 */
[----:B------:R-:W-:Y:S04]  /*1bef0*/  LDS R238, [R61+0x41800] ;  /* 0x041800003dee7984 */ /* 0x000fe80000000800 */
[----:B------:R-:W-:Y:S04]  /*1bf00*/  LDS R237, [R64+0x41000] ;  /* 0x0410000040ed7984 */ /* 0x000fe80000000800 */
        /* <DEDUP_REMOVED lines=8> */
[----:B-1----:R-:W3:Y:S04]  /*1bf90*/  LDL.LU.64 R192, [R1+0x8d0] ;  /* 0x0008d00001c07983 */ /* 0x002ee80000300a00 */
        /* <DEDUP_REMOVED lines=15> */
[----:B--2---:R-:W2:Y:S04]  /*1c090*/  LDL.LU.64 R80, [R1+0x850] ;  /* 0x0008500001507983 */ /* 0x004ea80000300a00 */
[----:B------:R-:W2:Y:S04]  /*1c0a0*/  LDL.LU.64 R82, [R1+0x858] ;  /* 0x0008580001527983 */ /* 0x000ea80000300a00 */
[----:B------:R-:W2:Y:S04]  /*1c0b0*/  LDL.LU.64 R76, [R1+0x840] ;  /* 0x00084000014c7983 */ /* 0x000ea80000300a00 */
[----:B------:R-:W2:Y:S04]  /*1c0c0*/  LDL.LU.64 R78, [R1+0x848] ;  /* 0x00084800014e7983 */ /* 0x000ea80000300a00 */
[----:B------:R-:W2:Y:S04]  /*1c0d0*/  LDL.LU.64 R72, [R1+0x830] ;  /* 0x0008300001487983 */ /* 0x000ea80000300a00 */
[----:B------:R-:W2:Y:S04]  /*1c0e0*/  LDL.LU.64 R74, [R1+0x838] ;  /* 0x00083800014a7983 */ /* 0x000ea80000300a00 */
[----:B------:R-:W2:Y:S04]  /*1c0f0*/  LDL.LU.64 R56, [R1+0x2c0] ;  /* 0x0002c00001387983 */ /* 0x000ea80000300a00 */
[----:B----4-:R-:W2:Y:S04]  /*1c100*/  LDL.LU.64 R58, [R1+0x2c8] ;  /* 0x0002c800013a7983 */ /* 0x010ea80000300a00 */
[----:B------:R-:W2:Y:S04]  /*1c110*/  LDL.LU.64 R52, [R1+0x2b0] ;  /* 0x0002b00001347983 */ /* 0x000ea80000300a00 */
[----:B------:R-:W2:Y:S04]  /*1c120*/  LDL.LU.64 R54, [R1+0x2b8] ;  /* 0x0002b80001367983 */ /* 0x000ea80000300a00 */
[----:B------:R-:W1:Y:S01]  /*1c130*/  LDS R239, [R64+0x41800] ;  /* 0x0418000040ef7984 */ /* 0x000e620000000800 */
[C---:B---3--:R-:W-:Y:S08]  /*1c140*/  HMMA.1688.F32.TF32 R224, R148.reuse, R12, R224 ;  /* 0x0000000c94e0723c */ /* 0x048ff000000810e0 */
[C---:B------:R-:W-:Y:S08]  /*1c150*/  HMMA.1688.F32.TF32 R220, R148.reuse, R8, R220 ;  /* 0x0000000894dc723c */ /* 0x040ff000000810dc */
[----:B------:R-:W-:Y:S07]  /*1c160*/  HMMA.1688.F32.TF32 R216, R148, R4, R216 ;  /* 0x0000000494d8723c */ /* 0x000fee00000810d8 */
[----:B------:R-:W-:Y:S04]  /*1c170*/  STL.64 [R1+0x4d0], R224 ;  /* 0x0004d0e001007387 */ /* 0x000fe80000100a00 */
[----:B------:R-:W-:Y:S01]  /*1c180*/  STL.64 [R1+0x4d8], R226 ;  /* 0x0004d8e201007387 */ /* 0x000fe20000100a00 */
[C---:B------:R-:W-:Y:S03]  /*1c190*/  HMMA.1688.F32.TF32 R148, R232.reuse, R48, R212 ;  /* 0x00000030e894723c */ /* 0x040fe600000810d4 */
[----:B------:R-:W-:Y:S04]  /*1c1a0*/  STL.64 [R1+0x4e0], R220 ;  /* 0x0004e0dc01007387 */ /* 0x000fe80000100a00 */
[----:B------:R-:W-:Y:S04]  /*1c1b0*/  STL.64 [R1+0x4e8], R222 ;  /* 0x0004e8de01007387 */ /* 0x000fe80000100a00 */
[----:B------:R-:W-:Y:S04]  /*1c1c0*/  STL.64 [R1+0x4c0], R216 ;  /* 0x0004c0d801007387 */ /* 0x000fe80000100a00 */
[----:B------:R3:W-:Y:S01]  /*1c1d0*/  STL.64 [R1+0x4c8], R218 ;  /* 0x0004c8da01007387 */ /* 0x0007e20000100a00 */
[C---:B------:R-:W-:Y:S08]  /*1c1e0*/  HMMA.1688.F32.TF32 R192, R232.reuse, R44, R192 ;  /* 0x0000002ce8c0723c */ /* 0x040ff000000810c0 */
[C---:B------:R-:W-:Y:S01]  /*1c1f0*/  HMMA.1688.F32.TF32 R212, R232.reuse, R24, R92 ;  /* 0x00000018e8d4723c */ /* 0x040fe2000008105c */
[----:B------:R-:W4:Y:S07]  /*1c200*/  LDL.LU.64 R92, [R1+0x2a0] ;  /* 0x0002a000015c7983 */ /* 0x000f2e0000300a00 */
[----:B---3--:R-:W-:Y:S08]  /*1c210*/  HMMA.1688.F32.TF32 R216, R232, R20, R88 ;  /* 0x00000014e8d8723c */ /* 0x008ff00000081058 */
[C---:B--2---:R-:W-:Y:S08]  /*1c220*/  HMMA.1688.F32.TF32 R56, R240.reuse, R48, R56 ;  /* 0x00000030f038723c */ /* 0x044ff00000081038 */
[----:B------:R-:W-:Y:S11]  /*1c230*/  HMMA.1688.F32.TF32 R52, R240, R44, R52 ;  /* 0x0000002cf034723c */ /* 0x000ff60000081034 */
[----:B------:R-:W-:Y:S04]  /*1c240*/  @!UPT UIADD3 URZ, URZ, URZ, URZ ;  /* 0x0000003f3f3ff290 */ /* 0x000fe8000fffe03f */
[----:B------:R2:W-:Y:S04]  /*1c250*/  STL.64 [R1+0x520], R56 ;  /* 0x0005203801007387 */ /* 0x0005e80000100a00 */
[----:B------:R3:W-:Y:S04]  /*1c260*/  STL.64 [R1+0x528], R58 ;  /* 0x0005283a01007387 */ /* 0x0007e80000100a00 */
[----:B------:R-:W4:Y:S04]  /*1c270*/  LDL.LU.64 R94, [R1+0x2a8] ;  /* 0x0002a800015e7983 */ /* 0x000f280000300a00 */
[----:B------:R1:W-:Y:S04]  /*1c280*/  STL.64 [R1+0x500], R52 ;  /* 0x0005003401007387 */ /* 0x0003e80000100a00 */
[----:B------:R1:W-:Y:S04]  /*1c290*/  STL.64 [R1+0x508], R54 ;  /* 0x0005083601007387 */ /* 0x0003e80000100a00 */
[----:B------:R-:W4:Y:S04]  /*1c2a0*/  LDL.LU.64 R88, [R1+0x290] ;  /* 0x0002900001587983 */ /* 0x000f280000300a00 */
[----:B------:R-:W4:Y:S04]  /*1c2b0*/  LDL.LU.64 R90, [R1+0x298] ;  /* 0x00029800015a7983 */ /* 0x000f280000300a00 */
[----:B------:R-:W4:Y:S04]  /*1c2c0*/  LDL.LU.64 R248, [R1+0x270] ;  /* 0x0002700001f87983 */ /* 0x000f280000300a00 */
[----:B------:R-:W4:Y:S01]  /*1c2d0*/  LDL.LU.64 R250, [R1+0x278] ;  /* 0x0002780001fa7983 */ /* 0x000f220000300a00 */
[C---:B------:R-:W-:Y:S03]  /*1c2e0*/  HMMA.1688.F32.TF32 R220, R232.reuse, R16, R84 ;  /* 0x00000010e8dc723c */ /* 0x040fe60000081054 */
        /* <DEDUP_REMOVED lines=11> */
[C---:B------:R-:W-:Y:S08]  /*1c3a0*/  HMMA.1688.F32.TF32 R200, R232.reuse, R36, R200 ;  /* 0x00000024e8c8723c */ /* 0x040ff000000810c8 */
[C---:B------:R-:W-:Y:S08]  /*1c3b0*/  HMMA.1688.F32.TF32 R204, R232.reuse, R32, R204 ;  /* 0x00000020e8cc723c */ /* 0x040ff000000810cc */
[C---:B------:R-:W-:Y:S08]  /*1c3c0*/  HMMA.1688.F32.TF32 R208, R232.reuse, R28, R208 ;  /* 0x0000001ce8d0723c */ /* 0x040ff000000810d0 */
[----:B------:R-:W-:Y:S01]  /*1c3d0*/  HMMA.1688.F32.TF32 R232, R232, R4, R72 ;  /* 0x00000004e8e8723c */ /* 0x000fe20000081048 */
[----:B------:R-:W4:Y:S04]  /*1c3e0*/  LDL.LU.64 R72, [R1+0x180] ;  /* 0x0001800001487983 */ /* 0x000f280000300a00 */
[----:B------:R-:W4:Y:S04]  /*1c3f0*/  LDL.LU.64 R74, [R1+0x188] ;  /* 0x00018800014a7983 */ /* 0x000f280000300a00 */
[----:B--2---:R-:W2:Y:S04]  /*1c400*/  LDL.LU.64 R56, [R1+0x170] ;  /* 0x0001700001387983 */ /* 0x004ea80000300a00 */
[----:B---3--:R-:W2:Y:S04]  /*1c410*/  LDL.LU.64 R58, [R1+0x178] ;  /* 0x00017800013a7983 */ /* 0x008ea80000300a00 */
[----:B-1----:R-:W3:Y:S04]  /*1c420*/  LDL.LU.64 R52, [R1+0x110] ;  /* 0x0001100001347983 */ /* 0x002ee80000300a00 */
[----:B------:R-:W3:Y:S01]  /*1c430*/  LDL.LU.64 R54, [R1+0x118] ;  /* 0x0001180001367983 */ /* 0x000ee20000300a00 */
[C---:B----4-:R-:W-:Y:S08]  /*1c440*/  HMMA.1688.F32.TF32 R92, R240.reuse, R40, R92 ;  /* 0x00000028f05c723c */ /* 0x050ff0000008105c */
[C---:B------:R-:W-:Y:S08]  /*1c450*/  HMMA.1688.F32.TF32 R88, R240.reuse, R36, R88 ;  /* 0x00000024f058723c */ /* 0x040ff00000081058 */
[C---:B------:R-:W-:Y:S08]  /*1c460*/  HMMA.1688.F32.TF32 R248, R240.reuse, R32, R248 ;  /* 0x00000020f0f8723c */ /* 0x040ff000000810f8 */
[C---:B------:R-:W-:Y:S08]  /*1c470*/  HMMA.1688.F32.TF32 R244, R240.reuse, R28, R244 ;  /* 0x0000001cf0f4723c */ /* 0x040ff000000810f4 */
[C---:B------:R-:W-:Y:S08]  /*1c480*/  HMMA.1688.F32.TF32 R84, R240.reuse, R24, R84 ;  /* 0x00000018f054723c */ /* 0x040ff00000081054 */
[C---:B------:R-:W-:Y:S01]  /*1c490*/  HMMA.1688.F32.TF32 R80, R240.reuse, R20, R80 ;  /* 0x00000014f050723c */ /* 0x040fe20000081050 */
[----:B------:R-:W-:Y:S07]  /*1c4a0*/  STL.64 [R1+0x4f0], R92 ;  /* 0x0004f05c01007387 */ /* 0x000fee0000100a00 */
[----:B------:R-:W-:Y:S01]  /*1c4b0*/  HMMA.1688.F32.TF32 R76, R240, R16, R76 ;  /* 0x00000010f04c723c */ /* 0x000fe2000008104c */
[----:B------:R1:W-:Y:S01]  /*1c4c0*/  STL.64 [R1+0x4f8], R94 ;  /* 0x0004f85e01007387 */ /* 0x0003e20000100a00 */
[----:B------:R-:W-:-:S02]  /*1c4d0*/  IMAD.MOV.U32 R0, RZ, RZ, R251 ;  /* 0x000000ffff007224 */ /* 0x000fc400078e00fb */
[----:B------:R-:W-:Y:S01]  /*1c4e0*/  IMAD.MOV.U32 R2, RZ, RZ, R250 ;  /* 0x000000ffff027224 */ /* 0x000fe200078e00fa */
[----:B-1----:R-:W4:Y:S04]  /*1c4f0*/  LDL.LU.64 R94, [R1+0x1210] ;  /* 0x00121000015e7983 */ /* 0x002f280000300a00 */
[----:B------:R-:W4:Y:S04]  /*1c500*/  LDL.LU.64 R92, [R1+0x1208] ;  /* 0x00120800015c7983 */ /* 0x000f280000300a00 */
[----:B------:R-:W-:Y:S01]  /*1c510*/  STL.64 [R1+0x4a0], R88 ;  /* 0x0004a05801007387 */ /* 0x000fe20000100a00 */
[C---:B------:R-:W-:Y:S08]  /*1c520*/  HMMA.1688.F32.TF32 R72, R240.reuse, R12, R72 ;  /* 0x0000000cf048723c */ /* 0x040ff00000081048 */
[----:B--2---:R-:W-:Y:S01]  /*1c530*/  HMMA.1688.F32.TF32 R56, R240, R8, R56 ;  /* 0x00000008f038723c */ /* 0x004fe20000081038 */
[----:B------:R1:W-:Y:S04]  /*1c540*/  STL.64 [R1+0x4a8], R90 ;  /* 0x0004a85a01007387 */ /* 0x0003e80000100a00 */
[----:B-1----:R-:W2:Y:S04]  /*1c550*/  LDL.LU.64 R90, [R1+0x1200] ;  /* 0x00120000015a7983 */ /* 0x002ea80000300a00 */
[----:B------:R-:W2:Y:S04]  /*1c560*/  LDL.LU.64 R88, [R1+0x11f8] ;  /* 0x0011f80001587983 */ /* 0x000ea80000300a00 */
[----:B------:R-:W-:Y:S04]  /*1c570*/  STL.64 [R1+0x270], R248 ;  /* 0x000270f801007387 */ /* 0x000fe80000100a00 */
[----:B------:R1:W-:Y:S04]  /*1c580*/  STL [R1+0x1144], R0 ;  /* 0x0011440001007387 */ /* 0x0003e80000100800 */
[----:B------:R1:W-:Y:S04]  /*1c590*/  STL [R1+0x1140], R2 ;  /* 0x0011400201007387 */ /* 0x0003e80000100800 */
[----:B------:R-:W-:Y:S04]  /*1c5a0*/  STL.64 [R1+0x250], R244 ;  /* 0x000250f401007387 */ /* 0x000fe80000100a00 */
[----:B------:R-:W-:Y:S04]  /*1c5b0*/  STL.64 [R1+0x258], R246 ;  /* 0x000258f601007387 */ /* 0x000fe80000100a00 */
[----:B------:R-:W-:Y:S04]  /*1c5c0*/  STL.64 [R1+0x90], R84 ;  /* 0x0000905401007387 */ /* 0x000fe80000100a00 */
[----:B------:R-:W-:Y:S04]  /*1c5d0*/  STL.64 [R1+0x98], R86 ;  /* 0x0000985601007387 */ /* 0x000fe80000100a00 */
[----:B------:R-:W-:Y:S04]  /*1c5e0*/  STL.64 [R1+0x80], R80 ;  /* 0x0000805001007387 */ /* 0x000fe80000100a00 */
[----:B------:R-:W-:Y:S04]  /*1c5f0*/  STL.64 [R1+0x88], R82 ;  /* 0x0000885201007387 */ /* 0x000fe80000100a00 */
[----:B------:R-:W-:Y:S01]  /*1c600*/  STL.64 [R1+0x70], R76 ;  /* 0x0000704c01007387 */ /* 0x000fe20000100a00 */
[----:B-1----:R-:W-:-:S03]  /*1c610*/  IMAD.MOV.U32 R0, RZ, RZ, R57 ;  /* 0x000000ffff007224 */ /* 0x002fc600078e0039 */
[----:B------:R-:W-:Y:S01]  /*1c620*/  STL.64 [R1+0x78], R78 ;  /* 0x0000784e01007387 */ /* 0x000fe20000100a00 */
[----:B------:R-:W-:-:S03]  /*1c630*/  IMAD.MOV.U32 R2, RZ, RZ, R58 ;  /* 0x000000ffff027224 */ /* 0x000fc600078e003a */
[----:B------:R-:W-:Y:S01]  /*1c640*/  STL.64 [R1+0x60], R72 ;  /* 0x0000604801007387 */ /* 0x000fe20000100a00 */
[----:B------:R-:W-:-:S03]  /*1c650*/  IMAD.MOV.U32 R3, RZ, RZ, R59 ;  /* 0x000000ffff037224 */ /* 0x000fc600078e003b */
[----:B------:R-:W-:Y:S04]  /*1c660*/  STL.64 [R1+0x68], R74 ;  /* 0x0000684a01007387 */ /* 0x000fe80000100a00 */
[----:B------:R3:W-:Y:S02]  /*1c670*/  STL [R1+0x50], R56 ;  /* 0x0000503801007387 */ /* 0x0007e40000100800 */
[----:B---3--:R-:W-:Y:S02]  /*1c680*/  HMMA.1688.F32.TF32 R56, R240, R4, R52 ;  /* 0x00000004f038723c */ /* 0x008fe40000081034 */
[----:B------:R-:W3:Y:S01]  /*1c690*/  LDL.LU R52, [R1+0x3d0] ;  /* 0x0003d00001347983 */ /* 0x000ee20000300800 */
[----:B------:R-:W-:Y:S02]  /*1c6a0*/  IMAD.MOV.U32 R248, RZ, RZ, R43 ;  /* 0x000000fffff87224 */ /* 0x000fe400078e002b */
[----:B------:R-:W-:Y:S01]  /*1c6b0*/  IMAD.MOV.U32 R249, RZ, RZ, R46 ;  /* 0x000000fffff97224 */ /* 0x000fe200078e002e */
[----:B------:R-:W-:Y:S01]  /*1c6c0*/  LDS R240, [R61+0x41080] ;  /* 0x041080003df07984 */ /* 0x000fe20000000800 */
[----:B------:R-:W-:-:S02]  /*1c6d0*/  IMAD.MOV.U32 R250, RZ, RZ, R47 ;  /* 0x000000fffffa7224 */ /* 0x000fc400078e002f */
[----:B------:R-:W-:Y:S01]  /*1c6e0*/  IMAD.MOV.U32 R251, RZ, RZ, R50 ;  /* 0x000000fffffb7224 */ /* 0x000fe200078e0032 */
[----:B------:R-:W-:Y:S01]  /*1c6f0*/  LDS R242, [R61+0x41880] ;  /* 0x041880003df27984 */ /* 0x000fe20000000800 */
[----:B------:R-:W-:Y:S02]  /*1c700*/  IMAD.MOV.U32 R72, RZ, RZ, R51 ;  /* 0x000000ffff487224 */ /* 0x000fe400078e0033 */
[----:B------:R-:W-:Y:S01]  /*1c710*/  IMAD.MOV.U32 R73, RZ, RZ, R252 ;  /* 0x000000ffff497224 */ /* 0x000fe200078e00fc */
[----:B------:R-:W-:Y:S01]  /*1c720*/  LDS R241, [R64+0x41080] ;  /* 0x0410800040f17984 */ /* 0x000fe20000000800 */
[----:B------:R-:W-:Y:S02]  /*1c730*/  IMAD.MOV.U32 R74, RZ, RZ, R66 ;  /* 0x000000ffff4a7224 */ /* 0x000fe400078e0042 */
[----:B------:R-:W-:Y:S01]  /*1c740*/  IMAD.MOV.U32 R75, RZ, RZ, R67 ;  /* 0x000000ffff4b7224 */ /* 0x000fe200078e0043 */
[----:B------:R-:W1:Y:S05]  /*1c750*/  LDS R243, [R64+0x41880] ;  /* 0x0418800040f37984 */ /* 0x000e6a0000000800 */
[----:B------:R1:W-:Y:S04]  /*1c760*/  STL.64 [R1+0x40], R56 ;  /* 0x0000403801007387 */ /* 0x0003e80000100a00 */
[----:B------:R1:W-:Y:S04]  /*1c770*/  STL.64 [R1+0x48], R58 ;  /* 0x0000483a01007387 */ /* 0x0003e80000100a00 */
[----:B------:R-:W3:Y:S04]  /*1c780*/  LDL.LU R53, [R1+0x3d4] ;  /* 0x0003d40001357983 */ /* 0x000ee80000300800 */
[----:B------:R-:W3:Y:S04]  /*1c790*/  LDL.LU R54, [R1+0x3d8] ;  /* 0x0003d80001367983 */ /* 0x000ee80000300800 */
[----:B------:R-:W3:Y:S04]  /*1c7a0*/  LDL.LU R55, [R1+0x3dc] ;  /* 0x0003dc0001377983 */ /* 0x000ee80000300800 */
[----:B-1----:R-:W2:Y:S04]  /*1c7b0*/  LDL.LU R56, [R1+0x280] ;  /* 0x0002800001387983 */ /* 0x002ea80000300800 */
[----:B------:R-:W2:Y:S04]  /*1c7c0*/  LDL.LU R57, [R1+0x284] ;  /* 0x0002840001397983 */ /* 0x000ea80000300800 */
        /* <DEDUP_REMOVED lines=17> */
[----:B------:R-:W2:Y:S01]  /*1c8e0*/  LDL.LU R50, [R1+0x11e4] ;  /* 0x0011e40001327983 */ /* 0x000ea20000300800 */
[----:B------:R-:W-:-:S03]  /*1c8f0*/  IMAD.MOV.U32 R244, RZ, RZ, R65 ;  /* 0x000000fffff47224 */ /* 0x000fc600078e0041 */
[----:B------:R-:W2:Y:S01]  /*1c900*/  LDL.LU R51, [R1+0x11e0] ;  /* 0x0011e00001337983 */ /* 0x000ea20000300800 */
[----:B------:R-:W-:-:S03]  /*1c910*/  IMAD.MOV.U32 R245, RZ, RZ, R62 ;  /* 0x000000fffff57224 */ /* 0x000fc600078e003e */
[----:B------:R-:W2:Y:S01]  /*1c920*/  LDL.LU R252, [R1+0x11dc] ;  /* 0x0011dc0001fc7983 */ /* 0x000ea20000300800 */
[----:B------:R-:W-:-:S03]  /*1c930*/  IMAD.MOV.U32 R246, RZ, RZ, R63 ;  /* 0x000000fffff67224 */ /* 0x000fc600078e003f */
[----:B------:R-:W3:Y:S04]  /*1c940*/  LDL.LU R66, [R1+0x11d8] ;  /* 0x0011d80001427983 */ /* 0x000ee80000300800 */
[----:B------:R-:W3:Y:S04]  /*1c950*/  LDL.LU R67, [R1+0x11d4] ;  /* 0x0011d40001437983 */ /* 0x000ee80000300800 */
[----:B------:R-:W2:Y:S04]  /*1c960*/  LDL.LU R65, [R1+0x11d0] ;  /* 0x0011d00001417983 */ /* 0x000ea80000300800 */
[----:B------:R-:W2:Y:S04]  /*1c970*/  LDL.LU R62, [R1+0x11cc] ;  /* 0x0011cc00013e7983 */ /* 0x000ea80000300800 */
[----:B------:R-:W2:Y:S01]  /*1c980*/  LDL.LU R63, [R1+0x11c8] ;  /* 0x0011c800013f7983 */ /* 0x000ea20000300800 */
[----:B------:R-:W-:Y:S01]  /*1c990*/  IMAD.MOV.U32 R247, RZ, RZ, R60 ;  /* 0x000000fffff77224 */ /* 0x000fe200078e003c */
[C---:B---3--:R-:W-:Y:S08]  /*1c9a0*/  HMMA.1688.F32.TF32 R52, R236.reuse, R66, R52 ;  /* 0x00000042ec34723c */ /* 0x048ff00000081034 */
[----:B--2---:R-:W-:Y:S11]  /*1c9b0*/  HMMA.1688.F32.TF32 R56, R236, R62, R56 ;  /* 0x0000003eec38723c */ /* 0x004ff60000081038 */
[----:B------:R-:W-:Y:S04]  /*1c9c0*/  @!UPT UIADD3 URZ, URZ, URZ, URZ ;  /* 0x0000003f3f3ff290 */ /* 0x000fe8000fffe03f */
[----:B------:R1:W-:Y:S01]  /*1c9d0*/  STL.64 [R1+0x110], R52 ;  /* 0x0001103401007387 */ /* 0x0003e20000100a00 */
[----:B------:R-:W-:-:S03]  /*1c9e0*/  IMAD.MOV.U32 R60, RZ, RZ, R55 ;  /* 0x000000ffff3c7224 */ /* 0x000fc600078e0037 */
[----:B------:R2:W-:Y:S05]  /*1c9f0*/  STL [R1+0x118], R54 ;  /* 0x0001183601007387 */ /* 0x0005ea0000100800 */
[----:B-1----:R-:W-:Y:S01]  /*1ca00*/  IMAD.MOV.U32 R53, RZ, RZ, R58 ;  /* 0x000000ffff357224 */ /* 0x002fe200078e003a */
[----:B--2---:R-:W2:Y:S01]  /*1ca10*/  LDL.LU.64 R54, [R1+0x11c0] ;  /* 0x0011c00001367983 */ /* 0x004ea20000300a00 */
[----:B------:R-:W-:-:S03]  /*1ca20*/  IMAD.MOV.U32 R52, RZ, RZ, R59 ;  /* 0x000000ffff347224 */ /* 0x000fc600078e003b */
[----:B------:R-:W3:Y:S01]  /*1ca30*/  LDL.LU.64 R58, [R1+0x11b8] ;  /* 0x0011b800013a7983 */ /* 0x000ee20000300a00 */
[C---:B------:R-:W-:Y:S08]  /*1ca40*/  HMMA.1688.F32.TF32 R76, R236.reuse, R50, R76 ;  /* 0x00000032ec4c723c */ /* 0x040ff0000008104c */
[C---:B------:R-:W-:Y:S08]  /*1ca50*/  HMMA.1688.F32.TF32 R72, R236.reuse, R46, R72 ;  /* 0x0000002eec48723c */ /* 0x040ff00000081048 */
[C---:B------:R-:W-:Y:S08]  /*1ca60*/  HMMA.1688.F32.TF32 R244, R236.reuse, R42, R244 ;  /* 0x0000002aecf4723c */ /* 0x040ff000000810f4 */
[----:B------:R-:W-:Y:S01]  /*1ca70*/  HMMA.1688.F32.TF32 R248, R236, R38, R248 ;  /* 0x00000026ecf8723c */ /* 0x000fe200000810f8 */
[----:B------:R-:W-:-:S02]  /*1ca80*/  IMAD.MOV.U32 R44, RZ, RZ, R56 ;  /* 0x000000ffff2c7224 */ /* 0x000fc400078e0038 */
[----:B------:R-:W-:Y:S02]  /*1ca90*/  IMAD.MOV.U32 R45, RZ, RZ, R57 ;  /* 0x000000ffff2d7224 */ /* 0x000fe400078e0039 */
[----:B------:R-:W4:Y:S01]  /*1caa0*/  LDL.LU.64 R56, [R1+0x11b0] ;  /* 0x0011b00001387983 */ /* 0x000f220000300a00 */
[----:B------:R-:W-:Y:S02]  /*1cab0*/  IMAD.MOV.U32 R13, RZ, RZ, R78 ;  /* 0x000000ffff0d7224 */ /* 0x000fe400078e004e */
[----:B------:R-:W-:Y:S02]  /*1cac0*/  IMAD.MOV.U32 R12, RZ, RZ, R79 ;  /* 0x000000ffff0c7224 */ /* 0x000fe400078e004f */
[----:B------:R-:W-:Y:S02]  /*1cad0*/  IMAD.MOV.U32 R17, RZ, RZ, R76 ;  /* 0x000000ffff117224 */ /* 0x000fe400078e004c */
[----:B------:R-:W-:Y:S02]  /*1cae0*/  IMAD.MOV.U32 R16, RZ, RZ, R77 ;  /* 0x000000ffff107224 */ /* 0x000fe400078e004d */
[----:B------:R-:W-:-:S02]  /*1caf0*/  IMAD.MOV.U32 R5, RZ, RZ, R74 ;  /* 0x000000ffff057224 */ /* 0x000fc400078e004a */
[----:B------:R-:W-:Y:S02]  /*1cb00*/  IMAD.MOV.U32 R4, RZ, RZ, R75 ;  /* 0x000000ffff047224 */ /* 0x000fe400078e004b */
[----:B------:R-:W-:Y:S02]  /*1cb10*/  IMAD.MOV.U32 R9, RZ, RZ, R72 ;  /* 0x000000ffff097224 */ /* 0x000fe400078e0048 */
[----:B------:R-:W-:Y:S01]  /*1cb20*/  IMAD.MOV.U32 R8, RZ, RZ, R73 ;  /* 0x000000ffff087224 */ /* 0x000fe200078e0049 */
[C---:B--2---:R-:W-:Y:S08]  /*1cb30*/  HMMA.1688.F32.TF32 R80, R236.reuse, R54, R80 ;  /* 0x00000036ec50723c */ /* 0x044ff00000081050 */
[----:B---3--:R-:W-:Y:S11]  /*1cb40*/  HMMA.1688.F32.TF32 R84, R236, R58, R84 ;  /* 0x0000003aec54723c */ /* 0x008ff60000081054 */
[----:B------:R-:W-:Y:S05]  /*1cb50*/  @!UPT UIADD3 URZ, URZ, URZ, URZ ;  /* 0x0000003f3f3ff290 */ /* 0x000fea000fffe03f */
[----:B------:R-:W-:Y:S02]  /*1cb60*/  IMAD.MOV.U32 R29, RZ, RZ, R82 ;  /* 0x000000ffff1d7224 */ /* 0x000fe400078e0052 */
[----:B------:R-:W-:Y:S02]  /*1cb70*/  IMAD.MOV.U32 R28, RZ, RZ, R83 ;  /* 0x000000ffff1c7224 */ /* 0x000fe400078e0053 */
[----:B------:R-:W-:-:S04]  /*1cb80*/  IMAD.MOV.U32 R33, RZ, RZ, R80 ;  /* 0x000000ffff217224 */ /* 0x000fc800078e0050 */
[----:B------:R-:W-:Y:S02]  /*1cb90*/  IMAD.MOV.U32 R37, RZ, RZ, R86 ;  /* 0x000000ffff257224 */ /* 0x000fe400078e0056 */
[----:B------:R-:W-:Y:S02]  /*1cba0*/  IMAD.MOV.U32 R36, RZ, RZ, R87 ;  /* 0x000000ffff247224 */ /* 0x000fe400078e0057 */
[----:B------:R-:W-:Y:S01]  /*1cbb0*/  IMAD.MOV.U32 R40, RZ, RZ, R84 ;  /* 0x000000ffff287224 */ /* 0x000fe200078e0054 */
[----:B------:R-:W2:Y:S01]  /*1cbc0*/  LDL.LU.64 R86, [R1+0x11a8] ;  /* 0x0011a80001567983 */ /* 0x000ea20000300a00 */
[----:B------:R-:W-:Y:S02]  /*1cbd0*/  IMAD.MOV.U32 R41, RZ, RZ, R85 ;  /* 0x000000ffff297224 */ /* 0x000fe400078e0055 */
[----:B------:R-:W-:Y:S01]  /*1cbe0*/  IMAD.MOV.U32 R32, RZ, RZ, R81 ;  /* 0x000000ffff207224 */ /* 0x000fe200078e0051 */
[----:B------:R-:W2:Y:S04]  /*1cbf0*/  LDL.LU.64 R84, [R1+0x11a0] ;  /* 0x0011a00001547983 */ /* 0x000ea80000300a00 */
[----:B------:R-:W3:Y:S04]  /*1cc00*/  LDL.LU.64 R82, [R1+0x1198] ;  /* 0x0011980001527983 */ /* 0x000ee80000300a00 */
[----:B------:R-:W3:Y:S04]  /*1cc10*/  LDL.LU.64 R80, [R1+0x1190] ;  /* 0x0011900001507983 */ /* 0x000ee80000300a00 */
[----:B------:R-:W2:Y:S04]  /*1cc20*/  LDL.LU.64 R78, [R1+0x1188] ;  /* 0x00118800014e7983 */ /* 0x000ea80000300a00 */
[----:B------:R-:W2:Y:S04]  /*1cc30*/  LDL.LU.64 R76, [R1+0x1180] ;  /* 0x00118000014c7983 */ /* 0x000ea80000300a00 */
[----:B------:R-:W2:Y:S04]  /*1cc40*/  LDL.LU.64 R74, [R1+0x1178] ;  /* 0x00117800014a7983 */ /* 0x000ea80000300a00 */
[----:B------:R-:W2:Y:S04]  /*1cc50*/  LDL.LU.64 R72, [R1+0x1170] ;  /* 0x0011700001487983 */ /* 0x000ea80000300a00 */
[----:B------:R-:W-:Y:S04]  /*1cc60*/  STL.64 [R1+0x660], R244 ;  /* 0x000660f401007387 */ /* 0x000fe80000100a00 */
[----:B------:R1:W-:Y:S04]  /*1cc70*/  STL.64 [R1+0x668], R246 ;  /* 0x000668f601007387 */ /* 0x0003e80000100a00 */
[----:B-1----:R-:W3:Y:S04]  /*1cc80*/  LDL.LU.64 R246, [R1+0x1168] ;  /* 0x0011680001f67983 */ /* 0x002ee80000300a00 */
[----:B------:R-:W3:Y:S04]  /*1cc90*/  LDL.LU.64 R244, [R1+0x1160] ;  /* 0x0011600001f47983 */ /* 0x000ee80000300a00 */
[----:B------:R-:W-:Y:S04]  /*1cca0*/  STL.64 [R1+0x650], R248 ;  /* 0x000650f801007387 */ /* 0x000fe80000100a00 */
[----:B------:R1:W-:Y:S04]  /*1ccb0*/  STL.64 [R1+0x658], R250 ;  /* 0x000658fa01007387 */ /* 0x0003e80000100a00 */
[----:B-1----:R-:W4:Y:S04]  /*1ccc0*/  LDL.LU.64 R250, [R1+0x1158] ;  /* 0x0011580001fa7983 */ /* 0x002f280000300a00 */
[----:B------:R-:W4:Y:S01]  /*1ccd0*/  LDL.LU.64 R248, [R1+0x1150] ;  /* 0x0011500001f87983 */ /* 0x000f220000300a00 */
[C---:B--2---:R-:W-:Y:S08]  /*1cce0*/  HMMA.1688.F32.TF32 R72, R236.reuse, R26, R72 ;  /* 0x0000001aec48723c */ /* 0x044ff00000081048 */
[C---:B---3--:R-:W-:Y:S08]  /*1ccf0*/  HMMA.1688.F32.TF32 R244, R236.reuse, R30, R244 ;  /* 0x0000001eecf4723c */ /* 0x048ff000000810f4 */
[C---:B----4-:R-:W-:Y:S11]  /*1cd00*/  HMMA.1688.F32.TF32 R248, R236.reuse, R34, R248 ;  /* 0x00000022ecf8723c */ /* 0x050ff600000810f8 */
[----:B------:R-:W-:Y:S11]  /*1cd10*/  @!UPT UIADD3 URZ, URZ, URZ, URZ ;  /* 0x0000003f3f3ff290 */ /* 0x000ff6000fffe03f */
[----:B------:R-:W-:Y:S01]  /*1cd20*/  @!UPT UIADD3 URZ, URZ, URZ, URZ ;  /* 0x0000003f3f3ff290 */ /* 0x000fe2000fffe03f */
[----:B------:R1:W-:Y:S04]  /*1cd30*/  STL.64 [R1+0x640], R248 ;  /* 0x000640f801007387 */ /* 0x0003e80000100a00 */
[----:B------:R2:W-:Y:S04]  /*1cd40*/  STL.64 [R1+0x648], R250 ;  /* 0x000648fa01007387 */ /* 0x0005e80000100a00 */
[----:B-1----:R-:W3:Y:S04]  /*1cd50*/  LDL.LU R248, [R1+0x160] ;  /* 0x0001600001f87983 */ /* 0x002ee80000300800 */
[----:B------:R-:W3:Y:S04]  /*1cd60*/  LDL.LU R249, [R1+0x164] ;  /* 0x0001640001f97983 */ /* 0x000ee80000300800 */
[----:B--2---:R-:W3:Y:S04]  /*1cd70*/  LDL.LU R250, [R1+0x168] ;  /* 0x0001680001fa7983 */ /* 0x004ee80000300800 */
[----:B------:R-:W3:Y:S04]  /*1cd80*/  LDL.LU R251, [R1+0x16c] ;  /* 0x00016c0001fb7983 */ /* 0x000ee80000300800 */
[----:B------:R1:W-:Y:S04]  /*1cd90*/  STL.64 [R1+0x630], R244 ;  /* 0x000630f401007387 */ /* 0x0003e80000100a00 */
[----:B------:R2:W-:Y:S04]  /*1cda0*/  STL.64 [R1+0x638], R246 ;  /* 0x000638f601007387 */ /* 0x0005e80000100a00 */
[----:B-1----:R-:W4:Y:S04]  /*1cdb0*/  LDL.LU R244, [R1+0x2e0] ;  /* 0x0002e00001f47983 */ /* 0x002f280000300800 */
[----:B------:R-:W4:Y:S04]  /*1cdc0*/  LDL.LU R245, [R1+0x2e4] ;  /* 0x0002e40001f57983 */ /* 0x000f280000300800 */
[----:B--2---:R-:W4:Y:S04]  /*1cdd0*/  LDL.LU R246, [R1+0x2e8] ;  /* 0x0002e80001f67983 */ /* 0x004f280000300800 */
[----:B------:R-:W4:Y:S04]  /*1cde0*/  LDL.LU R247, [R1+0x2ec] ;  /* 0x0002ec0001f77983 */ /* 0x000f280000300800 */
[----:B------:R1:W-:Y:S04]  /*1cdf0*/  STL.64 [R1+0x620], R72 ;  /* 0x0006204801007387 */ /* 0x0003e80000100a00 */
[----:B------:R2:W-:Y:S04]  /*1ce00*/  STL.64 [R1+0x628], R74 ;  /* 0x0006284a01007387 */ /* 0x0005e80000100a00 */
[----:B-1----:R-:W3:Y:S04]  /*1ce10*/  LDL.LU R72, [R1+0x3c0] ;  /* 0x0003c00001487983 */ /* 0x002ee80000300800 */
[----:B------:R-:W3:Y:S04]  /*1ce20*/  LDL.LU R73, [R1+0x3c4] ;  /* 0x0003c40001497983 */ /* 0x000ee80000300800 */
[----:B--2---:R-:W3:Y:S04]  /*1ce30*/  LDL.LU R74, [R1+0x3c8] ;  /* 0x0003c800014a7983 */ /* 0x004ee80000300800 */
[----:B------:R-:W3:Y:S01]  /*1ce40*/  LDL.LU R75, [R1+0x3cc] ;  /* 0x0003cc00014b7983 */ /* 0x000ee20000300800 */
[C---:B------:R-:W-:Y:S11]  /*1ce50*/  HMMA.1688.F32.TF32 R76, R236.reuse, R22, R76 ;  /* 0x00000016ec4c723c */ /* 0x040ff6000008104c */
[----:B------:R-:W-:Y:S11]  /*1ce60*/  @!UPT UIADD3 URZ, URZ, URZ, URZ ;  /* 0x0000003f3f3ff290 */ /* 0x000ff6000fffe03f */
[----:B------:R-:W-:Y:S01]  /*1ce70*/  @!UPT UIADD3 URZ, URZ, URZ, URZ ;  /* 0x0000003f3f3ff290 */ /* 0x000fe2000fffe03f */
[----:B------:R-:W-:Y:S04]  /*1ce80*/  STL.64 [R1+0x610], R76 ;  /* 0x0006104c01007387 */ /* 0x000fe80000100a00 */
[----:B------:R1:W-:Y:S02]  /*1ce90*/  STL.64 [R1+0x618], R78 ;  /* 0x0006184e01007387 */ /* 0x0003e40000100a00 */
[C---:B-1----:R-:W-:Y:S08]  /*1cea0*/  HMMA.1688.F32.TF32 R76, R236.reuse, R18, R80 ;  /* 0x00000012ec4c723c */ /* 0x042ff00000081050 */
[C---:B------:R-:W-:Y:S08]  /*1ceb0*/  HMMA.1688.F32.TF32 R84, R236.reuse, R14, R84 ;  /* 0x0000000eec54723c */ /* 0x040ff00000081054 */
[C---:B------:R-:W-:Y:S07]  /*1cec0*/  HMMA.1688.F32.TF32 R80, R236.reuse, R10, R88 ;  /* 0x0000000aec50723c */ /* 0x040fee0000081058 */
[----:B------:R-:W-:Y:S04]  /*1ced0*/  STL.64 [R1+0x600], R76 ;  /* 0x0006004c01007387 */ /* 0x000fe80000100a00 */
[----:B------:R1:W-:Y:S02]  /*1cee0*/  STL.64 [R1+0x608], R78 ;  /* 0x0006084e01007387 */ /* 0x0003e40000100a00 */
[----:B-1----:R-:W-:Y:S02]  /*1cef0*/  HMMA.1688.F32.TF32 R76, R236, R6, R92 ;  /* 0x00000006ec4c723c */ /* 0x002fe4000008105c */
[----:B------:R-:W-:Y:S04]  /*1cf00*/  STL.64 [R1+0x5f0], R84 ;  /* 0x0005f05401007387 */ /* 0x000fe80000100a00 */
[----:B------:R-:W-:Y:S04]  /*1cf10*/  STL.64 [R1+0x5f8], R86 ;  /* 0x0005f85601007387 */ /* 0x000fe80000100a00 */
[----:B------:R-:W2:Y:S04]  /*1cf20*/  LDL.LU R88, [R1+0xb0] ;  /* 0x0000b00001587983 */ /* 0x000ea80000300800 */
[----:B------:R1:W-:Y:S04]  /*1cf30*/  STL.64 [R1+0x280], R80 ;  /* 0x0002805001007387 */ /* 0x0003e80000100a00 */
[----:B------:R1:W-:Y:S01]  /*1cf40*/  STL.64 [R1+0x288], R82 ;  /* 0x0002885201007387 */ /* 0x0003e20000100a00 */
[----:B------:R-:W-:Y:S01]  /*1cf50*/  IMAD.MOV.U32 R90, RZ, RZ, R57 ;  /* 0x000000ffff5a7224 */ /* 0x000fe200078e0039 */
[C---:B---3--:R-:W-:Y:S03]  /*1cf60*/  HMMA.1688.F32.TF32 R72, R240.reuse, R66, R72 ;  /* 0x00000042f048723c */ /* 0x048fe60000081048 */
[----:B------:R3:W-:Y:S04]  /*1cf70*/  STL.64 [R1+0x240], R76 ;  /* 0x0002404c01007387 */ /* 0x0007e80000100a00 */
[----:B------:R1:W-:Y:S04]  /*1cf80*/  STL.64 [R1+0x248], R78 ;  /* 0x0002484e01007387 */ /* 0x0003e80000100a00 */
[----:B------:R-:W2:Y:S01]  /*1cf90*/  LDL.LU R89, [R1+0xb4] ;  /* 0x0000b40001597983 */ /* 0x000ea20000300800 */
[----:B------:R-:W-:Y:S01]  /*1cfa0*/  IMAD.MOV.U32 R91, RZ, RZ, R56 ;  /* 0x000000ffff5b7224 */ /* 0x000fe200078e0038 */
[C---:B------:R-:W-:Y:S02]  /*1cfb0*/  HMMA.1688.F32.TF32 R248, R240.reuse, R58, R248 ;  /* 0x0000003af0f8723c */ /* 0x040fe400000810f8 */
[----:B------:R-:W-:Y:S04]  /*1cfc0*/  LDS R84, [R61+0x41100] ;  /* 0x041100003d547984 */ /* 0x000fe80000000800 */
[----:B------:R-:W-:Y:S02]  /*1cfd0*/  LDS R86, [R61+0x41900] ;  /* 0x041900003d567984 */ /* 0x000fe40000000800 */
[----:B------:R-:W-:Y:S02]  /*1cfe0*/  HMMA.1688.F32.TF32 R68, R240, R50, R68 ;  /* 0x00000032f044723c */ /* 0x000fe40000081044 */
[----:B------:R-:W-:Y:S01]  /*1cff0*/  LDS R85, [R64+0x41100] ;  /* 0x0411000040557984 */ /* 0x000fe20000000800 */
[----:B------:R-:W-:-:S03]  /*1d000*/  IMAD.MOV.U32 R239, RZ, RZ, R72 ;  /* 0x000000ffffef7224 */ /* 0x000fc600078e0048 */
[----:B------:R-:W2:Y:S01]  /*1d010*/  LDS R87, [R64+0x41900] ;  /* 0x0419000040577984 */ /* 0x000ea20000000800 */
[----:B------:R-:W-:Y:S02]  /*1d020*/  IMAD.MOV.U32 R238, RZ, RZ, R73 ;  /* 0x000000ffffee7224 */ /* 0x000fe400078e0049 */
[----:B------:R-:W-:Y:S02]  /*1d030*/  IMAD.MOV.U32 R237, RZ, RZ, R74 ;  /* 0x000000ffffed7224 */ /* 0x000fe400078e004a */
[----:B------:R-:W-:Y:S01]  /*1d040*/  IMAD.MOV.U32 R236, RZ, RZ, R75 ;  /* 0x000000ffffec7224 */ /* 0x000fe200078e004b */
[----:B------:R-:W-:Y:S01]  /*1d050*/  STL.64 [R1+0x1048], R238 ;  /* 0x001048ee01007387 */ /* 0x000fe20000100a00 */
[----:B----4-:R-:W-:Y:S03]  /*1d060*/  HMMA.1688.F32.TF32 R72, R240, R62, R244 ;  /* 0x0000003ef048723c */ /* 0x010fe600000810f4 */
[----:B------:R-:W-:Y:S04]  /*1d070*/  STL.64 [R1+0x1040], R236 ;  /* 0x001040ec01007387 */ /* 0x000fe80000100a00 */
[----:B------:R-:W4:Y:S01]  /*1d080*/  LDL.LU R244, [R1+0xe0] ;  /* 0x0000e00001f47983 */ /* 0x000f220000300800 */
[----:B------:R-:W-:-:S03]  /*1d090*/  IMAD.MOV.U32 R247, RZ, RZ, R65 ;  /* 0x000000fffff77224 */ /* 0x000fc600078e0041 */
[----:B------:R-:W4:Y:S04]  /*1d0a0*/  LDL.LU R245, [R1+0xe4] ;  /* 0x0000e40001f57983 */ /* 0x000f280000300800 */
[----:B------:R-:W4:Y:S04]  /*1d0b0*/  LDL.LU R246, [R1+0xe8] ;  /* 0x0000e80001f67983 */ /* 0x000f280000300800 */
[----:B------:R-:W4:Y:S04]  /*1d0c0*/  LDL.LU R65, [R1+0x114c] ;  /* 0x00114c0001417983 */ /* 0x000f280000300800 */
[----:B-1----:R-:W4:Y:S04]  /*1d0d0*/  LDL.LU R80, [R1+0x3e0] ;  /* 0x0003e00001507983 */ /* 0x002f280000300800 */
[----:B------:R-:W4:Y:S04]  /*1d0e0*/  LDL.LU R81, [R1+0x3e4] ;  /* 0x0003e40001517983 */ /* 0x000f280000300800 */
[----:B------:R-:W4:Y:S04]  /*1d0f0*/  LDL.LU R82, [R1+0x3e8] ;  /* 0x0003e80001527983 */ /* 0x000f280000300800 */
[----:B------:R-:W4:Y:S01]  /*1d100*/  LDL.LU R83, [R1+0x3ec] ;  /* 0x0003ec0001537983 */ /* 0x000f220000300800 */
[----:B------:R-:W-:-:S03]  /*1d110*/  IMAD.MOV.U32 R48, RZ, RZ, R72 ;  /* 0x000000ffff307224 */ /* 0x000fc600078e0048 */
[----:B---3--:R-:W3:Y:S01]  /*1d120*/  LDL.LU R76, [R1+0x2f0] ;  /* 0x0002f000014c7983 */ /* 0x008ee20000300800 */
[----:B------:R-:W-:-:S03]  /*1d130*/  IMAD.MOV.U32 R49, RZ, RZ, R73 ;  /* 0x000000ffff317224 */ /* 0x000fc600078e0049 */
[----:B------:R-:W3:Y:S01]  /*1d140*/  LDL.LU R77, [R1+0x2f4] ;  /* 0x0002f400014d7983 */ /* 0x000ee20000300800 */
[----:B------:R-:W-:-:S03]  /*1d150*/  IMAD.MOV.U32 R57, RZ, RZ, R74 ;  /* 0x000000ffff397224 */ /* 0x000fc600078e004a */
[----:B------:R-:W3:Y:S04]  /*1d160*/  LDL.LU R78, [R1+0x2f8] ;  /* 0x0002f800014e7983 */ /* 0x000ee80000300800 */
[----:B------:R-:W3:Y:S04]  /*1d170*/  LDL.LU R79, [R1+0x2fc] ;  /* 0x0002fc00014f7983 */ /* 0x000ee80000300800 */
[----:B------:R-:W3:Y:S04]  /*1d180*/  LDL.LU R72, [R1+0x1c0] ;  /* 0x0001c00001487983 */ /* 0x000ee80000300800 */
[----:B------:R-:W3:Y:S04]  /*1d190*/  LDL.LU R73, [R1+0x1c4] ;  /* 0x0001c40001497983 */ /* 0x000ee80000300800 */
[----:B------:R-:W3:Y:S01]  /*1d1a0*/  LDL.LU R74, [R1+0x1c8] ;  /* 0x0001c800014a7983 */ /* 0x000ee20000300800 */
[----:B------:R-:W-:Y:S03]  /*1d1b0*/  HMMA.1688.F32.TF32 R92, R240, R46, R96 ;  /* 0x0000002ef05c723c */ /* 0x000fe60000081060 */
[----:B------:R-:W-:Y:S04]  /*1d1c0*/  STL.64 [R1+0x1028], R250 ;  /* 0x001028fa01007387 */ /* 0x000fe80000100a00 */
[----:B------:R-:W-:Y:S04]  /*1d1d0*/  STL.64 [R1+0x1020], R248 ;  /* 0x001020f801007387 */ /* 0x000fe80000100a00 */
[----:B------:R-:W-:Y:S04]  /*1d1e0*/  STL.64 [R1+0x720], R68 ;  /* 0x0007204401007387 */ /* 0x000fe80000100a00 */
[----:B------:R1:W-:Y:S01]  /*1d1f0*/  STL.64 [R1+0x728], R70 ;  /* 0x0007284601007387 */ /* 0x0003e20000100a00 */
[----:B------:R-:W-:-:S03]  /*1d200*/  IMAD.MOV.U32 R56, RZ, RZ, R75 ;  /* 0x000000ffff387224 */ /* 0x000fc600078e004b */
[----:B------:R-:W-:Y:S04]  /*1d210*/  LDS R96, [R61+0x41180] ;  /* 0x041180003d607984 */ /* 0x000fe80000000800 */
[----:B------:R-:W-:Y:S01]  /*1d220*/  LDS R98, [R61+0x41980] ;  /* 0x041980003d627984 */ /* 0x000fe20000000800 */
[C---:B-1----:R-:W-:Y:S03]  /*1d230*/  HMMA.1688.F32.TF32 R68, R240.reuse, R38, R108 ;  /* 0x00000026f044723c */ /* 0x042fe6000008106c */
[----:B------:R-:W-:Y:S04]  /*1d240*/  STL.64 [R1+0x710], R92 ;  /* 0x0007105c01007387 */ /* 0x000fe80000100a00 */
[----:B------:R1:W-:Y:S04]  /*1d250*/  STL.64 [R1+0x718], R94 ;  /* 0x0007185e01007387 */ /* 0x0003e80000100a00 */
[----:B------:R-:W-:Y:S04]  /*1d260*/  LDS R97, [R64+0x41180] ;  /* 0x0411800040617984 */ /* 0x000fe80000000800 */
[----:B------:R-:W2:Y:S01]  /*1d270*/  LDS R99, [R64+0x41980] ;  /* 0x0419800040637984 */ /* 0x000ea20000000800 */
[C---:B-1----:R-:W-:Y:S08]  /*1d280*/  HMMA.1688.F32.TF32 R92, R240.reuse, R26, R120 ;  /* 0x0000001af05c723c */ /* 0x042ff00000081078 */
[C---:B--2---:R-:W-:Y:S11]  /*1d290*/  HMMA.1688.F32.TF32 R88, R240.reuse, R54, R88 ;  /* 0x00000036f058723c */ /* 0x044ff60000081058 */
[----:B------:R-:W-:Y:S11]  /*1d2a0*/  @!UPT UIADD3 URZ, URZ, URZ, URZ ;  /* 0x0000003f3f3ff290 */ /* 0x000ff6000fffe03f */
[----:B------:R-:W-:Y:S02]  /*1d2b0*/  @!UPT UIADD3 URZ, URZ, URZ, URZ ;  /* 0x0000003f3f3ff290 */ /* 0x000fe4000fffe03f */
[----:B------:R-:W-:Y:S02]  /*1d2c0*/  IMAD.MOV.U32 R25, RZ, RZ, R88 ;  /* 0x000000ffff197224 */ /* 0x000fe400078e0058 */
[----:B------:R-:W-:Y:S02]  /*1d2d0*/  IMAD.MOV.U32 R24, RZ, RZ, R89 ;  /* 0x000000ffff187224 */ /* 0x000fe400078e0059 */
[----:B------:R-:W-:Y:S02]  /*1d2e0*/  IMAD.MOV.U32 R21, RZ, RZ, R90 ;  /* 0x000000ffff157224 */ /* 0x000fe400078e005a */
[----:B------:R-:W-:Y:S02]  /*1d2f0*/  IMAD.MOV.U32 R20, RZ, RZ, R91 ;  /* 0x000000ffff147224 */ /* 0x000fe400078e005b */
[C---:B------:R-:W-:Y:S01]  /*1d300*/  HMMA.1688.F32.TF32 R88, R240.reuse, R42, R104 ;  /* 0x0000002af058723c */ /* 0x040fe20000081068 */
[----:B----4-:R-:W-:Y:S02]  /*1d310*/  IMAD.MOV.U32 R75, RZ, RZ, R65 ;  /* 0x000000ffff4b7224 */ /* 0x010fe400078e0041 */
[----:B------:R-:W2:Y:S11]  /*1d320*/  LDL R65, [R1+0x8f0] ;  /* 0x0008f00001417983 */ /* 0x000eb60000100800 */
[----:B------:R-:W-:Y:S09]  /*1d330*/  @!UPT UIADD3 URZ, URZ, URZ, URZ ;  /* 0x0000003f3f3ff290 */ /* 0x000ff2000fffe03f */
[----:B------:R-:W-:Y:S04]  /*1d340*/  STL.64 [R1+0x700], R88 ;  /* 0x0007005801007387 */ /* 0x000fe80000100a00 */
[----:B------:R1:W-:Y:S04]  /*1d350*/  STL.64 [R1+0x708], R90 ;  /* 0x0007085a01007387 */ /* 0x0003e80000100a00 */
[----:B------:R-:W-:Y:S04]  /*1d360*/  STL.64 [R1+0x6f0], R68 ;  /* 0x0006f04401007387 */ /* 0x000fe80000100a00 */
[----:B------:R4:W-:Y:S01]  /*1d370*/  STL.64 [R1+0x6f8], R70 ;  /* 0x0006f84601007387 */ /* 0x0009e20000100a00 */
[C---:B-1----:R-:W-:Y:S08]  /*1d380*/  HMMA.1688.F32.TF32 R88, R240.reuse, R34, R112 ;  /* 0x00000022f058723c */ /* 0x042ff00000081070 */
[C---:B----4-:R-:W-:Y:S11]  /*1d390*/  HMMA.1688.F32.TF32 R68, R240.reuse, R30, R116 ;  /* 0x0000001ef044723c */ /* 0x050ff60000081074 */
[----:B------:R-:W-:Y:S04]  /*1d3a0*/  @!UPT UIADD3 URZ, URZ, URZ, URZ ;  /* 0x0000003f3f3ff290 */ /* 0x000fe8000fffe03f */
[----:B------:R-:W-:Y:S04]  /*1d3b0*/  STL.64 [R1+0x6e0], R88 ;  /* 0x0006e05801007387 */ /* 0x000fe80000100a00 */
[----:B------:R1:W-:Y:S04]  /*1d3c0*/  STL.64 [R1+0x6e8], R90 ;  /* 0x0006e85a01007387 */ /* 0x0003e80000100a00 */
[----:B------:R-:W-:Y:S04]  /*1d3d0*/  STL.64 [R1+0x6d0], R68 ;  /* 0x0006d04401007387 */ /* 0x000fe80000100a00 */
[----:B------:R4:W-:Y:S01]  /*1d3e0*/  STL.64 [R1+0x6d8], R70 ;  /* 0x0006d84601007387 */ /* 0x0009e20000100a00 */
[C---:B-1----:R-:W-:Y:S08]  /*1d3f0*/  HMMA.1688.F32.TF32 R88, R240.reuse, R22, R124 ;  /* 0x00000016f058723c */ /* 0x042ff0000008107c */
[C---:B----4-:R-:W-:Y:S01]  /*1d400*/  HMMA.1688.F32.TF32 R68, R240.reuse, R18, R128 ;  /* 0x00000012f044723c */ /* 0x050fe20000081080 */
        /* <DEDUP_REMOVED lines=8> */
[----:B----4-:R-:W-:Y:S03]  /*1d490*/  HMMA.1688.F32.TF32 R68, R240, R6, R140 ;  /* 0x00000006f044723c */ /* 0x010fe6000008108c */
[----:B------:R-:W-:Y:S04]  /*1d4a0*/  STL.64 [R1+0x690], R92 ;  /* 0x0006905c01007387 */ /* 0x000fe80000100a00 */
[----:B------:R-:W-:Y:S01]  /*1d4b0*/  STL.64 [R1+0x698], R94 ;  /* 0x0006985e01007387 */ /* 0x000fe20000100a00 */
[C---:B------:R-:W-:Y:S07]  /*1d4c0*/  HMMA.1688.F32.TF32 R80, R84.reuse, R66, R80 ;  /* 0x000000425450723c */ /* 0x040fee0000081050 */
[----:B------:R-:W-:Y:S04]  /*1d4d0*/  STL.64 [R1+0x680], R88 ;  /* 0x0006805801007387 */ /* 0x000fe80000100a00 */
[----:B------:R-:W-:Y:S04]  /*1d4e0*/  STL.64 [R1+0x688], R90 ;  /* 0x0006885a01007387 */ /* 0x000fe80000100a00 */
[----:B------:R-:W-:Y:S01]  /*1d4f0*/  STL.64 [R1+0x2e0], R68 ;  /* 0x0002e04401007387 */ /* 0x000fe20000100a00 */
[C---:B---3--:R-:W-:Y:S03]  /*1d500*/  HMMA.1688.F32.TF32 R72, R84.reuse, R58, R72 ;  /* 0x0000003a5448723c */ /* 0x048fe60000081048 */
[----:B------:R1:W-:Y:S05]  /*1d510*/  STL.64 [R1+0x2e8], R70 ;  /* 0x0002e84601007387 */ /* 0x0003ea0000100a00 */
[C---:B-1----:R-:W-:Y:S01]  /*1d520*/  HMMA.1688.F32.TF32 R68, R84.reuse, R62, R76 ;  /* 0x0000003e5444723c */ /* 0x042fe2000008104c */
[----:B------:R-:W-:Y:S04]  /*1d530*/  STL.64 [R1+0x1038], R82 ;  /* 0x0010385201007387 */ /* 0x000fe80000100a00 */
[----:B------:R-:W-:Y:S03]  /*1d540*/  STL.64 [R1+0x1030], R80 ;  /* 0x0010305001007387 */ /* 0x000fe60000100a00 */
[----:B------:R-:W-:Y:S11]  /*1d550*/  HMMA.1688.F32.TF32 R76, R84, R54, R244 ;  /* 0x00000036544c723c */ /* 0x000ff600000810f4 */
[----:B------:R-:W-:Y:S04]  /*1d560*/  @!UPT UIADD3 URZ, URZ, URZ, URZ ;  /* 0x0000003f3f3ff290 */ /* 0x000fe8000fffe03f */
[----:B------:R-:W-:Y:S04]  /*1d570*/  STL.64 [R1+0x1058], R70 ;  /* 0x0010584601007387 */ /* 0x000fe80000100a00 */
[----:B------:R-:W-:Y:S04]  /*1d580*/  STL.64 [R1+0x1050], R68 ;  /* 0x0010504401007387 */ /* 0x000fe80000100a00 */
[----:B------:R-:W-:Y:S04]  /*1d590*/  STL.64 [R1+0x1068], R74 ;  /* 0x0010684a01007387 */ /* 0x000fe80000100a00 */
[----:B------:R1:W-:Y:S04]  /*1d5a0*/  STL.64 [R1+0x1060], R72 ;  /* 0x0010604801007387 */ /* 0x0003e80000100a00 */
[----:B------:R-:W3:Y:S04]  /*1d5b0*/  LDL.LU R236, [R1+0x340] ;  /* 0x0003400001ec7983 */ /* 0x000ee80000300800 */
[----:B------:R-:W3:Y:S04]  /*1d5c0*/  LDL.LU R237, [R1+0x344] ;  /* 0x0003440001ed7983 */ /* 0x000ee80000300800 */
[----:B------:R-:W3:Y:S04]  /*1d5d0*/  LDL.LU R238, [R1+0x348] ;  /* 0x0003480001ee7983 */ /* 0x000ee80000300800 */
[----:B------:R-:W3:Y:S04]  /*1d5e0*/  LDL.LU R239, [R1+0x34c] ;  /* 0x00034c0001ef7983 */ /* 0x000ee80000300800 */
[----:B------:R-:W4:Y:S04]  /*1d5f0*/  LDL.LU R248, [R1+0x420] ;  /* 0x0004200001f87983 */ /* 0x000f280000300800 */
[----:B------:R-:W4:Y:S04]  /*1d600*/  LDL.LU R249, [R1+0x424] ;  /* 0x0004240001f97983 */ /* 0x000f280000300800 */
[----:B------:R-:W4:Y:S04]  /*1d610*/  LDL.LU R250, [R1+0x428] ;  /* 0x0004280001fa7983 */ /* 0x000f280000300800 */
[----:B------:R-:W4:Y:S04]  /*1d620*/  LDL.LU R251, [R1+0x42c] ;  /* 0x00042c0001fb7983 */ /* 0x000f280000300800 */
[----:B------:R-:W4:Y:S04]  /*1d630*/  LDL.LU R88, [R1+0x2d0] ;  /* 0x0002d00001587983 */ /* 0x000f280000300800 */
[----:B------:R-:W4:Y:S04]  /*1d640*/  LDL.LU R89, [R1+0x2d4] ;  /* 0x0002d40001597983 */ /* 0x000f280000300800 */
[----:B------:R-:W4:Y:S01]  /*1d650*/  LDL.LU R90, [R1+0x2d8] ;  /* 0x0002d800015a7983 */ /* 0x000f220000300800 */
[----:B------:R-:W-:-:S03]  /*1d660*/  IMAD.MOV.U32 R95, RZ, RZ, R252 ;  /* 0x000000ffff5f7224 */ /* 0x000fc600078e00fc */
[----:B------:R-:W4:Y:S04]  /*1d670*/  LDL.LU R91, [R1+0x2dc] ;  /* 0x0002dc00015b7983 */ /* 0x000f280000300800 */
[----:B------:R-:W4:Y:S04]  /*1d680*/  LDL.LU R92, [R1+0xf0] ;  /* 0x0000f000015c7983 */ /* 0x000f280000300800 */
[----:B------:R-:W4:Y:S04]  /*1d690*/  LDL.LU R93, [R1+0xf4] ;  /* 0x0000f400015d7983 */ /* 0x000f280000300800 */
[----:B------:R-:W4:Y:S04]  /*1d6a0*/  LDL.LU R94, [R1+0xf8] ;  /* 0x0000f800015e7983 */ /* 0x000f280000300800 */
[----:B------:R-:W4:Y:S04]  /*1d6b0*/  LDL.LU R252, [R1+0x1148] ;  /* 0x0011480001fc7983 */ /* 0x000f280000300800 */
[----:B------:R-:W-:Y:S04]  /*1d6c0*/  STL.64 [R1+0x1078], R78 ;  /* 0x0010784e01007387 */ /* 0x000fe80000100a00 */
[----:B------:R1:W-:Y:S02]  /*1d6d0*/  STL.64 [R1+0x1070], R76 ;  /* 0x0010704c01007387 */ /* 0x0003e40000100a00 */
[C---:B-1----:R-:W-:Y:S08]  /*1d6e0*/  HMMA.1688.F32.TF32 R72, R84.reuse, R46, R144 ;  /* 0x0000002e5448723c */ /* 0x042ff00000081090 */
[C---:B------:R-:W-:Y:S08]  /*1d6f0*/  HMMA.1688.F32.TF32 R76, R84.reuse, R50, R100 ;  /* 0x00000032544c723c */ /* 0x040ff00000081064 */
[C---:B------:R-:W-:Y:S11]  /*1d700*/  HMMA.1688.F32.TF32 R68, R84.reuse, R42, R152 ;  /* 0x0000002a5444723c */ /* 0x040ff60000081098 */
[----:B------:R-:W-:Y:S04]  /*1d710*/  @!UPT UIADD3 URZ, URZ, URZ, URZ ;  /* 0x0000003f3f3ff290 */ /* 0x000fe8000fffe03f */
[----:B------:R-:W-:Y:S04]  /*1d720*/  STL.64 [R1+0x7e0], R76 ;  /* 0x0007e04c01007387 */ /* 0x000fe80000100a00 */
[----:B------:R1:W-:Y:S04]  /*1d730*/  STL.64 [R1+0x7e8], R78 ;  /* 0x0007e84e01007387 */ /* 0x0003e80000100a00 */
[----:B------:R-:W-:Y:S04]  /*1d740*/  STL.64 [R1+0x7d0], R72 ;  /* 0x0007d04801007387 */ /* 0x000fe80000100a00 */
[----:B------:R2:W-:Y:S01]  /*1d750*/  STL.64 [R1+0x7d8], R74 ;  /* 0x0007d84a01007387 */ /* 0x0005e20000100a00 */
[C---:B-1----:R-:W-:Y:S03]  /*1d760*/  HMMA.1688.F32.TF32 R76, R84.reuse, R38, R156 ;  /* 0x00000026544c723c */ /* 0x042fe6000008109c */
[----:B------:R-:W-:Y:S04]  /*1d770*/  STL.64 [R1+0x7c0], R68 ;  /* 0x0007c04401007387 */ /* 0x000fe80000100a00 */
[----:B------:R1:W-:Y:S01]  /*1d780*/  STL.64 [R1+0x7c8], R70 ;  /* 0x0007c84601007387 */ /* 0x0003e20000100a00 */
[C---:B--2---:R-:W-:Y:S03]  /*1d790*/  HMMA.1688.F32.TF32 R72, R84.reuse, R34, R160 ;  /* 0x000000225448723c */ /* 0x044fe600000810a0 */
[----:B------:R-:W-:Y:S04]  /*1d7a0*/  LDS R140, [R65+0x41000] ;  /* 0x04100000418c7984 */ /* 0x000fe80000000800 */
[----:B------:R-:W-:Y:S01]  /*1d7b0*/  LDS R142, [R65+0x41800] ;  /* 0x04180000418e7984 */ /* 0x000fe20000000800 */
[C---:B-1----:R-:W-:Y:S03]  /*1d7c0*/  HMMA.1688.F32.TF32 R68, R84.reuse, R30, R164 ;  /* 0x0000001e5444723c */ /* 0x042fe600000810a4 */
[----:B------:R-:W-:Y:S04]  /*1d7d0*/  LDS R156, [R65+0x41100] ;  /* 0x04110000419c7984 */ /* 0x000fe80000000800 */
[----:B------:R-:W-:Y:S04]  /*1d7e0*/  LDS R158, [R65+0x41900] ;  /* 0x04190000419e7984 */ /* 0x000fe80000000800 */
        /* <DEDUP_REMOVED lines=10> */
[C---:B-1----:R-:W-:Y:S07]  /*1d890*/  HMMA.1688.F32.TF32 R68, R84.reuse, R18, R176 ;  /* 0x000000125444723c */ /* 0x042fee00000810b0 */
[----:B------:R-:W-:Y:S04]  /*1d8a0*/  STL.64 [R1+0x780], R76 ;  /* 0x0007804c01007387 */ /* 0x000fe80000100a00 */
[----:B------:R1:W-:Y:S04]  /*1d8b0*/  STL.64 [R1+0x788], R78 ;  /* 0x0007884e01007387 */ /* 0x0003e80000100a00 */
[----:B------:R-:W-:Y:S04]  /*1d8c0*/  STL.64 [R1+0x770], R72 ;  /* 0x0007704801007387 */ /* 0x000fe80000100a00 */
[----:B------:R2:W-:Y:S01]  /*1d8d0*/  STL.64 [R1+0x778], R74 ;  /* 0x0007784a01007387 */ /* 0x0005e20000100a00 */
[C---:B-1----:R-:W-:Y:S03]  /*1d8e0*/  HMMA.1688.F32.TF32 R76, R84.reuse, R14, R180 ;  /* 0x0000000e544c723c */ /* 0x042fe600000810b4 */
[----:B------:R-:W-:Y:S04]  /*1d8f0*/  STL.64 [R1+0x760], R68 ;  /* 0x0007604401007387 */ /* 0x000fe80000100a00 */
[----:B------:R1:W-:Y:S01]  /*1d900*/  STL.64 [R1+0x768], R70 ;  /* 0x0007684601007387 */ /* 0x0003e20000100a00 */
[C---:B--2---:R-:W-:Y:S08]  /*1d910*/  HMMA.1688.F32.TF32 R72, R84.reuse, R10, R184 ;  /* 0x0000000a5448723c */ /* 0x044ff000000810b8 */
[----:B-1----:R-:W-:Y:S07]  /*1d920*/  HMMA.1688.F32.TF32 R68, R84, R6, R188 ;  /* 0x000000065444723c */ /* 0x002fee00000810bc */
[----:B------:R-:W-:Y:S04]  /*1d930*/  STL.64 [R1+0x750], R76 ;  /* 0x0007504c01007387 */ /* 0x000fe80000100a00 */
[----:B------:R1:W-:Y:S04]  /*1d940*/  STL.64 [R1+0x758], R78 ;  /* 0x0007584e01007387 */ /* 0x0003e80000100a00 */
[----:B------:R-:W2:Y:S04]  /*1d950*/  LDL.LU R244, [R1+0x510] ;  /* 0x0005100001f47983 */ /* 0x000ea80000300800 */
[----:B------:R-:W-:Y:S04]  /*1d960*/  STL.64 [R1+0x740], R72 ;  /* 0x0007404801007387 */ /* 0x000fe80000100a00 */
[----:B------:R1:W-:Y:S04]  /*1d970*/  STL.64 [R1+0x748], R74 ;  /* 0x0007484a01007387 */ /* 0x0003e80000100a00 */
[----:B------:R-:W-:Y:S04]  /*1d980*/  STL.64 [R1+0x730], R68 ;  /* 0x0007304401007387 */ /* 0x000fe80000100a00 */
[----:B------:R1:W-:Y:S04]  /*1d990*/  STL.64 [R1+0x738], R70 ;  /* 0x0007384601007387 */ /* 0x0003e80000100a00 */
[----:B------:R-:W2:Y:S04]  /*1d9a0*/  LDL.LU R245, [R1+0x514] ;  /* 0x0005140001f57983 */ /* 0x000ea80000300800 */
[----:B------:R-:W2:Y:S04]  /*1d9b0*/  LDL.LU R246, [R1+0x518] ;  /* 0x0005180001f67983 */ /* 0x000ea80000300800 */
[----:B------:R-:W2:Y:S01]  /*1d9c0*/  LDL.LU R247, [R1+0x51c] ;  /* 0x00051c0001f77983 */ /* 0x000ea20000300800 */
[C---:B-1----:R-:W-:Y:S03]  /*1d9d0*/  HMMA.1688.F32.TF32 R76, R96.reuse, R50, R148 ;  /* 0x00000032604c723c */ /* 0x042fe60000081094 */
[----:B------:R-:W-:Y:S04]  /*1d9e0*/  LDS R148, [R65+0x41080] ;  /* 0x0410800041947984 */ /* 0x000fe80000000800 */
[----:B------:R-:W-:Y:S01]  /*1d9f0*/  LDS R150, [R65+0x41880] ;  /* 0x0418800041967984 */ /* 0x000fe20000000800 */
[C---:B------:R-:W-:Y:S08]  /*1da00*/  HMMA.1688.F32.TF32 R72, R96.reuse, R46, R192 ;  /* 0x0000002e6048723c */ /* 0x040ff000000810c0 */
[C---:B------:R-:W-:Y:S08]  /*1da10*/  HMMA.1688.F32.TF32 R68, R96.reuse, R42, R196 ;  /* 0x0000002a6044723c */ /* 0x040ff000000810c4 */
[C---:B---3--:R-:W-:Y:S08]  /*1da20*/  HMMA.1688.F32.TF32 R84, R96.reuse, R62, R236 ;  /* 0x0000003e6054723c */ /* 0x048ff000000810ec */
[C---:B----4-:R-:W-:Y:S08]  /*1da30*/  HMMA.1688.F32.TF32 R152, R96.reuse, R66, R248 ;  /* 0x000000426098723c */ /* 0x050ff000000810f8 */
[C---:B------:R-:W-:Y:S08]  /*1da40*/  HMMA.1688.F32.TF32 R88, R96.reuse, R58, R88 ;  /* 0x0000003a6058723c */ /* 0x040ff00000081058 */
[C---:B------:R-:W-:Y:S07]  /*1da50*/  HMMA.1688.F32.TF32 R92, R96.reuse, R54, R92 ;  /* 0x00000036605c723c */ /* 0x040fee000008105c */
[----:B------:R-:W-:Y:S04]  /*1da60*/  STL.64 [R1+0x1088], R154 ;  /* 0x0010889a01007387 */ /* 0x000fe80000100a00 */
        /* <DEDUP_REMOVED lines=11> */
[C---:B-1----:R-:W-:Y:S03]  /*1db20*/  HMMA.1688.F32.TF32 R76, R96.reuse, R38, R200 ;  /* 0x00000026604c723c */ /* 0x042fe600000810c8 */
[----:B------:R-:W-:Y:S04]  /*1db30*/  STL.64 [R1+0x880], R68 ;  /* 0x0008804401007387 */ /* 0x000fe80000100a00 */
[----:B------:R1:W-:Y:S01]  /*1db40*/  STL.64 [R1+0x888], R70 ;  /* 0x0008884601007387 */ /* 0x0003e20000100a00 */
[C---:B---3--:R-:W-:Y:S03]  /*1db50*/  HMMA.1688.F32.TF32 R72, R96.reuse, R34, R204 ;  /* 0x000000226048723c */ /* 0x048fe600000810cc */
[----:B------:R-:W-:Y:S04]  /*1db60*/  LDS R141, [R252+0x41000] ;  /* 0x04100000fc8d7984 */ /* 0x000fe80000000800 */
[----:B------:R-:W2:Y:S01]  /*1db70*/  LDS R143, [R252+0x41800] ;  /* 0x04180000fc8f7984 */ /* 0x000ea20000000800 */
[C---:B-1----:R-:W-:Y:S03]  /*1db80*/  HMMA.1688.F32.TF32 R68, R96.reuse, R30, R208 ;  /* 0x0000001e6044723c */ /* 0x042fe600000810d0 */
[----:B------:R-:W-:Y:S04]  /*1db90*/  LDS R149, [R252+0x41080] ;  /* 0x04108000fc957984 */ /* 0x000fe80000000800 */
[----:B------:R-:W1:Y:S04]  /*1dba0*/  LDS R151, [R252+0x41880] ;  /* 0x04188000fc977984 */ /* 0x000e680000000800 */
[----:B------:R-:W-:Y:S04]  /*1dbb0*/  STL.64 [R1+0x870], R76 ;  /* 0x0008704c01007387 */ /* 0x000fe80000100a00 */
[----:B------:R3:W-:Y:S04]  /*1dbc0*/  STL.64 [R1+0x878], R78 ;  /* 0x0008784e01007387 */ /* 0x0007e80000100a00 */
[----:B------:R-:W-:Y:S04]  /*1dbd0*/  STL.64 [R1+0x860], R72 ;  /* 0x0008604801007387 */ /* 0x000fe80000100a00 */
[----:B------:R4:W-:Y:S01]  /*1dbe0*/  STL.64 [R1+0x868], R74 ;  /* 0x0008684a01007387 */ /* 0x0009e20000100a00 */
[C---:B---3--:R-:W-:Y:S03]  /*1dbf0*/  HMMA.1688.F32.TF32 R76, R96.reuse, R26, R212 ;  /* 0x0000001a604c723c */ /* 0x048fe600000810d4 */
[----:B------:R-:W-:Y:S04]  /*1dc00*/  STL.64 [R1+0x850], R68 ;  /* 0x0008504401007387 */ /* 0x000fe80000100a00 */
[----:B------:R3:W-:Y:S01]  /*1dc10*/  STL.64 [R1+0x858], R70 ;  /* 0x0008584601007387 */ /* 0x0007e20000100a00 */
[C---:B----4-:R-:W-:Y:S03]  /*1dc20*/  HMMA.1688.F32.TF32 R72, R96.reuse, R22, R216 ;  /* 0x000000166048723c */ /* 0x050fe600000810d8 */
[----:B------:R-:W-:Y:S04]  /*1dc30*/  LDS R157, [R252+0x41100] ;  /* 0x04110000fc9d7984 */ /* 0x000fe80000000800 */
[----:B------:R-:W4:Y:S01]  /*1dc40*/  LDS R159, [R252+0x41900] ;  /* 0x04190000fc9f7984 */ /* 0x000f220000000800 */
[C---:B---3--:R-:W-:Y:S03]  /*1dc50*/  HMMA.1688.F32.TF32 R68, R96.reuse, R18, R220 ;  /* 0x000000126044723c */ /* 0x048fe600000810dc */
[----:B------:R-:W-:Y:S04]  /*1dc60*/  LDS R145, [R252+0x41180] ;  /* 0x04118000fc917984 */ /* 0x000fe80000000800 */
[----:B------:R-:W3:Y:S04]  /*1dc70*/  LDS R147, [R252+0x41980] ;  /* 0x04198000fc937984 */ /* 0x000ee80000000800 */
[----:B------:R-:W-:Y:S04]  /*1dc80*/  STL.64 [R1+0x840], R76 ;  /* 0x0008404c01007387 */ /* 0x000fe80000100a00 */
[----:B------:R1:W-:Y:S04]  /*1dc90*/  STL.64 [R1+0x848], R78 ;  /* 0x0008484e01007387 */ /* 0x0003e80000100a00 */
[----:B------:R-:W-:Y:S04]  /*1dca0*/  STL.64 [R1+0x830], R72 ;  /* 0x0008304801007387 */ /* 0x000fe80000100a00 */
[----:B------:R4:W-:Y:S01]  /*1dcb0*/  STL.64 [R1+0x838], R74 ;  /* 0x0008384a01007387 */ /* 0x0009e20000100a00 */
[C---:B-1----:R-:W-:Y:S03]  /*1dcc0*/  HMMA.1688.F32.TF32 R76, R96.reuse, R14, R224 ;  /* 0x0000000e604c723c */ /* 0x042fe600000810e0 */
[----:B------:R-:W-:Y:S04]  /*1dcd0*/  STL.64 [R1+0x820], R68 ;  /* 0x0008204401007387 */ /* 0x000fe80000100a00 */
[----:B------:R1:W-:Y:S01]  /*1dce0*/  STL.64 [R1+0x828], R70 ;  /* 0x0008284601007387 */ /* 0x0003e20000100a00 */
[C---:B----4-:R-:W-:Y:S08]  /*1dcf0*/  HMMA.1688.F32.TF32 R72, R96.reuse, R10, R228 ;  /* 0x0000000a6048723c */ /* 0x050ff000000810e4 */
[----:B-1----:R-:W-:Y:S07]  /*1dd00*/  HMMA.1688.F32.TF32 R68, R96, R6, R232 ;  /* 0x000000066044723c */ /* 0x002fee00000810e8 */
[----:B------:R1:W-:Y:S04]  /*1dd10*/  STL.64 [R1+0x810], R76 ;  /* 0x0008104c01007387 */ /* 0x0003e80000100a00 */
[----:B------:R4:W-:Y:S04]  /*1dd20*/  STL.64 [R1+0x818], R78 ;  /* 0x0008184e01007387 */ /* 0x0009e80000100a00 */
[----:B------:R-:W-:Y:S04]  /*1dd30*/  STL.64 [R1+0x800], R72 ;  /* 0x0008004801007387 */ /* 0x000fe80000100a00 */
[----:B------:R-:W-:Y:S04]  /*1dd40*/  STL.64 [R1+0x808], R74 ;  /* 0x0008084a01007387 */ /* 0x000fe80000100a00 */
[----:B------:R1:W-:Y:S04]  /*1dd50*/  STL.64 [R1+0x7f0], R68 ;  /* 0x0007f04401007387 */ /* 0x0003e80000100a00 */
[----:B------:R1:W-:Y:S01]  /*1dd60*/  STL.64 [R1+0x7f8], R70 ;  /* 0x0007f84601007387 */ /* 0x0003e20000100a00 */
[C---:B--2---:R-:W-:Y:S03]  /*1dd70*/  HMMA.1688.F32.TF32 R164, R140.reuse, R66, R244 ;  /* 0x000000428ca4723c */ /* 0x044fe600000810f4 */
        /* <DEDUP_REMOVED lines=52> */
[----:B------:R-:W-:Y:S04]  /*1e0c0*/  STL.64 [R1+0x10c8], R166 ;  /* 0x0010c8a601007387 */ /* 0x000fe80000100a00 */
[----:B------:R-:W-:Y:S01]  /*1e0d0*/  STL.64 [R1+0x10c0], R164 ;  /* 0x0010c0a401007387 */ /* 0x000fe20000100a00 */
[C---:B--2---:R-:W-:Y:S08]  /*1e0e0*/  HMMA.1688.F32.TF32 R204, R140.reuse, R62, R240 ;  /* 0x0000003e8ccc723c */ /* 0x044ff000000810f0 */
[C---:B------:R-:W-:Y:S11]  /*1e0f0*/  HMMA.1688.F32.TF32 R208, R140.reuse, R58, R236 ;  /* 0x0000003a8cd0723c */ /* 0x040ff600000810ec */
[----:B------:R-:W-:Y:S04]  /*1e100*/  @!UPT UIADD3 URZ, URZ, URZ, URZ ;  /* 0x0000003f3f3ff290 */ /* 0x000fe8000fffe03f */
[----:B------:R-:W-:Y:S04]  /*1e110*/  STL.64 [R1+0x10d8], R206 ;  /* 0x0010d8ce01007387 */ /* 0x000fe80000100a00 */
[----:B------:R-:W-:Y:S04]  /*1e120*/  STL.64 [R1+0x10d0], R204 ;  /* 0x0010d0cc01007387 */ /* 0x000fe80000100a00 */
[----:B------:R-:W2:Y:S04]  /*1e130*/  LDL.LU R236, [R1+0x130] ;  /* 0x0001300001ec7983 */ /* 0x000ea80000300800 */
[----:B------:R-:W2:Y:S04]  /*1e140*/  LDL.LU R237, [R1+0x134] ;  /* 0x0001340001ed7983 */ /* 0x000ea80000300800 */
[----:B------:R-:W2:Y:S04]  /*1e150*/  LDL.LU R238, [R1+0x138] ;  /* 0x0001380001ee7983 */ /* 0x000ea80000300800 */
[----:B------:R-:W2:Y:S01]  /*1e160*/  LDL.LU R239, [R1+0x13c] ;  /* 0x00013c0001ef7983 */ /* 0x000ea20000300800 */
[C---:B---3--:R-:W-:Y:S08]  /*1e170*/  HMMA.1688.F32.TF32 R212, R140.reuse, R54, R136 ;  /* 0x000000368cd4723c */ /* 0x048ff00000081088 */
[C---:B----4-:R-:W-:Y:S08]  /*1e180*/  HMMA.1688.F32.TF32 R96, R140.reuse, R50, R132 ;  /* 0x000000328c60723c */ /* 0x050ff00000081084 */
[C---:B------:R-:W-:Y:S08]  /*1e190*/  HMMA.1688.F32.TF32 R104, R140.reuse, R42, R104 ;  /* 0x0000002a8c68723c */ /* 0x040ff00000081068 */
[C---:B------:R-:W-:Y:S08]  /*1e1a0*/  HMMA.1688.F32.TF32 R100, R140.reuse, R46, R128 ;  /* 0x0000002e8c64723c */ /* 0x040ff00000081080 */
[C---:B------:R-:W-:Y:S01]  /*1e1b0*/  HMMA.1688.F32.TF32 R108, R140.reuse, R38, R108 ;  /* 0x000000268c6c723c */ /* 0x040fe2000008106c */
[----:B------:R-:W-:Y:S04]  /*1e1c0*/  STL.64 [R1+0x10e8], R210 ;  /* 0x0010e8d201007387 */ /* 0x000fe80000100a00 */
[----:B------:R-:W-:Y:S04]  /*1e1d0*/  STL.64 [R1+0x10e0], R208 ;  /* 0x0010e0d001007387 */ /* 0x000fe80000100a00 */
[----:B------:R-:W-:Y:S04]  /*1e1e0*/  STL.64 [R1+0x10f8], R214 ;  /* 0x0010f8d601007387 */ /* 0x000fe80000100a00 */
[----:B------:R-:W-:Y:S04]  /*1e1f0*/  STL.64 [R1+0x10f0], R212 ;  /* 0x0010f0d401007387 */ /* 0x000fe80000100a00 */
        /* <DEDUP_REMOVED lines=9> */
[----:B------:R-:W3:Y:S04]  /*1e290*/  LDL.LU R244, [R1+0x100] ;  /* 0x0001000001f47983 */ /* 0x000ee80000300800 */
[----:B------:R-:W3:Y:S04]  /*1e2a0*/  LDL.LU R245, [R1+0x104] ;  /* 0x0001040001f57983 */ /* 0x000ee80000300800 */
[----:B------:R-:W3:Y:S04]  /*1e2b0*/  LDL.LU R246, [R1+0x108] ;  /* 0x0001080001f67983 */ /* 0x000ee80000300800 */
[----:B------:R-:W3:Y:S04]  /*1e2c0*/  LDL.LU R247, [R1+0x10c] ;  /* 0x00010c0001f77983 */ /* 0x000ee80000300800 */
[----:B------:R-:W-:Y:S04]  /*1e2d0*/  STL [R1+0xfe0], R132 ;  /* 0x000fe08401007387 */ /* 0x000fe80000100800 */
[----:B------:R-:W-:Y:S04]  /*1e2e0*/  STL [R1+0xfdc], R133 ;  /* 0x000fdc8501007387 */ /* 0x000fe80000100800 */
[----:B------:R-:W-:Y:S04]  /*1e2f0*/  STL [R1+0xfd8], R134 ;  /* 0x000fd88601007387 */ /* 0x000fe80000100800 */
[----:B------:R-:W-:Y:S04]  /*1e300*/  STL [R1+0xfd4], R135 ;  /* 0x000fd48701007387 */ /* 0x000fe80000100800 */
        /* <DEDUP_REMOVED lines=9> */
[----:B------:R-:W4:Y:S04]  /*1e3a0*/  LDL.LU R77, [R1+0x574] ;  /* 0x00057400014d7983 */ /* 0x000f280000300800 */
[----:B------:R-:W4:Y:S04]  /*1e3b0*/  LDL.LU R78, [R1+0x578] ;  /* 0x00057800014e7983 */ /* 0x000f280000300800 */
[----:B------:R-:W4:Y:S04]  /*1e3c0*/  LDL.LU R79, [R1+0x57c] ;  /* 0x00057c00014f7983 */ /* 0x000f280000300800 */
[----:B------:R-:W4:Y:S04]  /*1e3d0*/  LDL.LU R68, [R1+0x540] ;  /* 0x0005400001447983 */ /* 0x000f280000300800 */
[----:B------:R-:W4:Y:S04]  /*1e3e0*/  LDL.LU R69, [R1+0x544] ;  /* 0x0005440001457983 */ /* 0x000f280000300800 */
[----:B------:R-:W4:Y:S04]  /*1e3f0*/  LDL.LU R70, [R1+0x548] ;  /* 0x0005480001467983 */ /* 0x000f280000300800 */
[----:B------:R-:W4:Y:S01]  /*1e400*/  LDL.LU R71, [R1+0x54c] ;  /* 0x00054c0001477983 */ /* 0x000f220000300800 */
[C---:B------:R-:W-:Y:S03]  /*1e410*/  HMMA.1688.F32.TF32 R128, R140.reuse, R18, R248 ;  /* 0x000000128c80723c */ /* 0x040fe600000810f8 */
[----:B------:R-:W4:Y:S04]  /*1e420*/  LDL.LU R72, [R1+0x550] ;  /* 0x0005500001487983 */ /* 0x000f280000300800 */
[----:B------:R-:W4:Y:S04]  /*1e430*/  LDL.LU R73, [R1+0x554] ;  /* 0x0005540001497983 */ /* 0x000f280000300800 */
[----:B------:R-:W4:Y:S04]  /*1e440*/  LDL.LU R74, [R1+0x558] ;  /* 0x00055800014a7983 */ /* 0x000f280000300800 */
[----:B------:R-:W4:Y:S04]  /*1e450*/  LDL.LU R75, [R1+0x55c] ;  /* 0x00055c00014b7983 */ /* 0x000f280000300800 */
[----:B------:R-:W4:Y:S04]  /*1e460*/  LDL.LU R248, [R1+0x310] ;  /* 0x0003100001f87983 */ /* 0x000f280000300800 */
[----:B------:R-:W4:Y:S04]  /*1e470*/  LDL.LU R249, [R1+0x314] ;  /* 0x0003140001f97983 */ /* 0x000f280000300800 */
[----:B------:R-:W4:Y:S04]  /*1e480*/  LDL.LU R250, [R1+0x318] ;  /* 0x0003180001fa7983 */ /* 0x000f280000300800 */
[----:B------:R-:W4:Y:S01]  /*1e490*/  LDL.LU R251, [R1+0x31c] ;  /* 0x00031c0001fb7983 */ /* 0x000f220000300800 */
[C---:B------:R-:W-:Y:S08]  /*1e4a0*/  HMMA.1688.F32.TF32 R112, R140.reuse, R34, R112 ;  /* 0x000000228c70723c */ /* 0x040ff00000081070 */
[C---:B------:R-:W-:Y:S08]  /*1e4b0*/  HMMA.1688.F32.TF32 R116, R140.reuse, R30, R116 ;  /* 0x0000001e8c74723c */ /* 0x040ff00000081074 */
[C---:B------:R-:W-:Y:S08]  /*1e4c0*/  HMMA.1688.F32.TF32 R120, R140.reuse, R26, R120 ;  /* 0x0000001a8c78723c */ /* 0x040ff00000081078 */
[C---:B------:R-:W-:Y:S08]  /*1e4d0*/  HMMA.1688.F32.TF32 R124, R140.reuse, R22, R124 ;  /* 0x000000168c7c723c */ /* 0x040ff0000008107c */
[C---:B--2---:R-:W-:Y:S11]  /*1e4e0*/  HMMA.1688.F32.TF32 R136, R140.reuse, R10, R236 ;  /* 0x0000000a8c88723c */ /* 0x044ff600000810ec */
[----:B------:R-:W-:Y:S11]  /*1e4f0*/  @!UPT UIADD3 URZ, URZ, URZ, URZ ;  /* 0x0000003f3f3ff290 */ /* 0x000ff6000fffe03f */
[----:B------:R-:W-:Y:S01]  /*1e500*/  @!UPT UIADD3 URZ, URZ, URZ, URZ ;  /* 0x0000003f3f3ff290 */ /* 0x000fe2000fffe03f */
[----:B------:R-:W-:Y:S04]  /*1e510*/  STL [R1+0xff0], R136 ;  /* 0x000ff08801007387 */ /* 0x000fe80000100800 */
[----:B------:R1:W-:Y:S04]  /*1e520*/  STL [R1+0xfec], R137 ;  /* 0x000fec8901007387 */ /* 0x0003e80000100800 */
[----:B------:R3:W-:Y:S04]  /*1e530*/  STL [R1+0xfe8], R138 ;  /* 0x000fe88a01007387 */ /* 0x0007e80000100800 */
[----:B------:R1:W-:Y:S04]  /*1e540*/  STL [R1+0xfe4], R139 ;  /* 0x000fe48b01007387 */ /* 0x0003e80000100800 */
[----:B------:R-:W2:Y:S04]  /*1e550*/  LDL.LU R236, [R1+0x320] ;  /* 0x0003200001ec7983 */ /* 0x000ea80000300800 */
[----:B------:R-:W2:Y:S04]  /*1e560*/  LDL.LU R237, [R1+0x324] ;  /* 0x0003240001ed7983 */ /* 0x000ea80000300800 */
[----:B------:R-:W2:Y:S04]  /*1e570*/  LDL.LU R238, [R1+0x328] ;  /* 0x0003280001ee7983 */ /* 0x000ea80000300800 */
[----:B------:R-:W2:Y:S01]  /*1e580*/  LDL.LU R239, [R1+0x32c] ;  /* 0x00032c0001ef7983 */ /* 0x000ea20000300800 */
[----:B---3--:R-:W-:Y:S03]  /*1e590*/  HMMA.1688.F32.TF32 R140, R140, R6, R244 ;  /* 0x000000068c8c723c */ /* 0x008fe600000810f4 */
[----:B------:R-:W3:Y:S04]  /*1e5a0*/  LDL.LU R244, [R1+0x3b0] ;  /* 0x0003b00001f47983 */ /* 0x000ee80000300800 */
[----:B------:R-:W3:Y:S04]  /*1e5b0*/  LDL.LU R245, [R1+0x3b4] ;  /* 0x0003b40001f57983 */ /* 0x000ee80000300800 */
[----:B------:R-:W3:Y:S04]  /*1e5c0*/  LDL.LU R246, [R1+0x3b8] ;  /* 0x0003b80001f67983 */ /* 0x000ee80000300800 */
[----:B------:R-:W3:Y:S08]  /*1e5d0*/  LDL.LU R247, [R1+0x3bc] ;  /* 0x0003bc0001f77983 */ /* 0x000ef00000300800 */
[----:B------:R-:W-:Y:S04]  /*1e5e0*/  STL [R1+0xffc], R140 ;  /* 0x000ffc8c01007387 */ /* 0x000fe80000100800 */
[----:B------:R-:W-:Y:S04]  /*1e5f0*/  STL [R1+0xff8], R141 ;  /* 0x000ff88d01007387 */ /* 0x000fe80000100800 */
[----:B------:R-:W-:Y:S04]  /*1e600*/  STL [R1+0xff4], R142 ;  /* 0x000ff48e01007387 */ /* 0x000fe80000100800 */
[----:B------:R1:W-:Y:S01]  /*1e610*/  STL [R1+0xfd0], R143 ;  /* 0x000fd08f01007387 */ /* 0x0003e20000100800 */
[C---:B----4-:R-:W-:Y:S08]  /*1e620*/  HMMA.1688.F32.TF32 R168, R148.reuse, R58, R68 ;  /* 0x0000003a94a8723c */ /* 0x050ff00000081044 */
[C---:B------:R-:W-:Y:S08]  /*1e630*/  HMMA.1688.F32.TF32 R200, R148.reuse, R62, R72 ;  /* 0x0000003e94c8723c */ /* 0x040ff00000081048 */
[C---:B------:R-:W-:Y:S08]  /*1e640*/  HMMA.1688.F32.TF32 R72, R148.reuse, R50, R240 ;  /* 0x000000329448723c */ /* 0x040ff000000810f0 */
[----:B------:R-:W-:Y:S11]  /*1e650*/  HMMA.1688.F32.TF32 R68, R148, R46, R248 ;  /* 0x0000002e9444723c */ /* 0x000ff600000810f8 */
[----:B------:R-:W-:Y:S04]  /*1e660*/  @!UPT UIADD3 URZ, URZ, URZ, URZ ;  /* 0x0000003f3f3ff290 */ /* 0x000fe8000fffe03f */
[----:B------:R4:W-:Y:S04]  /*1e670*/  STL.64 [R1+0x170], R72 ;  /* 0x0001704801007387 */ /* 0x0009e80000100a00 */
[----:B------:R2:W-:Y:S05]  /*1e680*/  STL.64 [R1+0x178], R74 ;  /* 0x0001784a01007387 */ /* 0x0005ea0000100a00 */
[----:B-1----:R-:W-:Y:S02]  /*1e690*/  IMAD.MOV.U32 R137, RZ, RZ, R68 ;  /* 0x000000ffff897224 */ /* 0x002fe400078e0044 */
[----:B------:R-:W-:-:S02]  /*1e6a0*/  IMAD.MOV.U32 R138, RZ, RZ, R69 ;  /* 0x000000ffff8a7224 */ /* 0x000fc400078e0045 */
[----:B------:R-:W-:Y:S02]  /*1e6b0*/  IMAD.MOV.U32 R139, RZ, RZ, R70 ;  /* 0x000000ffff8b7224 */ /* 0x000fe400078e0046 */
[----:B------:R-:W-:-:S05]  /*1e6c0*/  IMAD.MOV.U32 R132, RZ, RZ, R71 ;  /* 0x000000ffff847224 */ /* 0x000fca00078e0047 */
[----:B------:R1:W-:Y:S04]  /*1e6d0*/  STL [R1+0x100c], R132 ;  /* 0x00100c8401007387 */ /* 0x0003e80000100800 */
[----:B------:R1:W-:Y:S04]  /*1e6e0*/  STL [R1+0x1008], R139 ;  /* 0x0010088b01007387 */ /* 0x0003e80000100800 */
[----:B------:R1:W-:Y:S04]  /*1e6f0*/  STL [R1+0x1004], R137 ;  /* 0x0010048901007387 */ /* 0x0003e80000100800 */
[----:B------:R1:W-:Y:S01]  /*1e700*/  STL [R1+0x1000], R138 ;  /* 0x0010008a01007387 */ /* 0x0003e20000100800 */
[C---:B------:R-:W-:Y:S08]  /*1e710*/  HMMA.1688.F32.TF32 R172, R148.reuse, R54, R80 ;  /* 0x0000003694ac723c */ /* 0x040ff00000081050 */
[C---:B--2---:R-:W-:Y:S11]  /*1e720*/  HMMA.1688.F32.TF32 R240, R148.reuse, R42, R236 ;  /* 0x0000002a94f0723c */ /* 0x044ff600000810ec */
[----:B------:R-:W-:Y:S11]  /*1e730*/  @!UPT UIADD3 URZ, URZ, URZ, URZ ;  /* 0x0000003f3f3ff290 */ /* 0x000ff6000fffe03f */
[----:B------:R-:W-:Y:S01]  /*1e740*/  @!UPT UIADD3 URZ, URZ, URZ, URZ ;  /* 0x0000003f3f3ff290 */ /* 0x000fe2000fffe03f */
[----:B------:R-:W-:Y:S04]  /*1e750*/  STL [R1+0xfcc], R240 ;  /* 0x000fccf001007387 */ /* 0x000fe80000100800 */
[----:B------:R-:W-:Y:S04]  /*1e760*/  STL [R1+0xfc8], R241 ;  /* 0x000fc8f101007387 */ /* 0x000fe80000100800 */
[----:B------:R-:W-:Y:S04]  /*1e770*/  STL [R1+0xfc4], R242 ;  /* 0x000fc4f201007387 */ /* 0x000fe80000100800 */
[----:B------:R-:W-:Y:S01]  /*1e780*/  STL [R1+0xfc0], R243 ;  /* 0x000fc0f301007387 */ /* 0x000fe20000100800 */
[----:B---3--:R-:W-:Y:S03]  /*1e790*/  HMMA.1688.F32.TF32 R68, R148, R38, R244 ;  /* 0x000000269444723c */ /* 0x008fe600000810f4 */
[----:B------:R-:W2:Y:S04]  /*1e7a0*/  LDL.LU R244, [R1+0x560] ;  /* 0x0005600001f47983 */ /* 0x000ea80000300800 */
[----:B------:R-:W2:Y:S04]  /*1e7b0*/  LDL.LU R245, [R1+0x564] ;  /* 0x0005640001f57983 */ /* 0x000ea80000300800 */
[----:B------:R-:W2:Y:S04]  /*1e7c0*/  LDL.LU R246, [R1+0x568] ;  /* 0x0005680001f67983 */ /* 0x000ea80000300800 */
[----:B------:R-:W2:Y:S04]  /*1e7d0*/  LDL.LU R247, [R1+0x56c] ;  /* 0x00056c0001f77983 */ /* 0x000ea80000300800 */
[----:B------:R-:W3:Y:S04]  /*1e7e0*/  LDL.LU R248, [R1+0x590] ;  /* 0x0005900001f87983 */ /* 0x000ee80000300800 */
[----:B------:R-:W3:Y:S04]  /*1e7f0*/  LDL.LU R249, [R1+0x594] ;  /* 0x0005940001f97983 */ /* 0x000ee80000300800 */
[----:B------:R-:W3:Y:S04]  /*1e800*/  LDL.LU R250, [R1+0x598] ;  /* 0x0005980001fa7983 */ /* 0x000ee80000300800 */
[----:B------:R-:W3:Y:S01]  /*1e810*/  LDL.LU R251, [R1+0x59c] ;  /* 0x00059c0001fb7983 */ /* 0x000ee20000300800 */
[----:B------:R-:W-:-:S03]  /*1e820*/  IMAD.MOV.U32 R133, RZ, RZ, R68 ;  /* 0x000000ffff857224 */ /* 0x000fc600078e0044 */
[----:B------:R-:W2:Y:S01]  /*1e830*/  LDL.LU R80, [R1+0x5b0] ;  /* 0x0005b00001507983 */ /* 0x000ea20000300800 */
[----:B------:R-:W-:-:S03]  /*1e840*/  IMAD.MOV.U32 R134, RZ, RZ, R69 ;  /* 0x000000ffff867224 */ /* 0x000fc600078e0045 */
[----:B------:R-:W2:Y:S01]  /*1e850*/  LDL.LU R81, [R1+0x5b4] ;  /* 0x0005b40001517983 */ /* 0x000ea20000300800 */
[----:B------:R-:W-:-:S03]  /*1e860*/  IMAD.MOV.U32 R135, RZ, RZ, R70 ;  /* 0x000000ffff877224 */ /* 0x000fc600078e0046 */
[----:B------:R-:W2:Y:S01]  /*1e870*/  LDL.LU R82, [R1+0x5b8] ;  /* 0x0005b80001527983 */ /* 0x000ea20000300800 */
[----:B------:R-:W-:-:S03]  /*1e880*/  IMAD.MOV.U32 R143, RZ, RZ, R71 ;  /* 0x000000ffff8f7224 */ /* 0x000fc600078e0047 */
        /* <DEDUP_REMOVED lines=13> */
[C---:B------:R-:W-:Y:S03]  /*1e960*/  HMMA.1688.F32.TF32 R216, R148.reuse, R66, R76 ;  /* 0x0000004294d8723c */ /* 0x040fe6000008104c */
        /* <DEDUP_REMOVED lines=16> */
[----:B----4-:R-:W4:Y:S04]  /*1ea70*/  LDL.LU R72, [R1+0xc0] ;  /* 0x0000c00001487983 */ /* 0x010f280000300800 */
[----:B------:R-:W4:Y:S04]  /*1ea80*/  LDL.LU R73, [R1+0xc4] ;  /* 0x0000c40001497983 */ /* 0x000f280000300800 */
[----:B------:R-:W4:Y:S04]  /*1ea90*/  LDL.LU R74, [R1+0xc8] ;  /* 0x0000c800014a7983 */ /* 0x000f280000300800 */
[----:B------:R-:W4:Y:S04]  /*1eaa0*/  LDL.LU R75, [R1+0xcc] ;  /* 0x0000cc00014b7983 */ /* 0x000f280000300800 */
[----:B------:R-:W4:Y:S04]  /*1eab0*/  LDL.LU R236, [R1+0x580] ;  /* 0x0005800001ec7983 */ /* 0x000f280000300800 */
[----:B------:R-:W4:Y:S04]  /*1eac0*/  LDL.LU R237, [R1+0x584] ;  /* 0x0005840001ed7983 */ /* 0x000f280000300800 */
[----:B------:R-:W4:Y:S04]  /*1ead0*/  LDL.LU R238, [R1+0x588] ;  /* 0x0005880001ee7983 */ /* 0x000f280000300800 */
[----:B------:R-:W4:Y:S04]  /*1eae0*/  LDL.LU R239, [R1+0x58c] ;  /* 0x00058c0001ef7983 */ /* 0x000f280000300800 */
[----:B------:R1:W-:Y:S04]  /*1eaf0*/  STL [R1+0x101c], R143 ;  /* 0x00101c8f01007387 */ /* 0x0003e80000100800 */
[----:B------:R1:W-:Y:S04]  /*1eb00*/  STL [R1+0x1018], R135 ;  /* 0x0010188701007387 */ /* 0x0003e80000100800 */
[----:B------:R1:W-:Y:S04]  /*1eb10*/  STL [R1+0x1014], R134 ;  /* 0x0010148601007387 */ /* 0x0003e80000100800 */
[----:B------:R1:W-:Y:S01]  /*1eb20*/  STL [R1+0x1010], R133 ;  /* 0x0010108501007387 */ /* 0x0003e20000100800 */
[C---:B--2---:R-:W-:Y:S11]  /*1eb30*/  HMMA.1688.F32.TF32 R84, R148.reuse, R34, R188 ;  /* 0x000000229454723c */ /* 0x044ff600000810bc */
[----:B------:R-:W-:Y:S11]  /*1eb40*/  @!UPT UIADD3 URZ, URZ, URZ, URZ ;  /* 0x0000003f3f3ff290 */ /* 0x000ff6000fffe03f */
[----:B------:R-:W-:Y:S02]  /*1eb50*/  @!UPT UIADD3 URZ, URZ, URZ, URZ ;  /* 0x0000003f3f3ff290 */ /* 0x000fe4000fffe03f */
[----:B------:R-:W-:Y:S02]  /*1eb60*/  IMAD.MOV.U32 R140, RZ, RZ, R84 ;  /* 0x000000ffff8c7224 */ /* 0x000fe400078e0054 */
[----:B------:R-:W-:Y:S02]  /*1eb70*/  IMAD.MOV.U32 R141, RZ, RZ, R85 ;  /* 0x000000ffff8d7224 */ /* 0x000fe400078e0055 */
[----:B------:R-:W-:Y:S02]  /*1eb80*/  IMAD.MOV.U32 R142, RZ, RZ, R86 ;  /* 0x000000ffff8e7224 */ /* 0x000fe400078e0056 */
[----:B------:R-:W-:Y:S02]  /*1eb90*/  IMAD.MOV.U32 R136, RZ, RZ, R87 ;  /* 0x000000ffff887224 */ /* 0x000fe400078e0057 */
[C---:B---3--:R-:W-:Y:S11]  /*1eba0*/  HMMA.1688.F32.TF32 R84, R148.reuse, R30, R184 ;  /* 0x0000001e9454723c */ /* 0x048ff600000810b8 */
[----:B------:R-:W-:Y:S11]  /*1ebb0*/  @!UPT UIADD3 URZ, URZ, URZ, URZ ;  /* 0x0000003f3f3ff290 */ /* 0x000ff6000fffe03f */
[----:B------:R-:W-:Y:S02]  /*1ebc0*/  @!UPT UIADD3 URZ, URZ, URZ, URZ ;  /* 0x0000003f3f3ff290 */ /* 0x000fe4000fffe03f */
[----:B-1----:R-:W-:Y:S02]  /*1ebd0*/  IMAD.MOV.U32 R132, RZ, RZ, R84 ;  /* 0x000000ffff847224 */ /* 0x002fe400078e0054 */
[----:B------:R-:W-:Y:S02]  /*1ebe0*/  IMAD.MOV.U32 R139, RZ, RZ, R85 ;  /* 0x000000ffff8b7224 */ /* 0x000fe400078e0055 */
[----:B------:R-:W-:Y:S02]  /*1ebf0*/  IMAD.MOV.U32 R137, RZ, RZ, R86 ;  /* 0x000000ffff897224 */ /* 0x000fe400078e0056 */
[----:B------:R-:W-:Y:S02]  /*1ec00*/  IMAD.MOV.U32 R138, RZ, RZ, R87 ;  /* 0x000000ffff8a7224 */ /* 0x000fe400078e0057 */
[C---:B------:R-:W-:Y:S11]  /*1ec10*/  HMMA.1688.F32.TF32 R84, R148.reuse, R26, R180 ;  /* 0x0000001a9454723c */ /* 0x040ff600000810b4 */
[----:B------:R-:W-:Y:S11]  /*1ec20*/  @!UPT UIADD3 URZ, URZ, URZ, URZ ;  /* 0x0000003f3f3ff290 */ /* 0x000ff6000fffe03f */
[----:B------:R-:W-:Y:S02]  /*1ec30*/  @!UPT UIADD3 URZ, URZ, URZ, URZ ;  /* 0x0000003f3f3ff290 */ /* 0x000fe4000fffe03f */
[----:B------:R-:W-:Y:S02]  /*1ec40*/  IMAD.MOV.U32 R143, RZ, RZ, R84 ;  /* 0x000000ffff8f7224 */ /* 0x000fe400078e0054 */
[----:B------:R-:W-:Y:S02]  /*1ec50*/  IMAD.MOV.U32 R135, RZ, RZ, R85 ;  /* 0x000000ffff877224 */ /* 0x000fe400078e0055 */
[----:B------:R-:W-:Y:S02]  /*1ec60*/  IMAD.MOV.U32 R134, RZ, RZ, R86 ;  /* 0x000000ffff867224 */ /* 0x000fe400078e0056 */
[----:B------:R-:W-:Y:S02]  /*1ec70*/  IMAD.MOV.U32 R133, RZ, RZ, R87 ;  /* 0x000000ffff857224 */ /* 0x000fe400078e0057 */
[C---:B------:R-:W-:Y:S08]  /*1ec80*/  HMMA.1688.F32.TF32 R84, R148.reuse, R22, R176 ;  /* 0x000000169454723c */ /* 0x040ff000000810b0 */
[C---:B------:R-:W-:Y:S08]  /*1ec90*/  HMMA.1688.F32.TF32 R76, R148.reuse, R14, R76 ;  /* 0x0000000e944c723c */ /* 0x040ff0000008104c */
[----:B----4-:R-:W-:Y:S08]  /*1eca0*/  HMMA.1688.F32.TF32 R72, R148, R10, R72 ;  /* 0x0000000a9448723c */ /* 0x010ff00000081048 */
[----:B------:R-:W-:-:S02]  /*1ecb0*/  IMAD.MOV.U32 R240, RZ, RZ, R84 ;  /* 0x000000fffff07224 */ /* 0x000fc400078e0054 */
[----:B------:R-:W-:Y:S02]  /*1ecc0*/  IMAD.MOV.U32 R241, RZ, RZ, R85 ;  /* 0x000000fffff17224 */ /* 0x000fe400078e0055 */
[----:B------:R-:W-:Y:S02]  /*1ecd0*/  IMAD.MOV.U32 R242, RZ, RZ, R86 ;  /* 0x000000fffff27224 */ /* 0x000fe400078e0056 */
[----:B------:R-:W-:Y:S02]  /*1ece0*/  IMAD.MOV.U32 R243, RZ, RZ, R87 ;  /* 0x000000fffff37224 */ /* 0x000fe400078e0057 */
[C---:B------:R-:W-:Y:S08]  /*1ecf0*/  HMMA.1688.F32.TF32 R84, R148.reuse, R18, R160 ;  /* 0x000000129454723c */ /* 0x040ff000000810a0 */
[----:B------:R-:W-:Y:S08]  /*1ed00*/  HMMA.1688.F32.TF32 R68, R148, R6, R68 ;  /* 0x000000069444723c */ /* 0x000ff00000081044 */
[C---:B------:R-:W-:Y:S07]  /*1ed10*/  HMMA.1688.F32.TF32 R196, R156.reuse, R54, R244 ;  /* 0x000000369cc4723c */ /* 0x040fee00000810f4 */
[----:B------:R-:W-:Y:S04]  /*1ed20*/  STL.64 [R1+0x1e0], R84 ;  /* 0x0001e05401007387 */ /* 0x000fe80000100a00 */
[----:B------:R-:W-:Y:S04]  /*1ed30*/  STL.64 [R1+0x1e8], R86 ;  /* 0x0001e85601007387 */ /* 0x000fe80000100a00 */
[----:B------:R-:W-:Y:S04]  /*1ed40*/  STL.64 [R1+0x1f0], R76 ;  /* 0x0001f04c01007387 */ /* 0x000fe80000100a00 */
[----:B------:R-:W-:Y:S04]  /*1ed50*/  STL.64 [R1+0x1f8], R78 ;  /* 0x0001f84e01007387 */ /* 0x000fe80000100a00 */
[----:B------:R-:W-:Y:S04]  /*1ed60*/  STL.64 [R1+0x210], R72 ;  /* 0x0002104801007387 */ /* 0x000fe80000100a00 */
[----:B------:R-:W-:Y:S04]  /*1ed70*/  STL.64 [R1+0x218], R74 ;  /* 0x0002184a01007387 */ /* 0x000fe80000100a00 */
[----:B------:R1:W-:Y:S04]  /*1ed80*/  STL.64 [R1+0x200], R68 ;  /* 0x0002004401007387 */ /* 0x0003e80000100a00 */
[----:B------:R2:W-:Y:S01]  /*1ed90*/  STL.64 [R1+0x208], R70 ;  /* 0x0002084601007387 */ /* 0x0005e20000100a00 */
[C---:B------:R-:W-:Y:S03]  /*1eda0*/  HMMA.1688.F32.TF32 R176, R156.reuse, R66, R80 ;  /* 0x000000429cb0723c */ /* 0x040fe60000081050 */
        /* <DEDUP_REMOVED lines=8> */
[----:B------:R-:W3:Y:S04]  /*1ee30*/  LDL.LU R188, [R1+0x80] ;  /* 0x0000800001bc7983 */ /* 0x000ee80000300800 */
[----:B------:R-:W3:Y:S04]  /*1ee40*/  LDL.LU R189, [R1+0x84] ;  /* 0x0000840001bd7983 */ /* 0x000ee80000300800 */
[----:B------:R-:W3:Y:S04]  /*1ee50*/  LDL.LU R190, [R1+0x88] ;  /* 0x0000880001be7983 */ /* 0x000ee80000300800 */
[----:B------:R-:W3:Y:S04]  /*1ee60*/  LDL.LU R191, [R1+0x8c] ;  /* 0x00008c0001bf7983 */ /* 0x000ee80000300800 */
        /* <DEDUP_REMOVED lines=13> */
[----:B-1----:R-:W3:Y:S04]  /*1ef40*/  LDL.LU R68, [R1+0x4f0] ;  /* 0x0004f00001447983 */ /* 0x002ee80000300800 */
[----:B------:R-:W3:Y:S04]  /*1ef50*/  LDL.LU R69, [R1+0x4f4] ;  /* 0x0004f40001457983 */ /* 0x000ee80000300800 */
[----:B--2---:R-:W3:Y:S04]  /*1ef60*/  LDL.LU R70, [R1+0x4f8] ;  /* 0x0004f80001467983 */ /* 0x004ee80000300800 */
[----:B------:R-:W3:Y:S04]  /*1ef70*/  LDL.LU R71, [R1+0x4fc] ;  /* 0x0004fc0001477983 */ /* 0x000ee80000300800 */
        /* <DEDUP_REMOVED lines=72> */
[----:B------:R-:W-:Y:S03]  /*1f400*/  HMMA.1688.F32.TF32 R180, R156, R62, R248 ;  /* 0x0000003e9cb4723c */ /* 0x000fe600000810f8 */
[----:B------:R-:W4:Y:S04]  /*1f410*/  LDL.LU R160, [R1+0x70] ;  /* 0x0000700001a07983 */ /* 0x000f280000300800 */
[----:B------:R-:W4:Y:S01]  /*1f420*/  LDL.LU R161, [R1+0x74] ;  /* 0x0000740001a17983 */ /* 0x000f220000300800 */
[----:B------:R-:W-:-:S03]  /*1f430*/  IMAD.MOV.U32 R249, RZ, RZ, R0 ;  /* 0x000000fffff97224 */ /* 0x000fc600078e0000 */
[----:B------:R-:W4:Y:S01]  /*1f440*/  LDL.LU R162, [R1+0x78] ;  /* 0x0000780001a27983 */ /* 0x000f220000300800 */
[----:B------:R-:W-:-:S03]  /*1f450*/  IMAD.MOV.U32 R250, RZ, RZ, R2 ;  /* 0x000000fffffa7224 */ /* 0x000fc600078e0002 */
[----:B------:R-:W4:Y:S01]  /*1f460*/  LDL.LU R163, [R1+0x7c] ;  /* 0x00007c0001a37983 */ /* 0x000f220000300800 */
[----:B------:R-:W-:-:S03]  /*1f470*/  IMAD.MOV.U32 R251, RZ, RZ, R3 ;  /* 0x000000fffffb7224 */ /* 0x000fc600078e0003 */
[----:B------:R-:W4:Y:S04]  /*1f480*/  LDL.LU R248, [R1+0x50] ;  /* 0x0000500001f87983 */ /* 0x000f280000300800 */
[----:B------:R-:W4:Y:S04]  /*1f490*/  LDL.LU R0, [R1+0x1144] ;  /* 0x0011440001007983 */ /* 0x000f280000300800 */
[----:B------:R-:W4:Y:S04]  /*1f4a0*/  LDL.LU R2, [R1+0x1140] ;  /* 0x0011400001027983 */ /* 0x000f280000300800 */
[----:B------:R-:W4:Y:S01]  /*1f4b0*/  LDL R3, [R1+0x900] ;  /* 0x0009000001037983 */ /* 0x000f220000100800 */
[C---:B--2---:R-:W-:Y:S08]  /*1f4c0*/  HMMA.1688.F32.TF32 R84, R156.reuse, R10, R84 ;  /* 0x0000000a9c54723c */ /* 0x044ff00000081054 */
[C---:B---3--:R-:W-:Y:S08]  /*1f4d0*/  HMMA.1688.F32.TF32 R92, R156.reuse, R18, R92 ;  /* 0x000000129c5c723c */ /* 0x048ff0000008105c */
[C---:B----4-:R-:W-:Y:S08]  /*1f4e0*/  HMMA.1688.F32.TF32 R164, R156.reuse, R22, R164 ;  /* 0x000000169ca4723c */ /* 0x050ff000000810a4 */
[C---:B------:R-:W-:Y:S08]  /*1f4f0*/  HMMA.1688.F32.TF32 R204, R156.reuse, R26, R204 ;  /* 0x0000001a9ccc723c */ /* 0x040ff000000810cc */
[C---:B------:R-:W-:Y:S08]  /*1f500*/  HMMA.1688.F32.TF32 R212, R156.reuse, R34, R212 ;  /* 0x000000229cd4723c */ /* 0x040ff000000810d4 */
[C---:B------:R-:W-:Y:S08]  /*1f510*/  HMMA.1688.F32.TF32 R96, R156.reuse, R38, R96 ;  /* 0x000000269c60723c */ /* 0x040ff00000081060 */
[C---:B------:R-:W-:Y:S08]  /*1f520*/  HMMA.1688.F32.TF32 R100, R156.reuse, R42, R100 ;  /* 0x0000002a9c64723c */ /* 0x040ff00000081064 */
[C---:B------:R-:W-:Y:S08]  /*1f530*/  HMMA.1688.F32.TF32 R108, R156.reuse, R50, R108 ;  /* 0x000000329c6c723c */ /* 0x040ff0000008106c */
[C---:B------:R-:W-:Y:S11]  /*1f540*/  HMMA.1688.F32.TF32 R104, R156.reuse, R46, R104 ;  /* 0x0000002e9c68723c */ /* 0x040ff60000081068 */
[----:B------:R-:W-:Y:S04]  /*1f550*/  @!UPT UIADD3 URZ, URZ, URZ, URZ ;  /* 0x0000003f3f3ff290 */ /* 0x000fe8000fffe03f */
[----:B------:R-:W-:Y:S04]  /*1f560*/  STL.64 [R1+0x220], R108 ;  /* 0x0002206c01007387 */ /* 0x000fe80000100a00 */
[----:B------:R1:W-:Y:S01]  /*1f570*/  STL.64 [R1+0x228], R110 ;  /* 0x0002286e01007387 */ /* 0x0003e20000100a00 */
[C---:B------:R-:W-:Y:S03]  /*1f580*/  HMMA.1688.F32.TF32 R208, R156.reuse, R30, R208 ;  /* 0x0000001e9cd0723c */ /* 0x040fe600000810d0 */
[----:B-1----:R-:W2:Y:S04]  /*1f590*/  LDL.LU.64 R110, [R1+0x1138] ;  /* 0x00113800016e7983 */ /* 0x002ea80000300a00 */
[----:B------:R-:W2:Y:S04]  /*1f5a0*/  LDL.LU.64 R108, [R1+0x1130] ;  /* 0x00113000016c7983 */ /* 0x000ea80000300a00 */
[----:B------:R-:W-:Y:S04]  /*1f5b0*/  STL.64 [R1+0x230], R104 ;  /* 0x0002306801007387 */ /* 0x000fe80000100a00 */
[----:B------:R1:W-:Y:S01]  /*1f5c0*/  STL.64 [R1+0x238], R106 ;  /* 0x0002386a01007387 */ /* 0x0003e20000100a00 */
[C---:B------:R-:W-:Y:S03]  /*1f5d0*/  HMMA.1688.F32.TF32 R88, R156.reuse, R14, R88 ;  /* 0x0000000e9c58723c */ /* 0x040fe60000081058 */
[----:B-1----:R-:W3:Y:S04]  /*1f5e0*/  LDL.LU.64 R106, [R1+0x1128] ;  /* 0x00112800016a7983 */ /* 0x002ee80000300a00 */
[----:B------:R-:W3:Y:S04]  /*1f5f0*/  LDL.LU.64 R104, [R1+0x1120] ;  /* 0x0011200001687983 */ /* 0x000ee80000300a00 */
[----:B------:R-:W-:Y:S04]  /*1f600*/  STL.64 [R1+0x290], R100 ;  /* 0x0002906401007387 */ /* 0x000fe80000100a00 */
[----:B------:R1:W-:Y:S04]  /*1f610*/  STL.64 [R1+0x298], R102 ;  /* 0x0002986601007387 */ /* 0x0003e80000100a00 */
[----:B-1----:R-:W4:Y:S04]  /*1f620*/  LDL.LU.64 R102, [R1+0x1118] ;  /* 0x0011180001667983 */ /* 0x002f280000300a00 */
[----:B------:R-:W4:Y:S04]  /*1f630*/  LDL.LU.64 R100, [R1+0x1110] ;  /* 0x0011100001647983 */ /* 0x000f280000300a00 */
[----:B------:R-:W-:Y:S04]  /*1f640*/  STL.64 [R1+0x2a0], R96 ;  /* 0x0002a06001007387 */ /* 0x000fe80000100a00 */
[----:B------:R1:W-:Y:S01]  /*1f650*/  STL.64 [R1+0x2a8], R98 ;  /* 0x0002a86201007387 */ /* 0x0003e20000100a00 */
[----:B------:R-:W-:Y:S03]  /*1f660*/  HMMA.1688.F32.TF32 R156, R156, R6, R152 ;  /* 0x000000069c9c723c */ /* 0x000fe60000081098 */
[----:B-1----:R-:W2:Y:S04]  /*1f670*/  LDL.LU.64 R98, [R1+0x1108] ;  /* 0x0011080001627983 */ /* 0x002ea80000300a00 */
[----:B------:R-:W2:Y:S04]  /*1f680*/  LDL.LU.64 R96, [R1+0x1100] ;  /* 0x0011000001607983 */ /* 0x000ea80000300a00 */
[----:B------:R-:W-:Y:S04]  /*1f690*/  STL.64 [R1+0x2b0], R212 ;  /* 0x0002b0d401007387 */ /* 0x000fe80000100a00 */
[----:B------:R1:W-:Y:S04]  /*1f6a0*/  STL.64 [R1+0x2b8], R214 ;  /* 0x0002b8d601007387 */ /* 0x0003e80000100a00 */
        /* <DEDUP_REMOVED lines=26> */
[----:B------:R-:W2:Y:S04]  /*1f850*/  LDL.LU.64 R154, [R1+0x1088] ;  /* 0x00108800019a7983 */ /* 0x000ea80000300a00 */
[----:B------:R-:W2:Y:S04]  /*1f860*/  LDL.LU.64 R152, [R1+0x1080] ;  /* 0x0010800001987983 */ /* 0x000ea80000300a00 */
[----:B------:R1:W-:Y:S04]  /*1f870*/  STL.64 [R1+0x370], R156 ;  /* 0x0003709c01007387 */ /* 0x0003e80000100a00 */
[----:B------:R1:W-:Y:S04]  /*1f880*/  STL.64 [R1+0x378], R158 ;  /* 0x0003789e01007387 */ /* 0x0003e80000100a00 */
[----:B-1----:R-:W2:Y:S04]  /*1f890*/  LDL.LU R156, [R1+0x270] ;  /* 0x00027000019c7983 */ /* 0x002ea80000300800 */
[----:B------:R-:W2:Y:S01]  /*1f8a0*/  LDL.LU R157, [R1+0x274] ;  /* 0x00027400019d7983 */ /* 0x000ea20000300800 */
[----:B------:R-:W-:Y:S01]  /*1f8b0*/  HMMA.1688.F32.TF32 R76, R144, R50, R76 ;  /* 0x00000032904c723c */ /* 0x000fe2000008104c */
[----:B------:R-:W-:-:S02]  /*1f8c0*/  IMAD.MOV.U32 R158, RZ, RZ, R2 ;  /* 0x000000ffff9e7224 */ /* 0x000fc400078e0002 */
[----:B------:R-:W-:-:S05]  /*1f8d0*/  IMAD.MOV.U32 R159, RZ, RZ, R0 ;  /* 0x000000ffff9f7224 */ /* 0x000fca00078e0000 */
[C---:B------:R-:W-:Y:S08]  /*1f8e0*/  HMMA.1688.F32.TF32 R72, R144.reuse, R46, R72 ;  /* 0x0000002e9048723c */ /* 0x040ff00000081048 */
[C---:B------:R-:W-:Y:S08]  /*1f8f0*/  HMMA.1688.F32.TF32 R68, R144.reuse, R42, R68 ;  /* 0x0000002a9044723c */ /* 0x040ff00000081044 */
[C---:B------:R-:W-:Y:S08]  /*1f900*/  HMMA.1688.F32.TF32 R236, R144.reuse, R38, R236 ;  /* 0x0000002690ec723c */ /* 0x040ff000000810ec */
[C---:B------:R-:W-:Y:S08]  /*1f910*/  HMMA.1688.F32.TF32 R148, R144.reuse, R30, R148 ;  /* 0x0000001e9094723c */ /* 0x040ff00000081094 */
[C---:B------:R-:W-:Y:S01]  /*1f920*/  HMMA.1688.F32.TF32 R220, R144.reuse, R66, R220 ;  /* 0x0000004290dc723c */ /* 0x040fe200000810dc */
[----:B------:R-:W3:Y:S04]  /*1f930*/  LDL R66, [R1+0xe40] ;  /* 0x000e400001427983 */ /* 0x000ee80000100800 */
[----:B------:R-:W-:Y:S04]  /*1f940*/  STL.64 [R1+0x4e0], R76 ;  /* 0x0004e04c01007387 */ /* 0x000fe80000100a00 */
[----:B------:R1:W-:Y:S04]  /*1f950*/  STL.64 [R1+0x4e8], R78 ;  /* 0x0004e84e01007387 */ /* 0x0003e80000100a00 */
[----:B-1----:R-:W4:Y:S04]  /*1f960*/  LDL.LU.64 R78, [R1+0x1078] ;  /* 0x00107800014e7983 */ /* 0x002f280000300a00 */
[----:B------:R-:W4:Y:S04]  /*1f970*/  LDL.LU.64 R76, [R1+0x1070] ;  /* 0x00107000014c7983 */ /* 0x000f280000300a00 */
        /* <DEDUP_REMOVED lines=11> */
[----:B------:R-:W4:Y:S01]  /*1fa30*/  LDL.LU.64 R236, [R1+0x1040] ;  /* 0x0010400001ec7983 */ /* 0x000f220000300a00 */
[C---:B------:R-:W-:Y:S08]  /*1fa40*/  HMMA.1688.F32.TF32 R160, R144.reuse, R18, R160 ;  /* 0x0000001290a0723c */ /* 0x040ff000000810a0 */
[C---:B--2---:R-:W-:Y:S11]  /*1fa50*/  HMMA.1688.F32.TF32 R156, R144.reuse, R34, R156 ;  /* 0x00000022909c723c */ /* 0x044ff6000008109c */
[----:B------:R-:W-:Y:S11]  /*1fa60*/  @!UPT UIADD3 URZ, URZ, URZ, URZ ;  /* 0x0000003f3f3ff290 */ /* 0x000ff6000fffe03f */
[----:B------:R-:W-:Y:S01]  /*1fa70*/  @!UPT UIADD3 URZ, URZ, URZ, URZ ;  /* 0x0000003f3f3ff290 */ /* 0x000fe2000fffe03f */
[----:B------:R-:W-:Y:S04]  /*1fa80*/  STL.64 [R1+0x490], R156 ;  /* 0x0004909c01007387 */ /* 0x000fe80000100a00 */
[----:B------:R1:W-:Y:S04]  /*1fa90*/  STL.64 [R1+0x498], R158 ;  /* 0x0004989e01007387 */ /* 0x0003e80000100a00 */
[----:B------:R-:W-:Y:S04]  /*1faa0*/  STL.64 [R1+0x3a0], R148 ;  /* 0x0003a09401007387 */ /* 0x000fe80000100a00 */
[----:B------:R2:W-:Y:S01]  /*1fab0*/  STL.64 [R1+0x3a8], R150 ;  /* 0x0003a89601007387 */ /* 0x0005e20000100a00 */
[----:B-1----:R-:W-:Y:S03]  /*1fac0*/  HMMA.1688.F32.TF32 R156, R144, R26, R192 ;  /* 0x0000001a909c723c */ /* 0x002fe600000810c0 */
[----:B------:R-:W-:Y:S01]  /*1fad0*/  LDS R192, [R65+0x42100] ;  /* 0x0421000041c07984 */ /* 0x000fe20000000800 */
[----:B---3--:R-:W-:-:S03]  /*1fae0*/  IMAD R3, R3, 0x10000, R66 ;  /* 0x0001000003037824 */ /* 0x008fc600078e0242 */
[----:B------:R-:W-:Y:S01]  /*1faf0*/  LDS R194, [R65+0x42900] ;  /* 0x0429000041c27984 */ /* 0x000fe20000000800 */
[C---:B--2---:R-:W-:Y:S03]  /*1fb00*/  HMMA.1688.F32.TF32 R148, R144.reuse, R22, R188 ;  /* 0x000000169094723c */ /* 0x044fe600000810bc */
[----:B------:R-:W-:Y:S04]  /*1fb10*/  LDS R189, [R64+0x42100] ;  /* 0x0421000040bd7984 */ /* 0x000fe80000000800 */
[----:B------:R-:W-:Y:S01]  /*1fb20*/  LDS R191, [R64+0x42900] ;  /* 0x0429000040bf7984 */ /* 0x000fe20000000800 */
[C---:B------:R-:W-:Y:S03]  /*1fb30*/  HMMA.1688.F32.TF32 R224, R144.reuse, R62, R224 ;  /* 0x0000003e90e0723c */ /* 0x040fe600000810e0 */
[----:B------:R-:W-:Y:S05]  /*1fb40*/  LDS R188, [R61+0x42100] ;  /* 0x042100003dbc7984 */ /* 0x000fea0000000800 */
[C---:B------:R-:W-:Y:S01]  /*1fb50*/  HMMA.1688.F32.TF32 R228, R144.reuse, R58, R228 ;  /* 0x0000003a90e4723c */ /* 0x040fe200000810e4 */
[----:B------:R-:W-:Y:S04]  /*1fb60*/  STL.64 [R1+0x470], R156 ;  /* 0x0004709c01007387 */ /* 0x000fe80000100a00 */
[----:B------:R1:W-:Y:S03]  /*1fb70*/  STL.64 [R1+0x478], R158 ;  /* 0x0004789e01007387 */ /* 0x0003e60000100a00 */
[----:B------:R-:W-:Y:S01]  /*1fb80*/  IMAD.MOV.U32 R2, RZ, RZ, R150 ;  /* 0x000000ffff027224 */ /* 0x000fe200078e0096 */
[----:B------:R2:W-:Y:S01]  /*1fb90*/  STL.64 [R1+0x3e0], R148 ;  /* 0x0003e09401007387 */ /* 0x0005e20000100a00 */
[----:B------:R-:W-:Y:S01]  /*1fba0*/  IMAD.MOV.U32 R0, RZ, RZ, R151 ;  /* 0x000000ffff007224 */ /* 0x000fe200078e0097 */
[----:B------:R-:W-:Y:S02]  /*1fbb0*/  HMMA.1688.F32.TF32 R232, R144, R54, R232 ;  /* 0x0000003690e8723c */ /* 0x000fe400000810e8 */
[----:B------:R-:W-:Y:S01]  /*1fbc0*/  LDS R190, [R61+0x42900] ;  /* 0x042900003dbe7984 */ /* 0x000fe20000000800 */
[----:B------:R-:W-:-:S02]  /*1fbd0*/  IMAD.MOV.U32 R50, RZ, RZ, R57 ;  /* 0x000000ffff327224 */ /* 0x000fc400078e0039 */
[----:B------:R-:W-:Y:S01]  /*1fbe0*/  IMAD.MOV.U32 R51, RZ, RZ, R56 ;  /* 0x000000ffff337224 */ /* 0x000fe200078e0038 */
[----:B------:R-:W-:Y:S02]  /*1fbf0*/  LDS R193, [R252+0x42100] ;  /* 0x04210000fcc17984 */ /* 0x000fe40000000800 */
[C---:B-1----:R-:W-:Y:S02]  /*1fc00*/  HMMA.1688.F32.TF32 R156, R144.reuse, R14, R80 ;  /* 0x0000000e909c723c */ /* 0x042fe40000081050 */
[----:B------:R-:W-:Y:S01]  /*1fc10*/  STL.64 [R1+0x460], R160 ;  /* 0x000460a001007387 */ /* 0x000fe20000100a00 */
[----:B------:R-:W-:Y:S02]  /*1fc20*/  IMAD.MOV.U32 R46, RZ, RZ, R53 ;  /* 0x000000ffff2e7224 */ /* 0x000fe400078e0035 */
[----:B------:R-:W-:Y:S01]  /*1fc30*/  IMAD.MOV.U32 R47, RZ, RZ, R52 ;  /* 0x000000ffff2f7224 */ /* 0x000fe200078e0034 */
[----:B------:R-:W-:Y:S02]  /*1fc40*/  LDSM.16.M88.4 R56, [R3+0x2000] ;  /* 0x002000000338783b */ /* 0x000fe40000000200 */
[C---:B--2---:R-:W-:Y:S02]  /*1fc50*/  HMMA.1688.F32.TF32 R148, R144.reuse, R10, R248 ;  /* 0x0000000a9094723c */ /* 0x044fe400000810f8 */
[----:B------:R-:W-:Y:S06]  /*1fc60*/  LDS R195, [R252+0x42900] ;  /* 0x04290000fcc37984 */ /* 0x000fec0000000800 */
[----:B------:R-:W-:Y:S01]  /*1fc70*/  HMMA.1688.F32.TF32 R80, R144, R6, R244 ;  /* 0x000000069050723c */ /* 0x000fe200000810f4 */
[----:B------:R-:W-:Y:S04]  /*1fc80*/  STL.64 [R1+0x468], R162 ;  /* 0x000468a201007387 */ /* 0x000fe80000100a00 */
[----:B------:R-:W-:Y:S04]  /*1fc90*/  LDS R161, [R64+0x42000] ;  /* 0x0420000040a17984 */ /* 0x000fe80000000800 */
[----:B------:R-:W-:Y:S04]  /*1fca0*/  STL.64 [R1+0x440], R156 ;  /* 0x0004409c01007387 */ /* 0x000fe80000100a00 */
[----:B------:R-:W-:Y:S04]  /*1fcb0*/  STL.64 [R1+0x448], R158 ;  /* 0x0004489e01007387 */ /* 0x000fe80000100a00 */
[----:B------:R-:W-:Y:S04]  /*1fcc0*/  STL.64 [R1+0x420], R148 ;  /* 0x0004209401007387 */ /* 0x000fe80000100a00 */
[----:B------:R-:W-:Y:S04]  /*1fcd0*/  STL.64 [R1+0x428], R150 ;  /* 0x0004289601007387 */ /* 0x000fe80000100a00 */
[----:B------:R1:W-:Y:S04]  /*1fce0*/  STL.64 [R1+0x3d0], R80 ;  /* 0x0003d05001007387 */ /* 0x0003e80000100a00 */
[----:B------:R2:W-:Y:S04]  /*1fcf0*/  STL.64 [R1+0x3d8], R82 ;  /* 0x0003d85201007387 */ /* 0x0005e80000100a00 */
[----:B------:R-:W-:Y:S04]  /*1fd00*/  LDS R163, [R64+0x42800] ;  /* 0x0428000040a37984 */ /* 0x000fe80000000800 */
[----:B-1----:R-:W3:Y:S04]  /*1fd10*/  LDL.LU R80, [R1+0x110] ;  /* 0x0001100001507983 */ /* 0x002ee80000300800 */
[----:B------:R-:W3:Y:S04]  /*1fd20*/  LDL.LU R81, [R1+0x114] ;  /* 0x0001140001517983 */ /* 0x000ee80000300800 */
[----:B--2---:R-:W3:Y:S01]  /*1fd30*/  LDL.LU R82, [R1+0x118] ;  /* 0x0001180001527983 */ /* 0x004ee20000300800 */
[----:B----4-:R-:W-:-:S02]  /*1fd40*/  IMAD.MOV.U32 R248, RZ, RZ, R239 ;  /* 0x000000fffff87224 */ /* 0x010fc400078e00ef */
[----:B------:R-:W-:Y:S01]  /*1fd50*/  IMAD.MOV.U32 R250, RZ, RZ, R237 ;  /* 0x000000fffffa7224 */ /* 0x000fe200078e00ed */
[----:B------:R-:W-:Y:S04]  /*1fd60*/  LDS R156, [R65+0x42000] ;  /* 0x04200000419c7984 */ /* 0x000fe80000000800 */
        /* <DEDUP_REMOVED lines=11> */
[----:B------:R-:W1:Y:S01]  /*1fe20*/  LDSM.16.M88.4 R64, [R3] ;  /* 0x000000000340783b */ /* 0x000e620000000200 */
[----:B------:R-:W-:-:S02]  /*1fe30*/  IMAD.MOV.U32 R249, RZ, RZ, R238 ;  /* 0x000000fffff97224 */ /* 0x000fc400078e00ee */
[----:B------:R-:W-:Y:S01]  /*1fe40*/  IMAD.MOV.U32 R251, RZ, RZ, R236 ;  /* 0x000000fffffb7224 */ /* 0x000fe200078e00ec */
[----:B------:R-:W-:Y:S01]  /*1fe50*/  LDS R148, [R61+0x42080] ;  /* 0x042080003d947984 */ /* 0x000fe20000000800 */
[----:B------:R-:W-:-:S03]  /*1fe60*/  IMAD.MOV.U32 R83, RZ, RZ, R60 ;  /* 0x000000ffff537224 */ /* 0x000fc600078e003c */
[----:B------:R-:W-:Y:S04]  /*1fe70*/  LDS R150, [R61+0x42880] ;  /* 0x042880003d967984 */ /* 0x000fe80000000800 */
[----:B------:R-:W-:Y:S04]  /*1fe80*/  LDS R236, [R61+0x42180] ;  /* 0x042180003dec7984 */ /* 0x000fe80000000800 */
[----:B------:R-:W-:Y:S04]  /*1fe90*/  LDS R238, [R61+0x42980] ;  /* 0x042980003dee7984 */ /* 0x000fe80000000800 */
[----:B------:R-:W2:Y:S04]  /*1fea0*/  LDSM.16.M88.4 R60, [R3+0x1000] ;  /* 0x00100000033c783b */ /* 0x000ea80000000200 */
[----:B------:R-:W4:Y:S04]  /*1feb0*/  LDSM.16.M88.4 R52, [R3+0x3000] ;  /* 0x003000000334783b */ /* 0x000f280000000200 */
[----:B------:R-:W-:Y:S04]  /*1fec0*/  LDS R157, [R252+0x42000] ;  /* 0x04200000fc9d7984 */ /* 0x000fe80000000800 */
[----:B------:R-:W3:Y:S04]  /*1fed0*/  LDS R159, [R252+0x42800] ;  /* 0x04280000fc9f7984 */ /* 0x000ee80000000800 */
[----:B------:R-:W-:Y:S04]  /*1fee0*/  LDS R145, [R252+0x42080] ;  /* 0x04208000fc917984 */ /* 0x000fe80000000800 */
[----:B-1----:R-:W-:Y:S04]  /*1fef0*/  STL [R1+0xf64], R66 ;  /* 0x000f644201007387 */ /* 0x002fe80000100800 */
[----:B------:R-:W-:Y:S04]  /*1ff00*/  STL [R1+0xf60], R67 ;  /* 0x000f604301007387 */ /* 0x000fe80000100800 */
[----:B------:R-:W-:Y:S04]  /*1ff10*/  STL [R1+0xe90], R252 ;  /* 0x000e90fc01007387 */ /* 0x000fe80000100800 */
[----:B------:R-:W1:Y:S04]  /*1ff20*/  LDS R147, [R252+0x42880] ;  /* 0x04288000fc937984 */ /* 0x000e680000000800 */
[----:B------:R-:W-:Y:S04]  /*1ff30*/  LDS R245, [R252+0x42180] ;  /* 0x04218000fcf57984 */ /* 0x000fe80000000800 */
[----:B--2---:R-:W-:Y:S04]  /*1ff40*/  STL [R1+0xf6c], R62 ;  /* 0x000f6c3e01007387 */ /* 0x004fe80000100800 */
[----:B------:R-:W-:Y:S04]  /*1ff50*/  STL [R1+0xf68], R63 ;  /* 0x000f683f01007387 */ /* 0x000fe80000100800 */
[----:B------:R-:W-:Y:S04]  /*1ff60*/  STL [R1+0xf74], R58 ;  /* 0x000f743a01007387 */ /* 0x000fe80000100800 */
[----:B------:R-:W-:Y:S04]  /*1ff70*/  STL [R1+0xf70], R59 ;  /* 0x000f703b01007387 */ /* 0x000fe80000100800 */
[----:B----4-:R-:W-:Y:S04]  /*1ff80*/  STL [R1+0xf7c], R54 ;  /* 0x000f7c3601007387 */ /* 0x010fe80000100800 */
[----:B------:R-:W-:Y:S01]  /*1ff90*/  STL [R1+0xf78], R55 ;  /* 0x000f783701007387 */ /* 0x000fe20000100800 */
[-C--:B------:R-:W-:Y:S03]  /*1ffa0*/  HMMA.1688.F32.TF32 R248, R148, R64.reuse, R248 ;  /* 0x0000004094f8723c */ /* 0x080fe600000810f8 */
[----:B------:R-:W2:Y:S05]  /*1ffb0*/  LDS R247, [R252+0x42980] ;  /* 0x04298000fcf77984 */ /* 0x000eaa0000000800 */
[----:B---3--:R-:W-:Y:S11]  /*1ffc0*/  HMMA.1688.F32.TF32 R80, R160, R64, R80 ;  /* 0x00000040a050723c */ /* 0x008ff60000081050 */
[----:B------:R-:W-:Y:S11]  /*1ffd0*/  @!UPT UIADD3 URZ, URZ, URZ, URZ ;  /* 0x0000003f3f3ff290 */ /* 0x000ff6000fffe03f */
[----:B------:R-:W-:Y:S01]  /*1ffe0*/  @!UPT UIADD3 URZ, URZ, URZ, URZ ;  /* 0x0000003f3f3ff290 */ /* 0x000fe2000fffe03f */
[----:B------:R-:W-:Y:S04]  /*1fff0*/  STL.64 [R1+0x400], R80 ;  /* 0x0004005001007387 */ /* 0x000fe80000100a00 */
[----:B------:R3:W-:Y:S04]  /*20000*/  STL.64 [R1+0x408], R82 ;  /* 0x0004085201007387 */ /* 0x0007e80000100a00 */
[----:B---3--:R-:W3:Y:S04]  /*20010*/  LDL.LU.64 R82, [R1+0x1038] ;  /* 0x0010380001527983 */ /* 0x008ee80000300a00 */
[----:B------:R-:W3:Y:S04]  /*20020*/  LDL.LU.64 R80, [R1+0x1030] ;  /* 0x0010300001507983 */ /* 0x000ee80000300a00 */
[----:B------:R-:W-:Y:S04]  /*20030*/  STL.64 [R1+0x3f0], R248 ;  /* 0x0003f0f801007387 */ /* 0x000fe80000100a00 */
[----:B------:R4:W-:Y:S04]  /*20040*/  STL.64 [R1+0x3f8], R250 ;  /* 0x0003f8fa01007387 */ /* 0x0009e80000100a00 */
[----:B----4-:R-:W4:Y:S04]  /*20050*/  LDL.LU.64 R250, [R1+0x1028] ;  /* 0x0010280001fa7983 */ /* 0x010f280000300a00 */
[----:B------:R-:W4:Y:S01]  /*20060*/  LDL.LU.64 R248, [R1+0x1020] ;  /* 0x0010200001f87983 */ /* 0x000f220000300a00 */
[----:B------:R-:W-:-:S02]  /*20070*/  IMAD.MOV.U32 R42, RZ, RZ, R37 ;  /* 0x000000ffff2a7224 */ /* 0x000fc400078e0025 */
[----:B------:R-:W-:Y:S02]  /*20080*/  IMAD.MOV.U32 R43, RZ, RZ, R36 ;  /* 0x000000ffff2b7224 */ /* 0x000fe400078e0024 */
[-C--:B------:R-:W-:Y:S11]  /*20090*/  HMMA.1688.F32.TF32 R36, R156, R64.reuse, R164 ;  /* 0x000000409c24723c */ /* 0x080ff600000810a4 */
[----:B------:R-:W-:Y:S11]  /*200a0*/  @!UPT UIADD3 URZ, URZ, URZ, URZ ;  /* 0x0000003f3f3ff290 */ /* 0x000ff6000fffe03f */
[----:B------:R-:W-:Y:S02]  /*200b0*/  @!UPT UIADD3 URZ, URZ, URZ, URZ ;  /* 0x0000003f3f3ff290 */ /* 0x000fe4000fffe03f */
[----:B------:R-:W-:Y:S01]  /*200c0*/  IMAD.MOV.U32 R252, RZ, RZ, R39 ;  /* 0x000000fffffc7224 */ /* 0x000fe200078e0027 */
[-C--:B---3--:R-:W-:Y:S11]  /*200d0*/  HMMA.1688.F32.TF32 R80, R188, R64.reuse, R80 ;  /* 0x00000040bc50723c */ /* 0x088ff60000081050 */
[----:B------:R-:W-:Y:S11]  /*200e0*/  @!UPT UIADD3 URZ, URZ, URZ, URZ ;  /* 0x0000003f3f3ff290 */ /* 0x000ff6000fffe03f */
[----:B------:R-:W-:Y:S01]  /*200f0*/  @!UPT UIADD3 URZ, URZ, URZ, URZ ;  /* 0x0000003f3f3ff290 */ /* 0x000fe2000fffe03f */
[----:B------:R-:W-:Y:S04]  /*20100*/  STL.64 [R1+0x410], R80 ;  /* 0x0004105001007387 */ /* 0x000fe80000100a00 */
[----:B------:R3:W-:Y:S02]  /*20110*/  STL.64 [R1+0x418], R82 ;  /* 0x0004185201007387 */ /* 0x0007e40000100a00 */
[-C--:B---3--:R-:W-:Y:S08]  /*20120*/  HMMA.1688.F32.TF32 R80, R236, R64.reuse, R152 ;  /* 0x00000040ec50723c */ /* 0x088ff00000081098 */
[-C--:B-1----:R-:W-:Y:S11]  /*20130*/  HMMA.1688.F32.TF32 R152, R144, R64.reuse, R216 ;  /* 0x000000409098723c */ /* 0x082ff600000810d8 */
[----:B------:R-:W-:Y:S04]  /*20140*/  @!UPT UIADD3 URZ, URZ, URZ, URZ ;  /* 0x0000003f3f3ff290 */ /* 0x000fe8000fffe03f */
[----:B------:R-:W-:Y:S04]  /*20150*/  STL.64 [R1+0x450], R80 ;  /* 0x0004505001007387 */ /* 0x000fe80000100a00 */
[----:B------:R1:W-:Y:S04]  /*20160*/  STL.64 [R1+0x458], R82 ;  /* 0x0004585201007387 */ /* 0x0003e80000100a00 */
[----:B------:R-:W-:Y:S04]  /*20170*/  STL.64 [R1+0x4d0], R36 ;  /* 0x0004d02401007387 */ /* 0x000fe80000100a00 */
[----:B------:R2:W-:Y:S01]  /*20180*/  STL [R1+0x4d8], R38 ;  /* 0x0004d82601007387 */ /* 0x0005e20000100800 */
[-C--:B-1----:R-:W-:Y:S08]  /*20190*/  HMMA.1688.F32.TF32 R80, R192, R64.reuse, R176 ;  /* 0x00000040c050723c */ /* 0x082ff000000810b0 */
[----:B--2---:R-:W-:Y:S01]  /*201a0*/  HMMA.1688.F32.TF32 R36, R244, R64, R220 ;  /* 0x00000040f424723c */ /* 0x004fe200000810dc */
[----:B------:R-:W-:Y:S04]  /*201b0*/  STL [R1+0xe94], R252 ;  /* 0x000e94fc01007387 */ /* 0x000fe80000100800 */
[----:B------:R-:W-:Y:S04]  /*201c0*/  STL.64 [R1+0x540], R152 ;  /* 0x0005409801007387 */ /* 0x000fe80000100a00 */
[----:B------:R-:W-:Y:S11]  /*201d0*/  STL.64 [R1+0x548], R154 ;  /* 0x0005489a01007387 */ /* 0x000ff60000100a00 */
[----:B------:R-:W-:Y:S03]  /*201e0*/  @!UPT UIADD3 URZ, URZ, URZ, URZ ;  /* 0x0000003f3f3ff290 */ /* 0x000fe6000fffe03f */
[----:B------:R-:W-:Y:S01]  /*201f0*/  STL.64 [R1+0x590], R36 ;  /* 0x0005902401007387 */ /* 0x000fe20000100a00 */
[----:B------:R-:W-:-:S03]  /*20200*/  IMAD.MOV.U32 R64, RZ, RZ, R39 ;  /* 0x000000ffff407224 */ /* 0x000fc600078e0027 */
[----:B------:R-:W-:Y:S04]  /*20210*/  STL.64 [R1+0x580], R80 ;  /* 0x0005805001007387 */ /* 0x000fe80000100a00 */
[----:B------:R-:W-:Y:S04]  /*20220*/  STL.64 [R1+0x588], R82 ;  /* 0x0005885201007387 */ /* 0x000fe80000100a00 */
[----:B------:R1:W-:Y:S02]  /*20230*/  STL [R1+0x598], R38 ;  /* 0x0005982601007387 */ /* 0x0003e40000100800 */
[----:B-1----:R-:W-:Y:S07]  /*20240*/  HMMA.1688.F32.TF32 R36, R160, R60, R44 ;  /* 0x0000003ca024723c */ /* 0x002fee000008102c */
[----:B------:R-:W-:-:S02]  /*20250*/  IMAD.MOV.U32 R46, RZ, RZ, R29 ;  /* 0x000000ffff2e7224 */ /* 0x000fc400078e001d */
[----:B------:R-:W-:Y:S02]  /*20260*/  IMAD.MOV.U32 R47, RZ, RZ, R28 ;  /* 0x000000ffff2f7224 */ /* 0x000fe400078e001c */
[----:B------:R-:W-:Y:S01]  /*20270*/  HMMA.1688.F32.TF32 R28, R148, R60, R48 ;  /* 0x0000003c941c723c */ /* 0x000fe20000081030 */
[----:B------:R-:W-:Y:S01]  /*20280*/  STL [R1+0xe60], R64 ;  /* 0x000e604001007387 */ /* 0x000fe20000100800 */
[----:B------:R-:W-:Y:S02]  /*20290*/  IMAD.MOV.U32 R44, RZ, RZ, R33 ;  /* 0x000000ffff2c7224 */ /* 0x000fe400078e0021 */
[----:B------:R-:W-:-:S09]  /*202a0*/  IMAD.MOV.U32 R45, RZ, RZ, R32 ;  /* 0x000000ffff2d7224 */ /* 0x000fd200078e0020 */
[----:B------:R-:W-:Y:S02]  /*202b0*/  IMAD.MOV.U32 R58, RZ, RZ, R39 ;  /* 0x000000ffff3a7224 */ /* 0x000fe400078e0027 */
[----:B------:R-:W-:Y:S02]  /*202c0*/  IMAD.MOV.U32 R55, RZ, RZ, R38 ;  /* 0x000000ffff377224 */ /* 0x000fe400078e0026 */
[----:B------:R-:W-:Y:S01]  /*202d0*/  IMAD.MOV.U32 R54, RZ, RZ, R37 ;  /* 0x000000ffff367224 */ /* 0x000fe200078e0025 */
[----:B------:R1:W-:Y:S01]  /*202e0*/  STL [R1+0x340], R36 ;  /* 0x0003402401007387 */ /* 0x0003e20000100800 */
[-C--:B------:R-:W-:Y:S03]  /*202f0*/  HMMA.1688.F32.TF32 R32, R236, R60.reuse, R84 ;  /* 0x0000003cec20723c */ /* 0x080fe60000081054 */
[----:B------:R-:W-:Y:S04]  /*20300*/  STL [R1+0xf88], R58 ;  /* 0x000f883a01007387 */ /* 0x000fe80000100800 */
[----:B------:R-:W-:Y:S01]  /*20310*/  STL [R1+0xf84], R55 ;  /* 0x000f843701007387 */ /* 0x000fe20000100800 */
[----:B-1----:R-:W-:Y:S03]  /*20320*/  HMMA.1688.F32.TF32 R36, R188, R60, R68 ;  /* 0x0000003cbc24723c */ /* 0x002fe60000081044 */
[----:B------:R-:W-:Y:S01]  /*20330*/  STL [R1+0xf80], R54 ;  /* 0x000f803601007387 */ /* 0x000fe20000100800 */
[----:B------:R-:W-:-:S03]  /*20340*/  IMAD.MOV.U32 R50, RZ, RZ, R21 ;  /* 0x000000ffff327224 */ /* 0x000fc600078e0015 */
[----:B------:R-:W-:Y:S01]  /*20350*/  STL.64 [R1+0x360], R28 ;  /* 0x0003601c01007387 */ /* 0x000fe20000100a00 */
[----:B------:R-:W-:-:S03]  /*20360*/  IMAD.MOV.U32 R51, RZ, RZ, R20 ;  /* 0x000000ffff337224 */ /* 0x000fc600078e0014 */
[----:B------:R1:W-:Y:S01]  /*20370*/  STL.64 [R1+0x368], R30 ;  /* 0x0003681e01007387 */ /* 0x0003e20000100a00 */
[-C--:B------:R-:W-:Y:S08]  /*20380*/  HMMA.1688.F32.TF32 R20, R144, R60.reuse, R200 ;  /* 0x0000003c9014723c */ /* 0x080ff000000810c8 */
[----:B-1----:R-:W-:Y:S03]  /*20390*/  HMMA.1688.F32.TF32 R28, R156, R60, R204 ;  /* 0x0000003c9c1c723c */ /* 0x002fe600000810cc */
[----:B------:R-:W-:Y:S04]  /*203a0*/  STL.64 [R1+0x390], R36 ;  /* 0x0003902401007387 */ /* 0x000fe80000100a00 */
[----:B------:R-:W-:Y:S04]  /*203b0*/  STL.64 [R1+0x398], R38 ;  /* 0x0003982601007387 */ /* 0x000fe80000100a00 */
[----:B------:R-:W-:Y:S04]  /*203c0*/  STL.64 [R1+0x3c0], R32 ;  /* 0x0003c02001007387 */ /* 0x000fe80000100a00 */
[----:B------:R-:W-:Y:S01]  /*203d0*/  STL.64 [R1+0x3c8], R34 ;  /* 0x0003c82201007387 */ /* 0x000fe20000100a00 */
[----:B------:R-:W-:-:S02]  /*203e0*/  IMAD.MOV.U32 R48, RZ, RZ, R25 ;  /* 0x000000ffff307224 */ /* 0x000fc400078e0019 */
[----:B------:R-:W-:Y:S01]  /*203f0*/  IMAD.MOV.U32 R49, RZ, RZ, R24 ;  /* 0x000000ffff317224 */ /* 0x000fe200078e0018 */
[----:B------:R-:W-:Y:S01]  /*20400*/  LDSM.16.M88.4 R36, [R3+0x8000] ;  /* 0x008000000324783b */ /* 0x000fe20000000200 */
[-C--:B------:R-:W-:Y:S01]  /*20410*/  HMMA.1688.F32.TF32 R24, R244, R60.reuse, R224 ;  /* 0x0000003cf418723c */ /* 0x080fe200000810e0 */
[----:B------:R-:W-:Y:S02]  /*20420*/  IMAD.MOV.U32 R154, RZ, RZ, R13 ;  /* 0x000000ffff9a7224 */ /* 0x000fe400078e000d */
[----:B------:R-:W-:Y:S01]  /*20430*/  IMAD.MOV.U32 R155, RZ, RZ, R12 ;  /* 0x000000ffff9b7224 */ /* 0x000fe200078e000c */
[----:B------:R-:W-:Y:S04]  /*20440*/  LDSM.16.M88.4 R32, [R3+0x9000] ;  /* 0x009000000320783b */ /* 0x000fe80000000200 */
[----:B------:R-:W-:Y:S04]  /*20450*/  STL.64 [R1+0x430], R28 ;  /* 0x0004301c01007387 */ /* 0x000fe80000100a00 */
[----:B------:R1:W-:Y:S04]  /*20460*/  STL.64 [R1+0x438], R30 ;  /* 0x0004381e01007387 */ /* 0x0003e80000100a00 */
[----:B------:R-:W-:Y:S04]  /*20470*/  STL.64 [R1+0x510], R20 ;  /* 0x0005101401007387 */ /* 0x000fe80000100a00 */
[----:B------:R2:W-:Y:S01]  /*20480*/  STL.64 [R1+0x518], R22 ;  /* 0x0005181601007387 */ /* 0x0005e20000100a00 */
[----:B-1----:R-:W-:Y:S08]  /*20490*/  HMMA.1688.F32.TF32 R28, R192, R60, R180 ;  /* 0x0000003cc01c723c */ /* 0x002ff000000810b4 */
[----:B--2---:R-:W-:Y:S01]  /*204a0*/  HMMA.1688.F32.TF32 R20, R160, R56, R40 ;  /* 0x00000038a014723c */ /* 0x004fe20000081028 */
[----:B------:R-:W-:Y:S01]  /*204b0*/  IMAD.MOV.U32 R82, RZ, RZ, R5 ;  /* 0x000000ffff527224 */ /* 0x000fe200078e0005 */
[----:B------:R-:W-:Y:S11]  /*204c0*/  LDSM.16.M88.4 R40, [R3+0x7000] ;  /* 0x007000000328783b */ /* 0x000ff60000000200 */
[----:B------:R-:W-:Y:S02]  /*204d0*/  @!UPT UIADD3 URZ, URZ, URZ, URZ ;  /* 0x0000003f3f3ff290 */ /* 0x000fe4000fffe03f */
[----:B------:R-:W-:Y:S04]  /*204e0*/  STL.64 [R1+0x560], R28 ;  /* 0x0005601c01007387 */ /* 0x000fe80000100a00 */
[----:B------:R4:W-:Y:S04]  /*204f0*/  STL.64 [R1+0x568], R30 ;  /* 0x0005681e01007387 */ /* 0x0009e80000100a00 */
[----:B------:R-:W-:Y:S01]  /*20500*/  STL.64 [R1+0x570], R24 ;  /* 0x0005701801007387 */ /* 0x000fe20000100a00 */
[----:B------:R-:W-:Y:S02]  /*20510*/  IMAD.MOV.U32 R59, RZ, RZ, R20 ;  /* 0x000000ffff3b7224 */ /* 0x000fe400078e0014 */
[----:B------:R-:W-:Y:S01]  /*20520*/  IMAD.MOV.U32 R62, RZ, RZ, R21 ;  /* 0x000000ffff3e7224 */ /* 0x000fe200078e0015 */
[----:B------:R1:W-:Y:S01]  /*20530*/  STL.64 [R1+0x578], R26 ;  /* 0x0005781a01007387 */ /* 0x0003e20000100a00 */
[----:B------:R-:W-:-:S02]  /*20540*/  IMAD.MOV.U32 R63, RZ, RZ, R22 ;  /* 0x000000ffff3f7224 */ /* 0x000fc400078e0016 */
[----:B------:R-:W-:Y:S01]  /*20550*/  IMAD.MOV.U32 R66, RZ, RZ, R23 ;  /* 0x000000ffff427224 */ /* 0x000fe200078e0017 */
[-C--:B----4-:R-:W-:Y:S08]  /*20560*/  HMMA.1688.F32.TF32 R28, R148, R56.reuse, R248 ;  /* 0x00000038941c723c */ /* 0x090ff000000810f8 */
[-C--:B------:R-:W-:Y:S08]  /*20570*/  HMMA.1688.F32.TF32 R20, R236, R56.reuse, R88 ;  /* 0x00000038ec14723c */ /* 0x080ff00000081058 */
[----:B-1----:R-:W-:Y:S01]  /*20580*/  HMMA.1688.F32.TF32 R24, R188, R56, R72 ;  /* 0x00000038bc18723c */ /* 0x002fe20000081048 */
[----:B------:R-:W-:Y:S04]  /*20590*/  STL [R1+0xf98], R66 ;  /* 0x000f984201007387 */ /* 0x000fe80000100800 */
[----:B------:R-:W-:Y:S04]  /*205a0*/  STL [R1+0xf94], R63 ;  /* 0x000f943f01007387 */ /* 0x000fe80000100800 */
[----:B------:R-:W-:Y:S04]  /*205b0*/  STL [R1+0xf90], R62 ;  /* 0x000f903e01007387 */ /* 0x000fe80000100800 */
[----:B------:R-:W-:Y:S04]  /*205c0*/  STL [R1+0xf8c], R59 ;  /* 0x000f8c3b01007387 */ /* 0x000fe80000100800 */
[----:B------:R-:W-:Y:S04]  /*205d0*/  STL.64 [R1+0xe0], R28 ;  /* 0x0000e01c01007387 */ /* 0x000fe80000100a00 */
[----:B------:R-:W-:Y:S04]  /*205e0*/  STL.64 [R1+0xe8], R30 ;  /* 0x0000e81e01007387 */ /* 0x000fe80000100a00 */
[----:B------:R-:W-:Y:S01]  /*205f0*/  STL.64 [R1+0x320], R20 ;  /* 0x0003201401007387 */ /* 0x000fe20000100a00 */
[----:B------:R-:W-:-:S03]  /*20600*/  IMAD.MOV.U32 R252, RZ, RZ, R23 ;  /* 0x000000fffffc7224 */ /* 0x000fc600078e0017 */
[----:B------:R-:W-:Y:S04]  /*20610*/  STL.64 [R1+0x270], R24 ;  /* 0x0002701801007387 */ /* 0x000fe80000100a00 */
[----:B------:R1:W-:Y:S04]  /*20620*/  STL.64 [R1+0x278], R26 ;  /* 0x0002781a01007387 */ /* 0x0003e80000100a00 */
[----:B------:R2:W-:Y:S01]  /*20630*/  STL [R1+0x328], R22 ;  /* 0x0003281601007387 */ /* 0x0005e20000100800 */
[-C--:B-1----:R-:W-:Y:S08]  /*20640*/  HMMA.1688.F32.TF32 R24, R156, R56.reuse, R208 ;  /* 0x000000389c18723c */ /* 0x082ff000000810d0 */
[----:B--2---:R-:W-:Y:S01]  /*20650*/  HMMA.1688.F32.TF32 R20, R144, R56, R168 ;  /* 0x000000389014723c */ /* 0x004fe200000810a8 */
[----:B------:R-:W-:Y:S11]  /*20660*/  STL [R1+0xe98], R252 ;  /* 0x000e98fc01007387 */ /* 0x000ff60000100800 */
[----:B------:R-:W-:Y:S03]  /*20670*/  @!UPT UIADD3 URZ, URZ, URZ, URZ ;  /* 0x0000003f3f3ff290 */ /* 0x000fe6000fffe03f */
[----:B------:R-:W-:Y:S04]  /*20680*/  STL.64 [R1+0x3b0], R24 ;  /* 0x0003b01801007387 */ /* 0x000fe80000100a00 */
[----:B------:R-:W-:Y:S04]  /*20690*/  STL.64 [R1+0x3b8], R26 ;  /* 0x0003b81a01007387 */ /* 0x000fe80000100a00 */
[----:B------:R-:W-:Y:S04]  /*206a0*/  STL.64 [R1+0x4f0], R20 ;  /* 0x0004f01401007387 */ /* 0x000fe80000100a00 */
[----:B------:R1:W-:Y:S02]  /*206b0*/  STL.64 [R1+0x4f8], R22 ;  /* 0x0004f81601007387 */ /* 0x0003e40000100a00 */
[----:B-1----:R-:W-:Y:S01]  /*206c0*/  HMMA.1688.F32.TF32 R20, R160, R52, R44 ;  /* 0x00000034a014723c */ /* 0x002fe2000008102c */
[----:B------:R-:W-:Y:S01]  /*206d0*/  IMAD.MOV.U32 R83, RZ, RZ, R4 ;  /* 0x000000ffff537224 */ /* 0x000fe200078e0004 */
[----:B------:R-:W-:Y:S06]  /*206e0*/  LDSM.16.M88.4 R44, [R3+0x6000] ;  /* 0x00600000032c783b */ /* 0x000fec0000000200 */
[-C--:B------:R-:W-:Y:S08]  /*206f0*/  HMMA.1688.F32.TF32 R28, R192, R56.reuse, R184 ;  /* 0x00000038c01c723c */ /* 0x080ff000000810b8 */
[----:B------:R-:W-:Y:S08]  /*20700*/  HMMA.1688.F32.TF32 R24, R244, R56, R228 ;  /* 0x00000038f418723c */ /* 0x000ff000000810e4 */
[----:B------:R-:W-:-:S02]  /*20710*/  IMAD.MOV.U32 R59, RZ, RZ, R20 ;  /* 0x000000ffff3b7224 */ /* 0x000fc400078e0014 */
[----:B------:R-:W-:Y:S02]  /*20720*/  IMAD.MOV.U32 R58, RZ, RZ, R21 ;  /* 0x000000ffff3a7224 */ /* 0x000fe400078e0015 */
[----:B------:R-:W-:Y:S02]  /*20730*/  IMAD.MOV.U32 R55, RZ, RZ, R22 ;  /* 0x000000ffff377224 */ /* 0x000fe400078e0016 */
[----:B------:R-:W-:Y:S02]  /*20740*/  IMAD.MOV.U32 R54, RZ, RZ, R23 ;  /* 0x000000ffff367224 */ /* 0x000fe400078e0017 */
[-C--:B------:R-:W-:Y:S08]  /*20750*/  HMMA.1688.F32.TF32 R20, R148, R52.reuse, R48 ;  /* 0x000000349414723c */ /* 0x080ff00000081030 */
[-C--:B------:R-:W-:Y:S08]  /*20760*/  HMMA.1688.F32.TF32 R12, R188, R52.reuse, R76 ;  /* 0x00000034bc0c723c */ /* 0x080ff0000008104c */
[----:B------:R-:W-:Y:S01]  /*20770*/  HMMA.1688.F32.TF32 R4, R236, R52, R92 ;  /* 0x00000034ec04723c */ /* 0x000fe2000008105c */
[----:B------:R-:W-:Y:S04]  /*20780*/  STL.64 [R1+0x530], R28 ;  /* 0x0005301c01007387 */ /* 0x000fe80000100a00 */
[----:B------:R-:W-:Y:S04]  /*20790*/  STL.64 [R1+0x538], R30 ;  /* 0x0005381e01007387 */ /* 0x000fe80000100a00 */
[----:B------:R-:W-:Y:S04]  /*207a0*/  STL.64 [R1+0x550], R24 ;  /* 0x0005501801007387 */ /* 0x000fe80000100a00 */
[----:B------:R-:W-:Y:S04]  /*207b0*/  STL.64 [R1+0x558], R26 ;  /* 0x0005581a01007387 */ /* 0x000fe80000100a00 */
[----:B------:R-:W-:Y:S04]  /*207c0*/  STL [R1+0xfa8], R54 ;  /* 0x000fa83601007387 */ /* 0x000fe80000100800 */
[----:B------:R-:W-:Y:S04]  /*207d0*/  STL [R1+0xfa4], R55 ;  /* 0x000fa43701007387 */ /* 0x000fe80000100800 */
[----:B------:R-:W-:Y:S04]  /*207e0*/  STL [R1+0xfa0], R58 ;  /* 0x000fa03a01007387 */ /* 0x000fe80000100800 */
[----:B------:R-:W-:Y:S04]  /*207f0*/  STL [R1+0xf9c], R59 ;  /* 0x000f9c3b01007387 */ /* 0x000fe80000100800 */
[----:B------:R-:W-:Y:S04]  /*20800*/  STL.64 [R1+0x40], R20 ;  /* 0x0000401401007387 */ /* 0x000fe80000100a00 */
[----:B------:R-:W-:Y:S01]  /*20810*/  STL.64 [R1+0x48], R22 ;  /* 0x0000481601007387 */ /* 0x000fe20000100a00 */
[----:B------:R-:W-:-:S03]  /*20820*/  IMAD.MOV.U32 R252, RZ, RZ, R7 ;  /* 0x000000fffffc7224 */ /* 0x000fc600078e0007 */
[----:B------:R-:W-:Y:S04]  /*20830*/  STL.64 [R1+0x60], R12 ;  /* 0x0000600c01007387 */ /* 0x000fe80000100a00 */
[----:B------:R-:W-:Y:S04]  /*20840*/  STL.64 [R1+0x68], R14 ;  /* 0x0000680e01007387 */ /* 0x000fe80000100a00 */
[----:B------:R-:W-:Y:S04]  /*20850*/  STL.64 [R1+0xd0], R4 ;  /* 0x0000d00401007387 */ /* 0x000fe80000100a00 */
[----:B------:R1:W-:Y:S01]  /*20860*/  STL [R1+0xd8], R6 ;  /* 0x0000d80601007387 */ /* 0x0003e20000100800 */
[----:B------:R-:W-:-:S02]  /*20870*/  IMAD.MOV.U32 R80, RZ, RZ, R9 ;  /* 0x000000ffff507224 */ /* 0x000fc400078e0009 */
[----:B------:R-:W-:Y:S01]  /*20880*/  IMAD.MOV.U32 R81, RZ, RZ, R8 ;  /* 0x000000ffff517224 */ /* 0x000fe200078e0008 */
[----:B------:R-:W2:Y:S01]  /*20890*/  LDSM.16.M88.4 R48, [R3+0x5000] ;  /* 0x005000000330783b */ /* 0x000ea20000000200 */
[----:B------:R-:W-:Y:S02]  /*208a0*/  IMAD.MOV.U32 R152, RZ, RZ, R17 ;  /* 0x000000ffff987224 */ /* 0x000fe400078e0011 */
[----:B------:R-:W-:Y:S01]  /*208b0*/  IMAD.MOV.U32 R153, RZ, RZ, R16 ;  /* 0x000000ffff997224 */ /* 0x000fe200078e0010 */
[----:B------:R-:W-:Y:S01]  /*208c0*/  LDSM.16.M88.4 R28, [R3+0xa000] ;  /* 0x00a00000031c783b */ /* 0x000fe20000000200 */
[-C--:B-1----:R-:W-:Y:S03]  /*208d0*/  HMMA.1688.F32.TF32 R4, R156, R52.reuse, R212 ;  /* 0x000000349c04723c */ /* 0x082fe600000810d4 */
[----:B------:R-:W-:Y:S04]  /*208e0*/  STL [R1+0xfac], R252 ;  /* 0x000facfc01007387 */ /* 0x000fe80000100800 */
[----:B------:R-:W-:Y:S01]  /*208f0*/  LDSM.16.M88.4 R24, [R3+0xb000] ;  /* 0x00b000000318783b */ /* 0x000fe20000000200 */
[-C--:B------:R-:W-:Y:S03]  /*20900*/  HMMA.1688.F32.TF32 R12, R144, R52.reuse, R172 ;  /* 0x00000034900c723c */ /* 0x080fe600000810ac */
[----:B------:R-:W-:Y:S04]  /*20910*/  LDSM.16.M88.4 R20, [R3+0xc000] ;  /* 0x00c000000314783b */ /* 0x000fe80000000200 */
[----:B------:R-:W-:Y:S01]  /*20920*/  LDSM.16.M88.4 R16, [R3+0xd000] ;  /* 0x00d000000310783b */ /* 0x000fe20000000200 */
[-C--:B------:R-:W-:Y:S07]  /*20930*/  HMMA.1688.F32.TF32 R8, R192, R52.reuse, R196 ;  /* 0x00000034c008723c */ /* 0x080fee00000810c4 */
[----:B------:R-:W-:Y:S04]  /*20940*/  STL.64 [R1+0x330], R4 ;  /* 0x0003300401007387 */ /* 0x000fe80000100a00 */
[----:B------:R1:W-:Y:S02]  /*20950*/  STL.64 [R1+0x338], R6 ;  /* 0x0003380601007387 */ /* 0x0003e40000100a00 */
[----:B-1----:R-:W-:Y:S02]  /*20960*/  HMMA.1688.F32.TF32 R4, R244, R52, R232 ;  /* 0x00000034f404723c */ /* 0x002fe400000810e8 */
[----:B------:R-:W-:Y:S04]  /*20970*/  STL.64 [R1+0x480], R12 ;  /* 0x0004800c01007387 */ /* 0x000fe80000100a00 */
[----:B------:R-:W-:Y:S02]  /*20980*/  STL.64 [R1+0x488], R14 ;  /* 0x0004880e01007387 */ /* 0x000fe40000100a00 */
[----:B--2---:R-:W-:Y:S02]  /*20990*/  HMMA.1688.F32.TF32 R68, R160, R48, R80 ;  /* 0x00000030a044723c */ /* 0x004fe40000081050 */
[----:B------:R-:W-:Y:S11]  /*209a0*/  LDSM.16.M88.4 R12, [R3+0xe000] ;  /* 0x00e00000030c783b */ /* 0x000ff60000000200 */
[----:B------:R-:W-:Y:S02]  /*209b0*/  @!UPT UIADD3 URZ, URZ, URZ, URZ ;  /* 0x0000003f3f3ff290 */ /* 0x000fe4000fffe03f */
[----:B------:R-:W-:Y:S01]  /*209c0*/  STL.64 [R1+0x520], R4 ;  /* 0x0005200401007387 */ /* 0x000fe20000100a00 */
[----:B------:R-:W-:-:S03]  /*209d0*/  IMAD.MOV.U32 R65, RZ, RZ, R7 ;  /* 0x000000ffff417224 */ /* 0x000fc600078e0007 */
[----:B------:R-:W-:Y:S04]  /*209e0*/  STL.64 [R1+0x500], R8 ;  /* 0x0005000801007387 */ /* 0x000fe80000100a00 */
[----:B------:R-:W-:Y:S04]  /*209f0*/  STL.64 [R1+0x508], R10 ;  /* 0x0005080a01007387 */ /* 0x000fe80000100a00 */
[----:B------:R-:W-:Y:S04]  /*20a00*/  STL [R1+0x528], R6 ;  /* 0x0005280601007387 */ /* 0x000fe80000100800 */
[----:B------:R-:W1:Y:S04]  /*20a10*/  LDSM.16.M88.4 R4, [R3+0x4000] ;  /* 0x004000000304783b */ /* 0x000e680000000200 */
[----:B------:R-:W-:Y:S01]  /*20a20*/  STL [R1+0xe64], R65 ;  /* 0x000e644101007387 */ /* 0x000fe20000100800 */
[----:B------:R-:W-:-:S02]  /*20a30*/  IMAD.MOV.U32 R252, RZ, RZ, R68 ;  /* 0x000000fffffc7224 */ /* 0x000fc400078e0044 */
[----:B------:R-:W-:Y:S01]  /*20a40*/  IMAD.MOV.U32 R58, RZ, RZ, R71 ;  /* 0x000000ffff3a7224 */ /* 0x000fe200078e0047 */
[----:B------:R2:W3:Y:S04]  /*20a50*/  LDSM.16.M88.4 R8, [R3+0xf000] ;  /* 0x00f000000308783b */ /* 0x0004e80000000200 */
[----:B-1----:R-:W-:Y:S04]  /*20a60*/  STL [R1+0xfb4], R6 ;  /* 0x000fb40601007387 */ /* 0x002fe80000100800 */
[----:B------:R-:W-:Y:S04]  /*20a70*/  STL [R1+0xfb0], R7 ;  /* 0x000fb00701007387 */ /* 0x000fe80000100800 */
[----:B------:R1:W-:Y:S04]  /*20a80*/  STL [R1+0xfbc], R50 ;  /* 0x000fbc3201007387 */ /* 0x0003e80000100800 */
[----:B------:R4:W-:Y:S04]  /*20a90*/  STL [R1+0xfb8], R51 ;  /* 0x000fb83301007387 */ /* 0x0009e80000100800 */
        /* <DEDUP_REMOVED lines=8> */
[----:B------:R-:W-:Y:S03]  /*20b20*/  HMMA.1688.F32.TF32 R52, R160, R4, R152 ;  /* 0x00000004a034723c */ /* 0x000fe60000081098 */
[----:B------:R-:W3:Y:S04]  /*20b30*/  LDL.LU R204, [R1+0x650] ;  /* 0x0006500001cc7983 */ /* 0x000ee80000300800 */
[----:B------:R-:W3:Y:S04]  /*20b40*/  LDL.LU R205, [R1+0x654] ;  /* 0x0006540001cd7983 */ /* 0x000ee80000300800 */
[----:B------:R-:W3:Y:S04]  /*20b50*/  LDL.LU R206, [R1+0x658] ;  /* 0x0006580001ce7983 */ /* 0x000ee80000300800 */
[----:B------:R-:W3:Y:S04]  /*20b60*/  LDL.LU R207, [R1+0x65c] ;  /* 0x00065c0001cf7983 */ /* 0x000ee80000300800 */
[----:B------:R-:W3:Y:S05]  /*20b70*/  LDL.LU R68, [R1+0x630] ;  /* 0x0006300001447983 */ /* 0x000eea0000300800 */
[----:B------:R-:W-:-:S02]  /*20b80*/  IMAD.MOV.U32 R63, RZ, RZ, R54 ;  /* 0x000000ffff3f7224 */ /* 0x000fc400078e0036 */
[----:B------:R-:W-:Y:S02]  /*20b90*/  IMAD.MOV.U32 R62, RZ, RZ, R55 ;  /* 0x000000ffff3e7224 */ /* 0x000fe400078e0037 */
[----:B------:R-:W-:Y:S02]  /*20ba0*/  IMAD.MOV.U32 R54, RZ, RZ, R69 ;  /* 0x000000ffff367224 */ /* 0x000fe400078e0045 */
[----:B------:R-:W-:Y:S01]  /*20bb0*/  IMAD.MOV.U32 R55, RZ, RZ, R70 ;  /* 0x000000ffff377224 */ /* 0x000fe200078e0046 */
        /* <DEDUP_REMOVED lines=27> */
[----:B------:R-:W-:-:S02]  /*20d70*/  IMAD.MOV.U32 R59, RZ, RZ, R52 ;  /* 0x000000ffff3b7224 */ /* 0x000fc400078e0034 */
[----:B------:R-:W-:Y:S01]  /*20d80*/  IMAD.MOV.U32 R66, RZ, RZ, R53 ;  /* 0x000000ffff427224 */ /* 0x000fe200078e0035 */
[C---:B--2---:R-:W-:Y:S11]  /*20d90*/  HMMA.1688.F32.TF32 R72, R160.reuse, R44, R200 ;  /* 0x0000002ca048723c */ /* 0x044ff600000810c8 */
[----:B------:R-:W-:Y:S11]  /*20da0*/  @!UPT UIADD3 URZ, URZ, URZ, URZ ;  /* 0x0000003f3f3ff290 */ /* 0x000ff6000fffe03f */
[----:B------:R-:W-:Y:S02]  /*20db0*/  @!UPT UIADD3 URZ, URZ, URZ, URZ ;  /* 0x0000003f3f3ff290 */ /* 0x000fe4000fffe03f */
[----:B------:R-:W-:Y:S02]  /*20dc0*/  IMAD.MOV.U32 R67, RZ, RZ, R72 ;  /* 0x000000ffff437224 */ /* 0x000fe400078e0048 */
[----:B------:R-:W-:Y:S02]  /*20dd0*/  IMAD.MOV.U32 R53, RZ, RZ, R73 ;  /* 0x000000ffff357224 */ /* 0x000fe400078e0049 */
[----:B------:R-:W-:Y:S02]  /*20de0*/  IMAD.MOV.U32 R52, RZ, RZ, R74 ;  /* 0x000000ffff347224 */ /* 0x000fe400078e004a */
[----:B------:R-:W-:Y:S02]  /*20df0*/  IMAD.MOV.U32 R3, RZ, RZ, R75 ;  /* 0x000000ffff037224 */ /* 0x000fe400078e004b */
[C---:B---3--:R-:W-:Y:S08]  /*20e00*/  HMMA.1688.F32.TF32 R72, R160.reuse, R40, R204 ;  /* 0x00000028a048723c */ /* 0x048ff000000810cc */
[C---:B----4-:R-:W-:Y:S08]  /*20e10*/  HMMA.1688.F32.TF32 R68, R160.reuse, R32, R68 ;  /* 0x00000020a044723c */ /* 0x050ff00000081044 */
[----:B------:R-:W-:Y:S08]  /*20e20*/  HMMA.1688.F32.TF32 R248, R160, R36, R84 ;  /* 0x00000024a0f8723c */ /* 0x000ff00000081054 */
[----:B-1----:R-:W-:-:S02]  /*20e30*/  IMAD.MOV.U32 R50, RZ, RZ, R72 ;  /* 0x000000ffff327224 */ /* 0x002fc400078e0048 */
[----:B------:R-:W-:Y:S02]  /*20e40*/  IMAD.MOV.U32 R51, RZ, RZ, R73 ;  /* 0x000000ffff337224 */ /* 0x000fe400078e0049 */
[----:B------:R-:W-:Y:S02]  /*20e50*/  IMAD.MOV.U32 R6, RZ, RZ, R74 ;  /* 0x000000ffff067224 */ /* 0x000fe400078e004a */
[----:B------:R-:W-:Y:S02]  /*20e60*/  IMAD.MOV.U32 R7, RZ, RZ, R75 ;  /* 0x000000ffff077224 */ /* 0x000fe400078e004b */
[C---:B------:R-:W-:Y:S08]  /*20e70*/  HMMA.1688.F32.TF32 R72, R160.reuse, R28, R220 ;  /* 0x0000001ca048723c */ /* 0x040ff000000810dc */
[C---:B------:R-:W-:Y:S01]  /*20e80*/  HMMA.1688.F32.TF32 R76, R160.reuse, R24, R176 ;  /* 0x00000018a04c723c */ /* 0x040fe200000810b0 */
[----:B------:R-:W-:Y:S04]  /*20e90*/  STL.64 [R1+0xea8], R250 ;  /* 0x000ea8fa01007387 */ /* 0x000fe80000100a00 */
[----:B------:R-:W-:Y:S03]  /*20ea0*/  STL.64 [R1+0xea0], R248 ;  /* 0x000ea0f801007387 */ /* 0x000fe60000100a00 */
[C---:B------:R-:W-:Y:S01]  /*20eb0*/  HMMA.1688.F32.TF32 R84, R160.reuse, R16, R216 ;  /* 0x00000010a054723c */ /* 0x040fe200000810d8 */
[----:B------:R-:W-:Y:S04]  /*20ec0*/  STL.64 [R1+0xeb8], R70 ;  /* 0x000eb84601007387 */ /* 0x000fe80000100a00 */
[----:B------:R-:W-:Y:S03]  /*20ed0*/  STL.64 [R1+0xeb0], R68 ;  /* 0x000eb04401007387 */ /* 0x000fe60000100a00 */
[C---:B------:R-:W-:Y:S01]  /*20ee0*/  HMMA.1688.F32.TF32 R80, R160.reuse, R20, R80 ;  /* 0x00000014a050723c */ /* 0x040fe20000081050 */
[----:B------:R-:W-:Y:S04]  /*20ef0*/  STL.64 [R1+0xec8], R74 ;  /* 0x000ec84a01007387 */ /* 0x000fe80000100a00 */
[----:B------:R-:W-:Y:S04]  /*20f00*/  STL.64 [R1+0xec0], R72 ;  /* 0x000ec04801007387 */ /* 0x000fe80000100a00 */
[----:B------:R-:W-:Y:S04]  /*20f10*/  STL.64 [R1+0xed8], R78 ;  /* 0x000ed84e01007387 */ /* 0x000fe80000100a00 */
[----:B------:R1:W-:Y:S01]  /*20f20*/  STL.64 [R1+0xed0], R76 ;  /* 0x000ed04c01007387 */ /* 0x0003e20000100a00 */
[----:B------:R-:W-:Y:S08]  /*20f30*/  HMMA.1688.F32.TF32 R88, R160, R12, R164 ;  /* 0x0000000ca058723c */ /* 0x000ff000000810a4 */
[----:B-1----:R-:W-:Y:S08]  /*20f40*/  HMMA.1688.F32.TF32 R76, R156, R4, R96 ;  /* 0x000000049c4c723c */ /* 0x002ff00000081060 */
[----:B------:R-:W-:Y:S08]  /*20f50*/  HMMA.1688.F32.TF32 R92, R160, R8, R152 ;  /* 0x00000008a05c723c */ /* 0x000ff00000081098 */
        /* <DEDUP_REMOVED lines=27> */
[----:B-1----:R-:W-:Y:S01]  /*21110*/  HMMA.1688.F32.TF32 R68, R156, R20, R128 ;  /* 0x000000149c44723c */ /* 0x002fe20000081080 */
[----:B------:R-:W-:-:S06]  /*21120*/  IMAD.MOV.U32 R164, RZ, RZ, R143 ;  /* 0x000000ffffa47224 */ /* 0x000fcc00078e008f */
[----:B------:R-:W-:Y:S04]  /*21130*/  STL.64 [R1+0xc0], R76 ;  /* 0x0000c04c01007387 */ /* 0x000fe80000100a00 */
[----:B------:R-:W-:Y:S04]  /*21140*/  STL.64 [R1+0xc8], R78 ;  /* 0x0000c84e01007387 */ /* 0x000fe80000100a00 */
[----:B------:R-:W-:Y:S01]  /*21150*/  STL.64 [R1+0xb0], R72 ;  /* 0x0000b04801007387 */ /* 0x000fe20000100a00 */
[----:B------:R-:W-:-:S03]  /*21160*/  IMAD.MOV.U32 R165, RZ, RZ, R135 ;  /* 0x000000ffffa57224 */ /* 0x000fc600078e0087 */
[----:B------:R-:W-:Y:S01]  /*21170*/  STL.64 [R1+0xb8], R74 ;  /* 0x0000b84a01007387 */ /* 0x000fe20000100a00 */
[----:B------:R-:W-:-:S03]  /*21180*/  IMAD.MOV.U32 R166, RZ, RZ, R134 ;  /* 0x000000ffffa67224 */ /* 0x000fc600078e0086 */
[----:B------:R-:W2:Y:S01]  /*21190*/  LDL.LU R143, [R1+0x101c] ;  /* 0x00101c00018f7983 */ /* 0x000ea20000300800 */
[----:B------:R-:W-:-:S03]  /*211a0*/  IMAD.MOV.U32 R167, RZ, RZ, R133 ;  /* 0x000000ffffa77224 */ /* 0x000fc600078e0085 */
[----:B------:R1:W-:Y:S01]  /*211b0*/  STL.64 [R1+0xa0], R68 ;  /* 0x0000a04401007387 */ /* 0x0003e20000100a00 */
[----:B------:R-:W-:-:S03]  /*211c0*/  IMAD.MOV.U32 R216, RZ, RZ, R132 ;  /* 0x000000ffffd87224 */ /* 0x000fc600078e0084 */
[----:B------:R3:W-:Y:S01]  /*211d0*/  STL.64 [R1+0xa8], R70 ;  /* 0x0000a84601007387 */ /* 0x0007e20000100a00 */
[----:B------:R-:W-:-:S03]  /*211e0*/  IMAD.MOV.U32 R217, RZ, RZ, R139 ;  /* 0x000000ffffd97224 */ /* 0x000fc600078e008b */
[----:B------:R-:W4:Y:S01]  /*211f0*/  LDL.LU R135, [R1+0x1018] ;  /* 0x0010180001877983 */ /* 0x000f220000300800 */
[----:B------:R-:W-:-:S03]  /*21200*/  IMAD.MOV.U32 R218, RZ, RZ, R137 ;  /* 0x000000ffffda7224 */ /* 0x000fc600078e0089 */
[----:B------:R-:W2:Y:S01]  /*21210*/  LDL.LU R134, [R1+0x1014] ;  /* 0x0010140001867983 */ /* 0x000ea20000300800 */
[----:B------:R-:W-:-:S03]  /*21220*/  IMAD.MOV.U32 R219, RZ, RZ, R138 ;  /* 0x000000ffffdb7224 */ /* 0x000fc600078e008a */
[----:B------:R-:W2:Y:S04]  /*21230*/  LDL.LU R133, [R1+0x1010] ;  /* 0x0010100001857983 */ /* 0x000ea80000300800 */
[----:B------:R-:W2:Y:S04]  /*21240*/  LDL.LU R132, [R1+0x100c] ;  /* 0x00100c0001847983 */ /* 0x000ea80000300800 */
[----:B------:R-:W3:Y:S04]  /*21250*/  LDL.LU R139, [R1+0x1008] ;  /* 0x00100800018b7983 */ /* 0x000ee80000300800 */
[----:B------:R-:W4:Y:S04]  /*21260*/  LDL.LU R137, [R1+0x1004] ;  /* 0x0010040001897983 */ /* 0x000f280000300800 */
[----:B------:R-:W4:Y:S01]  /*21270*/  LDL.LU R138, [R1+0x1000] ;  /* 0x00100000018a7983 */ /* 0x000f220000300800 */
[----:B------:R-:W-:-:S02]  /*21280*/  IMAD.MOV.U32 R176, RZ, RZ, R140 ;  /* 0x000000ffffb07224 */ /* 0x000fc400078e008c */
[----:B------:R-:W-:Y:S01]  /*21290*/  IMAD.MOV.U32 R177, RZ, RZ, R141 ;  /* 0x000000ffffb17224 */ /* 0x000fe200078e008d */
[----:B------:R-:W4:Y:S01]  /*212a0*/  LDL.LU R140, [R1+0xffc] ;  /* 0x000ffc00018c7983 */ /* 0x000f220000300800 */
[----:B------:R-:W-:Y:S02]  /*212b0*/  IMAD.MOV.U32 R178, RZ, RZ, R142 ;  /* 0x000000ffffb27224 */ /* 0x000fe400078e008e */
[----:B------:R-:W-:Y:S01]  /*212c0*/  IMAD.MOV.U32 R179, RZ, RZ, R136 ;  /* 0x000000ffffb37224 */ /* 0x000fe200078e0088 */
[----:B------:R-:W4:Y:S04]  /*212d0*/  LDL.LU R141, [R1+0xff8] ;  /* 0x000ff800018d7983 */ /* 0x000f280000300800 */
[----:B------:R-:W4:Y:S04]  /*212e0*/  LDL.LU R142, [R1+0xff4] ;  /* 0x000ff400018e7983 */ /* 0x000f280000300800 */
[----:B------:R-:W4:Y:S01]  /*212f0*/  LDL.LU R136, [R1+0xff0] ;  /* 0x000ff00001887983 */ /* 0x000f220000300800 */
[----:B------:R-:W-:-:S02]  /*21300*/  IMAD.MOV.U32 R152, RZ, RZ, R240 ;  /* 0x000000ffff987224 */ /* 0x000fc400078e00f0 */
[----:B------:R-:W-:Y:S02]  /*21310*/  IMAD.MOV.U32 R153, RZ, RZ, R241 ;  /* 0x000000ffff997224 */ /* 0x000fe400078e00f1 */
[----:B------:R-:W-:Y:S02]  /*21320*/  IMAD.MOV.U32 R154, RZ, RZ, R242 ;  /* 0x000000ffff9a7224 */ /* 0x000fe400078e00f2 */
[----:B------:R-:W-:Y:S02]  /*21330*/  IMAD.MOV.U32 R155, RZ, RZ, R243 ;  /* 0x000000ffff9b7224 */ /* 0x000fe400078e00f3 */
[----:B--2---:R-:W-:Y:S02]  /*21340*/  IMAD.MOV.U32 R207, RZ, RZ, R132 ;  /* 0x000000ffffcf7224 */ /* 0x004fe400078e0084 */
[----:B---3--:R-:W-:Y:S02]  /*21350*/  IMAD.MOV.U32 R206, RZ, RZ, R139 ;  /* 0x000000ffffce7224 */ /* 0x008fe400078e008b */
[----:B----4-:R-:W-:-:S02]  /*21360*/  IMAD.MOV.U32 R204, RZ, RZ, R137 ;  /* 0x000000ffffcc7224 */ /* 0x010fc400078e0089 */
[----:B------:R-:W2:Y:S01]  /*21370*/  LDL.LU R137, [R1+0xfec] ;  /* 0x000fec0001897983 */ /* 0x000ea20000300800 */
[----:B------:R-:W-:-:S03]  /*21380*/  IMAD.MOV.U32 R205, RZ, RZ, R138 ;  /* 0x000000ffffcd7224 */ /* 0x000fc600078e008a */
[----:B------:R-:W2:Y:S04]  /*21390*/  LDL.LU R138, [R1+0xfe8] ;  /* 0x000fe800018a7983 */ /* 0x000ea80000300800 */
[----:B------:R-:W2:Y:S04]  /*213a0*/  LDL.LU R139, [R1+0xfe4] ;  /* 0x000fe400018b7983 */ /* 0x000ea80000300800 */
        /* <DEDUP_REMOVED lines=64> */
[----:B------:R-:W4:Y:S01]  /*217b0*/  LDL.LU R243, [R1+0xfc0] ;  /* 0x000fc00001f37983 */ /* 0x000f220000300800 */
[----:B--2---:R-:W-:Y:S08]  /*217c0*/  HMMA.1688.F32.TF32 R76, R156, R12, R136 ;  /* 0x0000000c9c4c723c */ /* 0x004ff00000081088 */
[C---:B---3--:R-:W-:Y:S08]  /*217d0*/  HMMA.1688.F32.TF32 R96, R148.reuse, R4, R68 ;  /* 0x000000049460723c */ /* 0x048ff00000081044 */
[C---:B------:R-:W-:Y:S08]  /*217e0*/  HMMA.1688.F32.TF32 R104, R148.reuse, R44, R232 ;  /* 0x0000002c9468723c */ /* 0x040ff000000810e8 */
[-C--:B----4-:R-:W-:Y:S08]  /*217f0*/  HMMA.1688.F32.TF32 R100, R148, R48.reuse, R248 ;  /* 0x000000309464723c */ /* 0x090ff000000810f8 */
[----:B------:R-:W-:Y:S08]  /*21800*/  HMMA.1688.F32.TF32 R68, R144, R48, R204 ;  /* 0x000000309044723c */ /* 0x000ff000000810cc */
[----:B------:R-:W-:Y:S08]  /*21810*/  HMMA.1688.F32.TF32 R108, R148, R40, R196 ;  /* 0x00000028946c723c */ /* 0x000ff000000810c4 */
[C---:B------:R-:W-:Y:S08]  /*21820*/  HMMA.1688.F32.TF32 R80, R156.reuse, R16, R132 ;  /* 0x000000109c50723c */ /* 0x040ff00000081084 */
[----:B------:R-:W-:Y:S11]  /*21830*/  HMMA.1688.F32.TF32 R72, R156, R8, R140 ;  /* 0x000000089c48723c */ /* 0x000ff6000008108c */
[----:B------:R-:W-:Y:S04]  /*21840*/  @!UPT UIADD3 URZ, URZ, URZ, URZ ;  /* 0x0000003f3f3ff290 */ /* 0x000fe8000fffe03f */
[----:B------:R-:W-:Y:S04]  /*21850*/  STL.64 [R1+0x90], R80 ;  /* 0x0000905001007387 */ /* 0x000fe80000100a00 */
[----:B------:R-:W-:Y:S04]  /*21860*/  STL.64 [R1+0x98], R82 ;  /* 0x0000985201007387 */ /* 0x000fe80000100a00 */
[----:B------:R-:W-:Y:S04]  /*21870*/  STL.64 [R1+0x80], R76 ;  /* 0x0000804c01007387 */ /* 0x000fe80000100a00 */
[----:B------:R-:W-:Y:S04]  /*21880*/  STL.64 [R1+0x88], R78 ;  /* 0x0000884e01007387 */ /* 0x000fe80000100a00 */
[----:B------:R-:W-:Y:S04]  /*21890*/  STL.64 [R1+0xf28], R98 ;  /* 0x000f286201007387 */ /* 0x000fe80000100a00 */
[----:B------:R-:W-:Y:S04]  /*218a0*/  STL.64 [R1+0x70], R72 ;  /* 0x0000704801007387 */ /* 0x000fe80000100a00 */
[----:B------:R1:W-:Y:S02]  /*218b0*/  STL.64 [R1+0x78], R74 ;  /* 0x0000784a01007387 */ /* 0x0003e40000100a00 */
[C---:B-1----:R-:W-:Y:S02]  /*218c0*/  HMMA.1688.F32.TF32 R72, R144.reuse, R4, R200 ;  /* 0x000000049048723c */ /* 0x042fe400000810c8 */
        /* <DEDUP_REMOVED lines=22> */
[----:B--2---:R-:W-:Y:S03]  /*21a30*/  HMMA.1688.F32.TF32 R68, R144, R24, R152 ;  /* 0x000000189044723c */ /* 0x004fe60000081098 */
[----:B------:R-:W-:Y:S04]  /*21a40*/  STL.64 [R1+0x190], R76 ;  /* 0x0001904c01007387 */ /* 0x000fe80000100a00 */
[----:B------:R-:W-:Y:S04]  /*21a50*/  STL.64 [R1+0x198], R78 ;  /* 0x0001984e01007387 */ /* 0x000fe80000100a00 */
[----:B------:R-:W2:Y:S04]  /*21a60*/  LDL.LU R220, [R1+0x350] ;  /* 0x0003500001dc7983 */ /* 0x000ea80000300800 */
[----:B------:R-:W-:Y:S04]  /*21a70*/  STL.64 [R1+0x1a0], R72 ;  /* 0x0001a04801007387 */ /* 0x000fe80000100a00 */
[----:B------:R-:W-:Y:S04]  /*21a80*/  STL.64 [R1+0x1a8], R74 ;  /* 0x0001a84a01007387 */ /* 0x000fe80000100a00 */
[----:B------:R1:W-:Y:S04]  /*21a90*/  STL.64 [R1+0x1b0], R68 ;  /* 0x0001b04401007387 */ /* 0x0003e80000100a00 */
[----:B------:R3:W-:Y:S04]  /*21aa0*/  STL.64 [R1+0x1b8], R70 ;  /* 0x0001b84601007387 */ /* 0x0007e80000100a00 */
[----:B------:R-:W2:Y:S04]  /*21ab0*/  LDL.LU R221, [R1+0x354] ;  /* 0x0003540001dd7983 */ /* 0x000ea80000300800 */
[----:B------:R-:W2:Y:S04]  /*21ac0*/  LDL.LU R222, [R1+0x358] ;  /* 0x0003580001de7983 */ /* 0x000ea80000300800 */
[----:B------:R-:W2:Y:S04]  /*21ad0*/  LDL.LU R223, [R1+0x35c] ;  /* 0x00035c0001df7983 */ /* 0x000ea80000300800 */
[----:B------:R-:W4:Y:S04]  /*21ae0*/  LDL.LU R204, [R1+0x310] ;  /* 0x0003100001cc7983 */ /* 0x000f280000300800 */
[----:B------:R-:W4:Y:S04]  /*21af0*/  LDL.LU R205, [R1+0x314] ;  /* 0x0003140001cd7983 */ /* 0x000f280000300800 */
[----:B------:R-:W4:Y:S04]  /*21b00*/  LDL.LU R206, [R1+0x318] ;  /* 0x0003180001ce7983 */ /* 0x000f280000300800 */
[----:B------:R-:W4:Y:S01]  /*21b10*/  LDL.LU R207, [R1+0x31c] ;  /* 0x00031c0001cf7983 */ /* 0x000f220000300800 */
[C---:B------:R-:W-:Y:S03]  /*21b20*/  HMMA.1688.F32.TF32 R132, R148.reuse, R16, R208 ;  /* 0x000000109484723c */ /* 0x040fe600000810d0 */
[----:B------:R-:W2:Y:S04]  /*21b30*/  LDL.LU R200, [R1+0x300] ;  /* 0x0003000001c87983 */ /* 0x000ea80000300800 */
[----:B------:R-:W2:Y:S04]  /*21b40*/  LDL.LU R201, [R1+0x304] ;  /* 0x0003040001c97983 */ /* 0x000ea80000300800 */
[----:B------:R-:W2:Y:S04]  /*21b50*/  LDL.LU R202, [R1+0x308] ;  /* 0x0003080001ca7983 */ /* 0x000ea80000300800 */
[----:B------:R-:W2:Y:S01]  /*21b60*/  LDL.LU R203, [R1+0x30c] ;  /* 0x00030c0001cb7983 */ /* 0x000ea20000300800 */
        /* <DEDUP_REMOVED lines=18> */
[C---:B------:R-:W-:Y:S03]  /*21c90*/  HMMA.1688.F32.TF32 R140, R148.reuse, R8, R180 ;  /* 0x00000008948c723c */ /* 0x040fe600000810b4 */
[----:B-1----:R-:W2:Y:S04]  /*21ca0*/  LDL.LU R68, [R1+0x730] ;  /* 0x0007300001447983 */ /* 0x002ea80000300800 */
[----:B------:R-:W2:Y:S04]  /*21cb0*/  LDL.LU R69, [R1+0x734] ;  /* 0x0007340001457983 */ /* 0x000ea80000300800 */
[----:B---3--:R-:W2:Y:S04]  /*21cc0*/  LDL.LU R70, [R1+0x738] ;  /* 0x0007380001467983 */ /* 0x008ea80000300800 */
[----:B------:R-:W2:Y:S04]  /*21cd0*/  LDL.LU R71, [R1+0x73c] ;  /* 0x00073c0001477983 */ /* 0x000ea80000300800 */
[----:B------:R-:W3:Y:S04]  /*21ce0*/  LDL.LU R180, [R1+0x750] ;  /* 0x0007500001b47983 */ /* 0x000ee80000300800 */
[----:B------:R-:W3:Y:S04]  /*21cf0*/  LDL.LU R181, [R1+0x754] ;  /* 0x0007540001b57983 */ /* 0x000ee80000300800 */
[----:B------:R-:W3:Y:S04]  /*21d00*/  LDL.LU R182, [R1+0x758] ;  /* 0x0007580001b67983 */ /* 0x000ee80000300800 */
[----:B------:R-:W3:Y:S01]  /*21d10*/  LDL.LU R183, [R1+0x75c] ;  /* 0x00075c0001b77983 */ /* 0x000ee20000300800 */
[C---:B------:R-:W-:Y:S03]  /*21d20*/  HMMA.1688.F32.TF32 R112, R148.reuse, R36, R172 ;  /* 0x000000249470723c */ /* 0x040fe600000810ac */
[----:B------:R-:W2:Y:S04]  /*21d30*/  LDL.LU R176, [R1+0x760] ;  /* 0x0007600001b07983 */ /* 0x000ea80000300800 */
[----:B------:R-:W2:Y:S04]  /*21d40*/  LDL.LU R177, [R1+0x764] ;  /* 0x0007640001b17983 */ /* 0x000ea80000300800 */
[----:B------:R-:W2:Y:S04]  /*21d50*/  LDL.LU R178, [R1+0x768] ;  /* 0x0007680001b27983 */ /* 0x000ea80000300800 */
[----:B------:R-:W2:Y:S04]  /*21d60*/  LDL.LU R179, [R1+0x76c] ;  /* 0x00076c0001b37983 */ /* 0x000ea80000300800 */
        /* <DEDUP_REMOVED lines=71> */
[C---:B---3--:R-:W-:Y:S08]  /*221e0*/  HMMA.1688.F32.TF32 R180, R188.reuse, R16, R180 ;  /* 0x00000010bcb4723c */ /* 0x048ff000000810b4 */
[C---:B--2---:R-:W-:Y:S08]  /*221f0*/  HMMA.1688.F32.TF32 R176, R188.reuse, R20, R176 ;  /* 0x00000014bcb0723c */ /* 0x044ff000000810b0 */
[C---:B----4-:R-:W-:Y:S08]  /*22200*/  HMMA.1688.F32.TF32 R172, R188.reuse, R24, R172 ;  /* 0x00000018bcac723c */ /* 0x050ff000000810ac */
[C---:B------:R-:W-:Y:S08]  /*22210*/  HMMA.1688.F32.TF32 R164, R188.reuse, R32, R164 ;  /* 0x00000020bca4723c */ /* 0x040ff000000810a4 */
[----:B------:R-:W-:Y:S08]  /*22220*/  HMMA.1688.F32.TF32 R148, R188, R48, R80 ;  /* 0x00000030bc94723c */ /* 0x000ff00000081050 */
[C---:B------:R-:W-:Y:S08]  /*22230*/  HMMA.1688.F32.TF32 R88, R144.reuse, R8, R88 ;  /* 0x000000089058723c */ /* 0x040ff00000081058 */
[C---:B------:R-:W-:Y:S08]  /*22240*/  HMMA.1688.F32.TF32 R96, R144.reuse, R16, R92 ;  /* 0x000000109060723c */ /* 0x040ff0000008105c */
[----:B------:R-:W-:Y:S08]  /*22250*/  HMMA.1688.F32.TF32 R100, R144, R20, R156 ;  /* 0x000000149064723c */ /* 0x000ff0000008109c */
[----:B------:R-:W-:Y:S08]  /*22260*/  HMMA.1688.F32.TF32 R156, R188, R40, R76 ;  /* 0x00000028bc9c723c */ /* 0x000ff0000008104c */
[----:B------:R-:W-:Y:S08]  /*22270*/  HMMA.1688.F32.TF32 R92, R144, R12, R160 ;  /* 0x0000000c905c723c */ /* 0x000ff000000810a0 */
[C---:B------:R-:W-:Y:S08]  /*22280*/  HMMA.1688.F32.TF32 R144, R188.reuse, R4, R84 ;  /* 0x00000004bc90723c */ /* 0x040ff00000081054 */
[C---:B------:R-:W-:Y:S08]  /*22290*/  HMMA.1688.F32.TF32 R152, R188.reuse, R44, R152 ;  /* 0x0000002cbc98723c */ /* 0x040ff00000081098 */
[C---:B------:R-:W-:Y:S08]  /*222a0*/  HMMA.1688.F32.TF32 R160, R188.reuse, R36, R72 ;  /* 0x00000024bca0723c */ /* 0x040ff00000081048 */
[C---:B------:R-:W-:Y:S08]  /*222b0*/  HMMA.1688.F32.TF32 R168, R188.reuse, R28, R168 ;  /* 0x0000001cbca8723c */ /* 0x040ff000000810a8 */
[C---:B------:R-:W-:Y:S08]  /*222c0*/  HMMA.1688.F32.TF32 R184, R188.reuse, R12, R184 ;  /* 0x0000000cbcb8723c */ /* 0x040ff000000810b8 */
[----:B------:R-:W-:Y:S08]  /*222d0*/  HMMA.1688.F32.TF32 R188, R188, R8, R68 ;  /* 0x00000008bcbc723c */ /* 0x000ff00000081044 */
[C---:B------:R-:W-:Y:S08]  /*222e0*/  HMMA.1688.F32.TF32 R68, R192.reuse, R4, R248 ;  /* 0x00000004c044723c */ /* 0x040ff000000810f8 */
[----:B------:R-:W-:Y:S01]  /*222f0*/  HMMA.1688.F32.TF32 R72, R192, R48, R232 ;  /* 0x00000030c048723c */ /* 0x000fe200000810e8 */
[----:B------:R-:W-:Y:S04]  /*22300*/  STL.64 [R1+0x1c0], R100 ;  /* 0x0001c06401007387 */ /* 0x000fe80000100a00 */
[----:B------:R-:W-:Y:S04]  /*22310*/  STL.64 [R1+0x1c8], R102 ;  /* 0x0001c86601007387 */ /* 0x000fe80000100a00 */
[----:B------:R-:W-:Y:S04]  /*22320*/  STL.64 [R1+0x1d0], R96 ;  /* 0x0001d06001007387 */ /* 0x000fe80000100a00 */
[----:B------:R-:W-:Y:S03]  /*22330*/  STL.64 [R1+0x1d8], R98 ;  /* 0x0001d86201007387 */ /* 0x000fe60000100a00 */
[----:B------:R-:W-:Y:S01]  /*22340*/  IMAD.MOV.U32 R64, RZ, RZ, R71 ;  /* 0x000000ffff407224 */ /* 0x000fe200078e0047 */
[----:B------:R-:W-:Y:S01]  /*22350*/  STL.64 [R1+0x1f0], R92 ;  /* 0x0001f05c01007387 */ /* 0x000fe20000100a00 */
[----:B------:R-:W-:-:S03]  /*22360*/  IMAD.MOV.U32 R65, RZ, RZ, R70 ;  /* 0x000000ffff417224 */ /* 0x000fc600078e0046 */
[----:B------:R-:W-:Y:S04]  /*22370*/  STL.64 [R1+0x1f8], R94 ;  /* 0x0001f85e01007387 */ /* 0x000fe80000100a00 */
[----:B------:R-:W-:Y:S04]  /*22380*/  STL.64 [R1+0x1e0], R88 ;  /* 0x0001e05801007387 */ /* 0x000fe80000100a00 */
[----:B------:R-:W-:Y:S04]  /*22390*/  STL.64 [R1+0x1e8], R90 ;  /* 0x0001e85a01007387 */ /* 0x000fe80000100a00 */
[----:B------:R1:W-:Y:S01]  /*223a0*/  STL.64 [R1+0x250], R68 ;  /* 0x0002504401007387 */ /* 0x0003e20000100a00 */
[C---:B------:R-:W-:Y:S03]  /*223b0*/  HMMA.1688.F32.TF32 R76, R192.reuse, R40, R212 ;  /* 0x00000028c04c723c */ /* 0x040fe600000810d4 */
[----:B------:R-:W-:Y:S04]  /*223c0*/  STL [R1+0xe8c], R64 ;  /* 0x000e8c4001007387 */ /* 0x000fe80000100800 */
[----:B------:R-:W-:Y:S01]  /*223d0*/  STL [R1+0xe88], R65 ;  /* 0x000e884101007387 */ /* 0x000fe20000100800 */
[C---:B-1----:R-:W-:Y:S03]  /*223e0*/  HMMA.1688.F32.TF32 R68, R192.reuse, R44, R196 ;  /* 0x0000002cc044723c */ /* 0x042fe600000810c4 */
[----:B------:R-:W-:Y:S04]  /*223f0*/  STL.64 [R1+0x240], R72 ;  /* 0x0002404801007387 */ /* 0x000fe80000100a00 */
[----:B------:R1:W-:Y:S02]  /*22400*/  STL.64 [R1+0x248], R74 ;  /* 0x0002484a01007387 */ /* 0x0003e40000100a00 */
[C---:B-1----:R-:W-:Y:S11]  /*22410*/  HMMA.1688.F32.TF32 R72, R192.reuse, R36, R228 ;  /* 0x00000024c048723c */ /* 0x042ff600000810e4 */
[----:B------:R-:W-:Y:S03]  /*22420*/  @!UPT UIADD3 URZ, URZ, URZ, URZ ;  /* 0x0000003f3f3ff290 */ /* 0x000fe6000fffe03f */
        /* <DEDUP_REMOVED lines=18> */
[----:B------:R1:W-:Y:S04]  /*22550*/  STL.64 [R1+0x2b0], R68 ;  /* 0x0002b04401007387 */ /* 0x0003e80000100a00 */
[----:B------:R2:W-:Y:S04]  /*22560*/  STL.64 [R1+0x2b8], R70 ;  /* 0x0002b84601007387 */ /* 0x0005e80000100a00 */
[----:B-1----:R-:W3:Y:S04]  /*22570*/  LDL.LU R68, [R1+0x470] ;  /* 0x0004700001447983 */ /* 0x002ee80000300800 */
[----:B------:R1:W-:Y:S04]  /*22580*/  STL.64 [R1+0x2a0], R76 ;  /* 0x0002a04c01007387 */ /* 0x0003e80000100a00 */
[----:B------:R4:W-:Y:S04]  /*22590*/  STL.64 [R1+0x2a8], R78 ;  /* 0x0002a84e01007387 */ /* 0x0009e80000100a00 */
[----:B------:R1:W-:Y:S04]  /*225a0*/  STL.64 [R1+0x290], R72 ;  /* 0x0002904801007387 */ /* 0x0003e80000100a00 */
[----:B------:R1:W-:Y:S04]  /*225b0*/  STL.64 [R1+0x298], R74 ;  /* 0x0002984a01007387 */ /* 0x0003e80000100a00 */
[----:B------:R-:W3:Y:S04]  /*225c0*/  LDL.LU R69, [R1+0x474] ;  /* 0x0004740001457983 */ /* 0x000ee80000300800 */
[----:B--2---:R-:W3:Y:S04]  /*225d0*/  LDL.LU R70, [R1+0x478] ;  /* 0x0004780001467983 */ /* 0x004ee80000300800 */
[----:B------:R-:W3:Y:S04]  /*225e0*/  LDL.LU R71, [R1+0x47c] ;  /* 0x00047c0001477983 */ /* 0x000ee80000300800 */
[----:B-1----:R-:W2:Y:S04]  /*225f0*/  LDL.LU R76, [R1+0x490] ;  /* 0x00049000014c7983 */ /* 0x002ea80000300800 */
[----:B------:R-:W2:Y:S04]  /*22600*/  LDL.LU R77, [R1+0x494] ;  /* 0x00049400014d7983 */ /* 0x000ea80000300800 */
[----:B----4-:R-:W2:Y:S04]  /*22610*/  LDL.LU R78, [R1+0x498] ;  /* 0x00049800014e7983 */ /* 0x010ea80000300800 */
        /* <DEDUP_REMOVED lines=78> */
[----:B------:R-:W-:Y:S01]  /*22b00*/  HMMA.1688.F32.TF32 R92, R244, R4, R92 ;  /* 0x00000004f45c723c */ /* 0x000fe2000008105c */
[----:B------:R-:W-:-:S02]  /*22b10*/  IMAD.MOV.U32 R250, RZ, RZ, R2 ;  /* 0x000000fffffa7224 */ /* 0x000fc400078e0002 */
[----:B------:R-:W-:Y:S02]  /*22b20*/  IMAD.MOV.U32 R251, RZ, RZ, R0 ;  /* 0x000000fffffb7224 */ /* 0x000fe400078e0000 */
[----:B------:R-:W-:Y:S02]  /*22b30*/  IMAD.MOV.U32 R2, RZ, RZ, R70 ;  /* 0x000000ffff027224 */ /* 0x000fe400078e0046 */
[----:B------:R-:W-:Y:S01]  /*22b40*/  IMAD.MOV.U32 R0, RZ, RZ, R71 ;  /* 0x000000ffff007224 */ /* 0x000fe200078e0047 */
[----:B------:R-:W-:Y:S08]  /*22b50*/  HMMA.1688.F32.TF32 R104, R192, R8, R104 ;  /* 0x00000008c068723c */ /* 0x000ff00000081068 */
[----:B------:R-:W-:Y:S11]  /*22b60*/  HMMA.1688.F32.TF32 R192, R236, R4, R100 ;  /* 0x00000004ecc0723c */ /* 0x000ff60000081064 */
[----:B------:R-:W-:Y:S04]  /*22b70*/  @!UPT UIADD3 URZ, URZ, URZ, URZ ;  /* 0x0000003f3f3ff290 */ /* 0x000fe8000fffe03f */
[----:B------:R-:W-:Y:S04]  /*22b80*/  STL.64 [R1+0x200], R104 ;  /* 0x0002006801007387 */ /* 0x000fe80000100a00 */
[----:B------:R-:W2:Y:S04]  /*22b90*/  LDL.LU R4, [R1+0x8fc] ;  /* 0x0008fc0001047983 */ /* 0x000ea80000300800 */
[----:B------:R-:W3:Y:S04]  /*22ba0*/  LDL.LU R5, [R1+0x26c] ;  /* 0x00026c0001057983 */ /* 0x000ee80000300800 */
[----:B------:R-:W-:Y:S04]  /*22bb0*/  STL.64 [R1+0x300], R92 ;  /* 0x0003005c01007387 */ /* 0x000fe80000100a00 */
[----:B------:R-:W-:Y:S01]  /*22bc0*/  STL.64 [R1+0x308], R94 ;  /* 0x0003085e01007387 */ /* 0x000fe20000100a00 */
[C---:B------:R-:W-:Y:S08]  /*22bd0*/  HMMA.1688.F32.TF32 R88, R244.reuse, R48, R88 ;  /* 0x00000030f458723c */ /* 0x040ff00000081058 */
[C---:B------:R-:W-:Y:S08]  /*22be0*/  HMMA.1688.F32.TF32 R84, R244.reuse, R44, R84 ;  /* 0x0000002cf454723c */ /* 0x040ff00000081054 */
[----:B------:R-:W-:Y:S07]  /*22bf0*/  HMMA.1688.F32.TF32 R72, R244, R32, R72 ;  /* 0x00000020f448723c */ /* 0x000fee0000081048 */
        /* <DEDUP_REMOVED lines=11> */
[----:B-1----:R-:W-:-:S02]  /*22cb0*/  IMAD.MOV.U32 R72, RZ, RZ, R252 ;  /* 0x000000ffff487224 */ /* 0x002fc400078e00fc */
[----:B------:R-:W-:Y:S01]  /*22cc0*/  IMAD.MOV.U32 R73, RZ, RZ, R54 ;  /* 0x000000ffff497224 */ /* 0x000fe200078e0036 */
[----:B----4-:R-:W-:Y:S01]  /*22cd0*/  HMMA.1688.F32.TF32 R68, R244, R24, R248 ;  /* 0x00000018f444723c */ /* 0x010fe200000810f8 */
[----:B------:R-:W-:-:S06]  /*22ce0*/  IMAD.MOV.U32 R74, RZ, RZ, R55 ;  /* 0x000000ffff4a7224 */ /* 0x000fcc00078e0037 */
[----:B------:R-:W-:Y:S02]  /*22cf0*/  IMAD.MOV.U32 R248, RZ, RZ, R50 ;  /* 0x000000fffff87224 */ /* 0x000fe400078e0032 */
[----:B------:R-:W4:Y:S01]  /*22d00*/  LDL.LU R50, [R1+0xfbc] ;  /* 0x000fbc0001327983 */ /* 0x000f220000300800 */
[----:B------:R-:W-:Y:S02]  /*22d10*/  IMAD.MOV.U32 R249, RZ, RZ, R51 ;  /* 0x000000fffff97224 */ /* 0x000fe400078e0033 */
[----:B------:R-:W-:Y:S01]  /*22d20*/  IMAD.MOV.U32 R250, RZ, RZ, R6 ;  /* 0x000000fffffa7224 */ /* 0x000fe200078e0006 */
        /* <DEDUP_REMOVED lines=11> */
[----:B------:R-:W-:-:S02]  /*22de0*/  IMAD.MOV.U32 R77, RZ, RZ, R66 ;  /* 0x000000ffff4d7224 */ /* 0x000fc400078e0042 */
[----:B------:R-:W-:Y:S01]  /*22df0*/  IMAD.MOV.U32 R78, RZ, RZ, R63 ;  /* 0x000000ffff4e7224 */ /* 0x000fe200078e003f */
[----:B------:R-:W4:Y:S01]  /*22e00*/  LDL.LU R66, [R1+0xf98] ;  /* 0x000f980001427983 */ /* 0x000f220000300800 */
[----:B------:R-:W-:-:S03]  /*22e10*/  IMAD.MOV.U32 R79, RZ, RZ, R62 ;  /* 0x000000ffff4f7224 */ /* 0x000fc600078e003e */
[----:B------:R-:W4:Y:S04]  /*22e20*/  LDL.LU R63, [R1+0xf94] ;  /* 0x000f9400013f7983 */ /* 0x000f280000300800 */
[----:B------:R-:W4:Y:S04]  /*22e30*/  LDL.LU R62, [R1+0xf90] ;  /* 0x000f9000013e7983 */ /* 0x000f280000300800 */
[----:B------:R-:W4:Y:S04]  /*22e40*/  LDL.LU R108, [R1+0x460] ;  /* 0x00046000016c7983 */ /* 0x000f280000300800 */
        /* <DEDUP_REMOVED lines=18> */
[----:B------:R-:W-:Y:S01]  /*22f70*/  HMMA.1688.F32.TF32 R232, R236, R12, R232 ;  /* 0x0000000cece8723c */ /* 0x000fe200000810e8 */
[----:B--2---:R-:W-:Y:S04]  /*22f80*/  LDS R240, [R4+0x43000] ;  /* 0x0430000004f07984 */ /* 0x004fe80000000800 */
[----:B------:R-:W-:Y:S04]  /*22f90*/  LDS R242, [R4+0x43800] ;  /* 0x0438000004f27984 */ /* 0x000fe80000000800 */
[----:B---3--:R-:W-:Y:S04]  /*22fa0*/  LDS R241, [R5+0x43000] ;  /* 0x0430000005f17984 */ /* 0x008fe80000000800 */
[----:B------:R-:W1:Y:S01]  /*22fb0*/  LDS R243, [R5+0x43800] ;  /* 0x0438000005f37984 */ /* 0x000e620000000800 */
[----:B----4-:R-:W-:-:S02]  /*22fc0*/  IMAD.MOV.U32 R83, RZ, RZ, R54 ;  /* 0x000000ffff537224 */ /* 0x010fc400078e0036 */
[----:B------:R-:W-:Y:S02]  /*22fd0*/  IMAD.MOV.U32 R82, RZ, RZ, R55 ;  /* 0x000000ffff527224 */ /* 0x000fe400078e0037 */
[----:B------:R-:W-:Y:S02]  /*22fe0*/  IMAD.MOV.U32 R81, RZ, RZ, R58 ;  /* 0x000000ffff517224 */ /* 0x000fe400078e003a */
[----:B------:R-:W-:Y:S02]  /*22ff0*/  IMAD.MOV.U32 R80, RZ, RZ, R59 ;  /* 0x000000ffff507224 */ /* 0x000fe400078e003b */
[----:B------:R-:W2:Y:S04]  /*23000*/  LDL.LU R59, [R1+0xf8c] ;  /* 0x000f8c00013b7983 */ /* 0x000ea80000300800 */
[----:B------:R-:W3:Y:S04]  /*23010*/  LDL.LU R58, [R1+0xf88] ;  /* 0x000f8800013a7983 */ /* 0x000ee80000300800 */
[----:B------:R-:W4:Y:S04]  /*23020*/  LDL.LU R55, [R1+0xf84] ;  /* 0x000f840001377983 */ /* 0x000f280000300800 */
[----:B------:R-:W2:Y:S01]  /*23030*/  LDL.LU R54, [R1+0xf80] ;  /* 0x000f800001367983 */ /* 0x000ea20000300800 */
[----:B------:R-:W-:Y:S03]  /*23040*/  HMMA.1688.F32.TF32 R236, R236, R8, R96 ;  /* 0x00000008ecec723c */ /* 0x000fe60000081060 */
        /* <DEDUP_REMOVED lines=9> */
[----:B------:R-:W-:-:S02]  /*230e0*/  IMAD.MOV.U32 R85, RZ, RZ, R62 ;  /* 0x000000ffff557224 */ /* 0x000fc400078e003e */
[----:B------:R-:W-:Y:S02]  /*230f0*/  IMAD.MOV.U32 R86, RZ, RZ, R63 ;  /* 0x000000ffff567224 */ /* 0x000fe400078e003f */
[----:B------:R-:W-:Y:S02]  /*23100*/  IMAD.MOV.U32 R61, RZ, RZ, R68 ;  /* 0x000000ffff3d7224 */ /* 0x000fe400078e0044 */
[----:B------:R-:W-:Y:S02]  /*23110*/  IMAD.MOV.U32 R87, RZ, RZ, R66 ;  /* 0x000000ffff577224 */ /* 0x000fe400078e0042 */
[----:B------:R-:W-:Y:S02]  /*23120*/  IMAD.MOV.U32 R68, RZ, RZ, R67 ;  /* 0x000000ffff447224 */ /* 0x000fe400078e0043 */
[----:B---3--:R-:W-:Y:S02]  /*23130*/  IMAD.MOV.U32 R91, RZ, RZ, R58 ;  /* 0x000000ffff5b7224 */ /* 0x008fe400078e003a */
[----:B----4-:R-:W-:-:S02]  /*23140*/  IMAD.MOV.U32 R90, RZ, RZ, R55 ;  /* 0x000000ffff5a7224 */ /* 0x010fc400078e0037 */
[----:B--2---:R-:W-:Y:S02]  /*23150*/  IMAD.MOV.U32 R89, RZ, RZ, R54 ;  /* 0x000000ffff597224 */ /* 0x004fe400078e0036 */
[----:B------:R-:W2:Y:S04]  /*23160*/  LDL.LU R54, [R1+0xf7c] ;  /* 0x000f7c0001367983 */ /* 0x000ea80000300800 */
[----:B------:R-:W2:Y:S04]  /*23170*/  LDL.LU R55, [R1+0xf78] ;  /* 0x000f780001377983 */ /* 0x000ea80000300800 */
[----:B------:R-:W3:Y:S01]  /*23180*/  LDL.LU R58, [R1+0xf74] ;  /* 0x000f7400013a7983 */ /* 0x000ee20000300800 */
[----:B------:R-:W-:-:S03]  /*23190*/  IMAD.MOV.U32 R84, RZ, RZ, R59 ;  /* 0x000000ffff547224 */ /* 0x000fc600078e003b */
[----:B------:R-:W4:Y:S04]  /*231a0*/  LDL.LU R92, [R1+0x400] ;  /* 0x00040000015c7983 */ /* 0x000f280000300800 */
[----:B------:R-:W4:Y:S04]  /*231b0*/  LDL.LU R93, [R1+0x404] ;  /* 0x00040400015d7983 */ /* 0x000f280000300800 */
[----:B------:R-:W4:Y:S04]  /*231c0*/  LDL.LU R94, [R1+0x408] ;  /* 0x00040800015e7983 */ /* 0x000f280000300800 */
[----:B------:R-:W4:Y:S04]  /*231d0*/  LDL.LU R95, [R1+0x40c] ;  /* 0x00040c00015f7983 */ /* 0x000f280000300800 */
[----:B------:R-:W3:Y:S04]  /*231e0*/  LDL.LU R59, [R1+0xf70] ;  /* 0x000f7000013b7983 */ /* 0x000ee80000300800 */
[----:B------:R-:W4:Y:S04]  /*231f0*/  LDL.LU R62, [R1+0xf6c] ;  /* 0x000f6c00013e7983 */ /* 0x000f280000300800 */
[----:B------:R-:W4:Y:S04]  /*23200*/  LDL.LU R63, [R1+0xf68] ;  /* 0x000f6800013f7983 */ /* 0x000f280000300800 */
[----:B------:R-:W4:Y:S04]  /*23210*/  LDL.LU R66, [R1+0xf64] ;  /* 0x000f640001427983 */ /* 0x000f280000300800 */
[----:B------:R-:W4:Y:S01]  /*23220*/  LDL.LU R67, [R1+0xf60] ;  /* 0x000f600001437983 */ /* 0x000f220000300800 */
[C---:B------:R-:W-:Y:S08]  /*23230*/  HMMA.1688.F32.TF32 R108, R244.reuse, R20, R108 ;  /* 0x00000014f46c723c */ /* 0x040ff0000008106c */
[C---:B------:R-:W-:Y:S08]  /*23240*/  HMMA.1688.F32.TF32 R104, R244.reuse, R16, R104 ;  /* 0x00000010f468723c */ /* 0x040ff00000081068 */
[----:B------:R-:W-:Y:S01]  /*23250*/  HMMA.1688.F32.TF32 R100, R244, R12, R100 ;  /* 0x0000000cf464723c */ /* 0x000fe20000081064 */
[----:B------:R-:W-:-:S02]  /*23260*/  IMAD.MOV.U32 R60, RZ, RZ, R69 ;  /* 0x000000ffff3c7224 */ /* 0x000fc400078e0045 */
[----:B------:R-:W-:Y:S02]  /*23270*/  IMAD.MOV.U32 R57, RZ, RZ, R70 ;  /* 0x000000ffff397224 */ /* 0x000fe400078e0046 */
[----:B------:R-:W-:Y:S02]  /*23280*/  IMAD.MOV.U32 R69, RZ, RZ, R53 ;  /* 0x000000ffff457224 */ /* 0x000fe400078e0035 */
[----:B------:R-:W-:Y:S02]  /*23290*/  IMAD.MOV.U32 R70, RZ, RZ, R52 ;  /* 0x000000ffff467224 */ /* 0x000fe400078e0034 */
[----:B------:R-:W-:Y:S02]  /*232a0*/  IMAD.MOV.U32 R49, RZ, RZ, R110 ;  /* 0x000000ffff317224 */ /* 0x000fe400078e006e */
[----:B------:R-:W-:Y:S01]  /*232b0*/  IMAD.MOV.U32 R48, RZ, RZ, R111 ;  /* 0x000000ffff307224 */ /* 0x000fe200078e006f */
[----:B-1----:R-:W-:Y:S01]  /*232c0*/  HMMA.1688.F32.TF32 R76, R240, R6, R76 ;  /* 0x00000006f04c723c */ /* 0x002fe2000008104c */
[----:B------:R-:W-:Y:S01]  /*232d0*/  IMAD.MOV.U32 R53, RZ, RZ, R108 ;  /* 0x000000ffff357224 */ /* 0x000fe200078e006c */
[----:B------:R-:W4:Y:S01]  /*232e0*/  LDL.LU.64 R110, [R1+0xf58] ;  /* 0x000f5800016e7983 */ /* 0x000f220000300a00 */
[----:B------:R-:W-:-:S02]  /*232f0*/  IMAD.MOV.U32 R52, RZ, RZ, R109 ;  /* 0x000000ffff347224 */ /* 0x000fc400078e006d */
[----:B------:R-:W-:Y:S01]  /*23300*/  IMAD.MOV.U32 R56, RZ, RZ, R71 ;  /* 0x000000ffff387224 */ /* 0x000fe200078e0047 */
[----:B------:R-:W4:Y:S01]  /*23310*/  LDL.LU.64 R108, [R1+0xf50] ;  /* 0x000f5000016c7983 */ /* 0x000f220000300a00 */
[----:B------:R-:W-:Y:S02]  /*23320*/  IMAD.MOV.U32 R41, RZ, RZ, R106 ;  /* 0x000000ffff297224 */ /* 0x000fe400078e006a */
[----:B------:R-:W-:Y:S02]  /*23330*/  IMAD.MOV.U32 R40, RZ, RZ, R107 ;  /* 0x000000ffff287224 */ /* 0x000fe400078e006b */
[----:B------:R-:W-:Y:S01]  /*23340*/  IMAD.MOV.U32 R71, RZ, RZ, R3 ;  /* 0x000000ffff477224 */ /* 0x000fe200078e0003 */
[----:B------:R-:W4:Y:S01]  /*23350*/  LDL.LU.64 R106, [R1+0xf48] ;  /* 0x000f4800016a7983 */ /* 0x000f220000300a00 */
[----:B------:R-:W-:Y:S02]  /*23360*/  IMAD.MOV.U32 R45, RZ, RZ, R104 ;  /* 0x000000ffff2d7224 */ /* 0x000fe400078e0068 */
[----:B------:R-:W-:-:S02]  /*23370*/  IMAD.MOV.U32 R44, RZ, RZ, R105 ;  /* 0x000000ffff2c7224 */ /* 0x000fc400078e0069 */
[----:B------:R-:W4:Y:S01]  /*23380*/  LDL.LU.64 R104, [R1+0xf40] ;  /* 0x000f400001687983 */ /* 0x000f220000300a00 */
[----:B------:R-:W-:Y:S02]  /*23390*/  IMAD.MOV.U32 R33, RZ, RZ, R102 ;  /* 0x000000ffff217224 */ /* 0x000fe400078e0066 */
[----:B------:R-:W-:Y:S01]  /*233a0*/  IMAD.MOV.U32 R32, RZ, RZ, R103 ;  /* 0x000000ffff207224 */ /* 0x000fe200078e0067 */
[----:B------:R-:W-:Y:S01]  /*233b0*/  HMMA.1688.F32.TF32 R244, R244, R8, R96 ;  /* 0x00000008f4f4723c */ /* 0x000fe20000081060 */
[----:B------:R-:W-:Y:S01]  /*233c0*/  IMAD.MOV.U32 R37, RZ, RZ, R100 ;  /* 0x000000ffff257224 */ /* 0x000fe200078e0064 */
[----:B------:R-:W4:Y:S01]  /*233d0*/  LDL.LU.64 R102, [R1+0xf38] ;  /* 0x000f380001667983 */ /* 0x000f220000300a00 */
[----:B------:R-:W-:-:S03]  /*233e0*/  IMAD.MOV.U32 R36, RZ, RZ, R101 ;  /* 0x000000ffff247224 */ /* 0x000fc600078e0065 */
[----:B------:R-:W4:Y:S02]  /*233f0*/  LDL.LU.64 R100, [R1+0xf30] ;  /* 0x000f300001647983 */ /* 0x000f240000300a00 */
[C---:B------:R-:W-:Y:S02]  /*23400*/  HMMA.1688.F32.TF32 R72, R240.reuse, R50, R72 ;  /* 0x00000032f048723c */ /* 0x040fe40000081048 */
[----:B------:R-:W4:Y:S04]  /*23410*/  LDL.LU.64 R98, [R1+0xf28] ;  /* 0x000f280001627983 */ /* 0x000f280000300a00 */
[----:B------:R-:W4:Y:S02]  /*23420*/  LDL.LU.64 R96, [R1+0xf20] ;  /* 0x000f200001607983 */ /* 0x000f240000300a00 */
[C---:B------:R-:W-:Y:S08]  /*23430*/  HMMA.1688.F32.TF32 R68, R240.reuse, R46, R68 ;  /* 0x0000002ef044723c */ /* 0x040ff00000081044 */
[C---:B------:R-:W-:Y:S08]  /*23440*/  HMMA.1688.F32.TF32 R248, R240.reuse, R42, R248 ;  /* 0x0000002af0f8723c */ /* 0x040ff000000810f8 */
[C---:B--2---:R-:W-:Y:S08]  /*23450*/  HMMA.1688.F32.TF32 R80, R240.reuse, R54, R80 ;  /* 0x00000036f050723c */ /* 0x044ff00000081050 */
[C---:B---3--:R-:W-:Y:S08]  /*23460*/  HMMA.1688.F32.TF32 R84, R240.reuse, R58, R84 ;  /* 0x0000003af054723c */ /* 0x048ff00000081054 */
[C---:B----4-:R-:W-:Y:S08]  /*23470*/  HMMA.1688.F32.TF32 R88, R240.reuse, R62, R88 ;  /* 0x0000003ef058723c */ /* 0x050ff00000081058 */
[C---:B------:R-:W-:Y:S11]  /*23480*/  HMMA.1688.F32.TF32 R92, R240.reuse, R66, R92 ;  /* 0x00000042f05c723c */ /* 0x040ff6000008105c */
[----:B------:R-:W-:Y:S11]  /*23490*/  @!UPT UIADD3 URZ, URZ, URZ, URZ ;  /* 0x0000003f3f3ff290 */ /* 0x000ff6000fffe03f */
[----:B------:R-:W-:Y:S01]  /*234a0*/  @!UPT UIADD3 URZ, URZ, URZ, URZ ;  /* 0x0000003f3f3ff290 */ /* 0x000fe2000fffe03f */
[----:B------:R-:W-:Y:S04]  /*234b0*/  STL.64 [R1+0x5a0], R92 ;  /* 0x0005a05c01007387 */ /* 0x000fe80000100a00 */
[----:B------:R1:W-:Y:S04]  /*234c0*/  STL.64 [R1+0x5a8], R94 ;  /* 0x0005a85e01007387 */ /* 0x0003e80000100a00 */
[----:B-1----:R-:W2:Y:S04]  /*234d0*/  LDL.LU.64 R94, [R1+0xf18] ;  /* 0x000f1800015e7983 */ /* 0x002ea80000300a00 */
        /* <DEDUP_REMOVED lines=8> */
[----:B------:R-:W4:Y:S04]  /*23560*/  LDL.LU.64 R84, [R1+0xef0] ;  /* 0x000ef00001547983 */ /* 0x000f280000300a00 */
        /* <DEDUP_REMOVED lines=20> */
[C---:B--2---:R-:W-:Y:S08]  /*236b0*/  HMMA.1688.F32.TF32 R76, R240.reuse, R26, R76 ;  /* 0x0000001af04c723c */ /* 0x044ff0000008104c */
[C---:B---3--:R-:W-:Y:S08]  /*236c0*/  HMMA.1688.F32.TF32 R72, R240.reuse, R30, R72 ;  /* 0x0000001ef048723c */ /* 0x048ff00000081048 */
[C---:B----4-:R-:W-:Y:S08]  /*236d0*/  HMMA.1688.F32.TF32 R68, R240.reuse, R34, R68 ;  /* 0x00000022f044723c */ /* 0x050ff00000081044 */
[C---:B------:R-:W-:Y:S11]  /*236e0*/  HMMA.1688.F32.TF32 R248, R240.reuse, R38, R248 ;  /* 0x00000026f0f8723c */ /* 0x040ff600000810f8 */
        /* <DEDUP_REMOVED lines=24> */
[----:B--2---:R-:W2:Y:S04]  /*23870*/  LDL.LU R78, [R1+0x368] ;  /* 0x00036800014e7983 */ /* 0x004ea80000300800 */
[----:B------:R-:W2:Y:S01]  /*23880*/  LDL.LU R79, [R1+0x36c] ;  /* 0x00036c00014f7983 */ /* 0x000ea20000300800 */
[----:B------:R-:W-:Y:S01]  /*23890*/  HMMA.1688.F32.TF32 R80, R240, R22, R80 ;  /* 0x00000016f050723c */ /* 0x000fe20000081050 */
[----:B------:R-:W-:-:S02]  /*238a0*/  IMAD.MOV.U32 R29, RZ, RZ, R244 ;  /* 0x000000ffff1d7224 */ /* 0x000fc400078e00f4 */
[----:B------:R-:W-:Y:S01]  /*238b0*/  IMAD.MOV.U32 R28, RZ, RZ, R245 ;  /* 0x000000ffff1c7224 */ /* 0x000fe200078e00f5 */
[----:B------:R-:W-:Y:S01]  /*238c0*/  LDS R244, [R4+0x43080] ;  /* 0x0430800004f47984 */ /* 0x000fe20000000800 */
[----:B------:R-:W-:Y:S02]  /*238d0*/  IMAD.MOV.U32 R25, RZ, RZ, R246 ;  /* 0x000000ffff197224 */ /* 0x000fe400078e00f6 */
[----:B------:R-:W-:Y:S01]  /*238e0*/  IMAD.MOV.U32 R24, RZ, RZ, R247 ;  /* 0x000000ffff187224 */ /* 0x000fe200078e00f7 */
[----:B------:R-:W-:Y:S04]  /*238f0*/  LDS R246, [R4+0x43880] ;  /* 0x0438800004f67984 */ /* 0x000fe80000000800 */
[----:B------:R-:W-:Y:S04]  /*23900*/  LDS R245, [R5+0x43080] ;  /* 0x0430800005f57984 */ /* 0x000fe80000000800 */
[----:B------:R-:W1:Y:S01]  /*23910*/  LDS R247, [R5+0x43880] ;  /* 0x0438800005f77984 */ /* 0x000e620000000800 */
[C---:B------:R-:W-:Y:S06]  /*23920*/  HMMA.1688.F32.TF32 R84, R240.reuse, R18, R84 ;  /* 0x00000012f054723c */ /* 0x040fec0000081054 */
[----:B------:R-:W-:Y:S02]  /*23930*/  STL.64 [R1+0x630], R80 ;  /* 0x0006305001007387 */ /* 0x000fe40000100a00 */
[C---:B------:R-:W-:Y:S02]  /*23940*/  HMMA.1688.F32.TF32 R88, R240.reuse, R14, R88 ;  /* 0x0000000ef058723c */ /* 0x040fe40000081058 */
[----:B------:R1:W-:Y:S06]  /*23950*/  STL.64 [R1+0x638], R82 ;  /* 0x0006385201007387 */ /* 0x0003ec0000100a00 */
[----:B-1----:R-:W-:Y:S07]  /*23960*/  HMMA.1688.F32.TF32 R80, R240, R10, R92 ;  /* 0x0000000af050723c */ /* 0x002fee000008105c */
[----:B------:R-:W-:Y:S04]  /*23970*/  STL.64 [R1+0x620], R84 ;  /* 0x0006205401007387 */ /* 0x000fe80000100a00 */
[----:B------:R-:W-:Y:S04]  /*23980*/  STL.64 [R1+0x628], R86 ;  /* 0x0006285601007387 */ /* 0x000fe80000100a00 */
[----:B------:R-:W-:Y:S04]  /*23990*/  STL.64 [R1+0x610], R88 ;  /* 0x0006105801007387 */ /* 0x000fe80000100a00 */
[----:B------:R-:W-:Y:S01]  /*239a0*/  STL.64 [R1+0x618], R90 ;  /* 0x0006185a01007387 */ /* 0x000fe20000100a00 */
[C---:B------:R-:W-:Y:S03]  /*239b0*/  HMMA.1688.F32.TF32 R92, R244.reuse, R26, R124 ;  /* 0x0000001af45c723c */ /* 0x040fe6000008107c */
[----:B------:R-:W-:Y:S04]  /*239c0*/  LDS R84, [R4+0x43100] ;  /* 0x0431000004547984 */ /* 0x000fe80000000800 */
[----:B------:R-:W-:Y:S04]  /*239d0*/  LDS R86, [R4+0x43900] ;  /* 0x0439000004567984 */ /* 0x000fe80000000800 */
[----:B------:R-:W-:Y:S04]  /*239e0*/  STL.64 [R1+0x600], R80 ;  /* 0x0006005001007387 */ /* 0x000fe80000100a00 */
[----:B------:R4:W-:Y:S04]  /*239f0*/  STL.64 [R1+0x608], R82 ;  /* 0x0006085201007387 */ /* 0x0009e80000100a00 */
[----:B------:R-:W-:Y:S04]  /*23a00*/  LDS R85, [R5+0x43100] ;  /* 0x0431000005557984 */ /* 0x000fe80000000800 */
[----:B------:R-:W1:Y:S01]  /*23a10*/  LDS R87, [R5+0x43900] ;  /* 0x0439000005577984 */ /* 0x000e620000000800 */
[C---:B---3--:R-:W-:Y:S11]  /*23a20*/  HMMA.1688.F32.TF32 R248, R244.reuse, R66, R248 ;  /* 0x00000042f4f8723c */ /* 0x048ff600000810f8 */
[----:B------:R-:W-:Y:S11]  /*23a30*/  @!UPT UIADD3 URZ, URZ, URZ, URZ ;  /* 0x0000003f3f3ff290 */ /* 0x000ff6000fffe03f */
[----:B------:R-:W-:Y:S01]  /*23a40*/  @!UPT UIADD3 URZ, URZ, URZ, URZ ;  /* 0x0000003f3f3ff290 */ /* 0x000fe2000fffe03f */
[----:B------:R-:W-:Y:S04]  /*23a50*/  STL.64 [R1+0xe70], R250 ;  /* 0x000e70fa01007387 */ /* 0x000fe80000100a00 */
[----:B------:R-:W-:Y:S01]  /*23a60*/  STL.64 [R1+0xe68], R248 ;  /* 0x000e68f801007387 */ /* 0x000fe20000100a00 */
[C---:B----4-:R-:W-:Y:S08]  /*23a70*/  HMMA.1688.F32.TF32 R80, R244.reuse, R58, R72 ;  /* 0x0000003af450723c */ /* 0x050ff00000081048 */
[C---:B------:R-:W-:Y:S08]  /*23a80*/  HMMA.1688.F32.TF32 R72, R244.reuse, R6, R96 ;  /* 0x00000006f448723c */ /* 0x040ff00000081060 */
[C---:B--2---:R-:W-:Y:S08]  /*23a90*/  HMMA.1688.F32.TF32 R88, R244.reuse, R62, R76 ;  /* 0x0000003ef458723c */ /* 0x044ff0000008104c */
[C---:B------:R-:W-:Y:S08]  /*23aa0*/  HMMA.1688.F32.TF32 R76, R244.reuse, R54, R68 ;  /* 0x00000036f44c723c */ /* 0x040ff00000081044 */
[C---:B------:R-:W-:Y:S07]  /*23ab0*/  HMMA.1688.F32.TF32 R68, R244.reuse, R50, R100 ;  /* 0x00000032f444723c */ /* 0x040fee0000081064 */
[----:B------:R-:W-:Y:S04]  /*23ac0*/  STL.64 [R1], R88 ;  /* 0x0000005801007387 */ /* 0x000fe80000100a00 */
[----:B------:R-:W-:Y:S04]  /*23ad0*/  STL.64 [R1+0x8], R90 ;  /* 0x0000085a01007387 */ /* 0x000fe80000100a00 */
[----:B------:R-:W-:Y:S04]  /*23ae0*/  STL.64 [R1+0x10], R80 ;  /* 0x0000105001007387 */ /* 0x000fe80000100a00 */
[----:B------:R-:W-:Y:S04]  /*23af0*/  STL.64 [R1+0x18], R82 ;  /* 0x0000185201007387 */ /* 0x000fe80000100a00 */
[----:B------:R-:W-:Y:S04]  /*23b00*/  STL.64 [R1+0x20], R76 ;  /* 0x0000204c01007387 */ /* 0x000fe80000100a00 */
[----:B------:R-:W-:Y:S04]  /*23b10*/  STL.64 [R1+0x28], R78 ;  /* 0x0000284e01007387 */ /* 0x000fe80000100a00 */
[----:B------:R-:W2:Y:S04]  /*23b20*/  LDL.LU R3, [R1+0x8f0] ;  /* 0x0008f00001037983 */ /* 0x000ea80000300800 */
[----:B------:R-:W-:Y:S04]  /*23b30*/  STL.64 [R1+0x760], R72 ;  /* 0x0007604801007387 */ /* 0x000fe80000100a00 */
[----:B------:R3:W-:Y:S04]  /*23b40*/  STL.64 [R1+0x768], R74 ;  /* 0x0007684a01007387 */ /* 0x0007e80000100a00 */
[----:B------:R-:W-:Y:S04]  /*23b50*/  STL.64 [R1+0x750], R68 ;  /* 0x0007504401007387 */ /* 0x000fe80000100a00 */
[----:B------:R4:W-:Y:S01]  /*23b60*/  STL.64 [R1+0x758], R70 ;  /* 0x0007584601007387 */ /* 0x0009e20000100a00 */
[C---:B---3--:R-:W-:Y:S08]  /*23b70*/  HMMA.1688.F32.TF32 R72, R244.reuse, R46, R104 ;  /* 0x0000002ef448723c */ /* 0x048ff00000081068 */
[C---:B----4-:R-:W-:Y:S08]  /*23b80*/  HMMA.1688.F32.TF32 R68, R244.reuse, R42, R108 ;  /* 0x0000002af444723c */ /* 0x050ff0000008106c */
[C---:B------:R-:W-:Y:S07]  /*23b90*/  HMMA.1688.F32.TF32 R76, R244.reuse, R38, R112 ;  /* 0x00000026f44c723c */ /* 0x040fee0000081070 */
[----:B------:R-:W-:Y:S04]  /*23ba0*/  STL.64 [R1+0x740], R72 ;  /* 0x0007404801007387 */ /* 0x000fe80000100a00 */
[----:B------:R3:W-:Y:S04]  /*23bb0*/  STL.64 [R1+0x748], R74 ;  /* 0x0007484a01007387 */ /* 0x0007e80000100a00 */
[----:B------:R-:W-:Y:S04]  /*23bc0*/  STL.64 [R1+0x730], R68 ;  /* 0x0007304401007387 */ /* 0x000fe80000100a00 */
[----:B------:R4:W-:Y:S01]  /*23bd0*/  STL.64 [R1+0x738], R70 ;  /* 0x0007384601007387 */ /* 0x0009e20000100a00 */
[C---:B---3--:R-:W-:Y:S08]  /*23be0*/  HMMA.1688.F32.TF32 R72, R244.reuse, R34, R116 ;  /* 0x00000022f448723c */ /* 0x048ff00000081074 */
[C---:B----4-:R-:W-:Y:S01]  /*23bf0*/  HMMA.1688.F32.TF32 R68, R244.reuse, R30, R120 ;  /* 0x0000001ef444723c */ /* 0x050fe20000081078 */
[----:B------:R3:W-:Y:S04]  /*23c00*/  STL.64 [R1+0x720], R76 ;  /* 0x0007204c01007387 */ /* 0x0007e80000100a00 */
[----:B------:R4:W-:Y:S03]  /*23c10*/  STL.64 [R1+0x728], R78 ;  /* 0x0007284e01007387 */ /* 0x0009e60000100a00 */
[C---:B------:R-:W-:Y:S01]  /*23c20*/  HMMA.1688.F32.TF32 R88, R244.reuse, R22, R128 ;  /* 0x00000016f458723c */ /* 0x040fe20000081080 */
[----:B---3--:R-:W3:Y:S06]  /*23c30*/  LDL.LU R76, [R1+0x270] ;  /* 0x00027000014c7983 */ /* 0x008eec0000300800 */
[----:B------:R-:W-:Y:S04]  /*23c40*/  STL.64 [R1+0x710], R72 ;  /* 0x0007104801007387 */ /* 0x000fe80000100a00 */
[----:B------:R-:W-:Y:S04]  /*23c50*/  STL.64 [R1+0x718], R74 ;  /* 0x0007184a01007387 */ /* 0x000fe80000100a00 */
[----:B------:R1:W-:Y:S04]  /*23c60*/  STL.64 [R1+0x700], R68 ;  /* 0x0007004401007387 */ /* 0x0003e80000100a00 */
[----:B------:R1:W-:Y:S04]  /*23c70*/  STL.64 [R1+0x708], R70 ;  /* 0x0007084601007387 */ /* 0x0003e80000100a00 */
[----:B------:R-:W3:Y:S04]  /*23c80*/  LDL.LU R77, [R1+0x274] ;  /* 0x00027400014d7983 */ /* 0x000ee80000300800 */
[----:B----4-:R-:W3:Y:S04]  /*23c90*/  LDL.LU R78, [R1+0x278] ;  /* 0x00027800014e7983 */ /* 0x010ee80000300800 */
[----:B------:R-:W3:Y:S04]  /*23ca0*/  LDL.LU R79, [R1+0x27c] ;  /* 0x00027c00014f7983 */ /* 0x000ee80000300800 */
[----:B-1----:R-:W4:Y:S04]  /*23cb0*/  LDL.LU R68, [R1+0x410] ;  /* 0x0004100001447983 */ /* 0x002f280000300800 */
[----:B------:R-:W4:Y:S04]  /*23cc0*/  LDL.LU R69, [R1+0x414] ;  /* 0x0004140001457983 */ /* 0x000f280000300800 */
[----:B------:R-:W4:Y:S04]  /*23cd0*/  LDL.LU R70, [R1+0x418] ;  /* 0x0004180001467983 */ /* 0x000f280000300800 */
[----:B------:R-:W4:Y:S04]  /*23ce0*/  LDL.LU R71, [R1+0x41c] ;  /* 0x00041c0001477983 */ /* 0x000f280000300800 */
        /* <DEDUP_REMOVED lines=9> */
[----:B------:R-:W-:Y:S04]  /*23d80*/  STL.64 [R1+0x6f0], R92 ;  /* 0x0006f05c01007387 */ /* 0x000fe80000100a00 */
[----:B------:R1:W-:Y:S04]  /*23d90*/  STL.64 [R1+0x6f8], R94 ;  /* 0x0006f85e01007387 */ /* 0x0003e80000100a00 */
[----:B------:R-:W-:Y:S04]  /*23da0*/  STL.64 [R1+0x6e0], R88 ;  /* 0x0006e05801007387 */ /* 0x000fe80000100a00 */
[----:B------:R1:W-:Y:S02]  /*23db0*/  STL.64 [R1+0x6e8], R90 ;  /* 0x0006e85a01007387 */ /* 0x0003e40000100a00 */
[C---:B-1----:R-:W-:Y:S08]  /*23dc0*/  HMMA.1688.F32.TF32 R92, R244.reuse, R14, R136 ;  /* 0x0000000ef45c723c */ /* 0x042ff00000081088 */
[----:B------:R-:W-:Y:S01]  /*23dd0*/  HMMA.1688.F32.TF32 R88, R244, R10, R140 ;  /* 0x0000000af458723c */ /* 0x000fe2000008108c */
[----:B------:R-:W-:Y:S04]  /*23de0*/  STL.64 [R1+0x6d0], R96 ;  /* 0x0006d06001007387 */ /* 0x000fe80000100a00 */
[----:B------:R-:W-:Y:S01]  /*23df0*/  STL.64 [R1+0x6d8], R98 ;  /* 0x0006d86201007387 */ /* 0x000fe20000100a00 */
[----:B------:R-:W-:-:S02]  /*23e00*/  IMAD.MOV.U32 R251, RZ, RZ, R252 ;  /* 0x000000fffffb7224 */ /* 0x000fc400078e00fc */
[C---:B------:R-:W-:Y:S01]  /*23e10*/  HMMA.1688.F32.TF32 R108, R84.reuse, R6, R144 ;  /* 0x00000006546c723c */ /* 0x040fe20000081090 */
[----:B------:R-:W-:Y:S04]  /*23e20*/  LDS R96, [R4+0x43180] ;  /* 0x0431800004607984 */ /* 0x000fe80000000800 */
[----:B------:R-:W-:Y:S04]  /*23e30*/  LDS R98, [R4+0x43980] ;  /* 0x0439800004627984 */ /* 0x000fe80000000800 */
[----:B------:R-:W-:Y:S04]  /*23e40*/  STL.64 [R1+0x6c0], R92 ;  /* 0x0006c05c01007387 */ /* 0x000fe80000100a00 */
[----:B------:R-:W-:Y:S04]  /*23e50*/  STL.64 [R1+0x6c8], R94 ;  /* 0x0006c85e01007387 */ /* 0x000fe80000100a00 */
[----:B------:R1:W-:Y:S04]  /*23e60*/  STL.64 [R1+0x6b0], R88 ;  /* 0x0006b05801007387 */ /* 0x0003e80000100a00 */
[----:B------:R1:W-:Y:S04]  /*23e70*/  STL.64 [R1+0x6b8], R90 ;  /* 0x0006b85a01007387 */ /* 0x0003e80000100a00 */
[----:B------:R-:W3:Y:S04]  /*23e80*/  LDL.LU R248, [R1+0xd0] ;  /* 0x0000d00001f87983 */ /* 0x000ee80000300800 */
[----:B------:R-:W3:Y:S04]  /*23e90*/  LDL.LU R249, [R1+0xd4] ;  /* 0x0000d40001f97983 */ /* 0x000ee80000300800 */
[----:B------:R-:W3:Y:S04]  /*23ea0*/  LDL.LU R250, [R1+0xd8] ;  /* 0x0000d80001fa7983 */ /* 0x000ee80000300800 */
[----:B------:R-:W3:Y:S04]  /*23eb0*/  LDL.LU R252, [R1+0xe98] ;  /* 0x000e980001fc7983 */ /* 0x000ee80000300800 */
[----:B-1----:R-:W4:Y:S04]  /*23ec0*/  LDL.LU R88, [R1+0x3c0] ;  /* 0x0003c00001587983 */ /* 0x002f280000300800 */
        /* <DEDUP_REMOVED lines=11> */
[----:B------:R-:W-:Y:S04]  /*23f80*/  LDS R97, [R5+0x43180] ;  /* 0x0431800005617984 */ /* 0x000fe80000000800 */
[----:B------:R-:W1:Y:S04]  /*23f90*/  LDS R99, [R5+0x43980] ;  /* 0x0439800005637984 */ /* 0x000e680000000800 */
[----:B--2---:R-:W-:Y:S04]  /*23fa0*/  LDS R136, [R3+0x43000] ;  /* 0x0430000003887984 */ /* 0x004fe80000000800 */
[----:B------:R-:W-:Y:S04]  /*23fb0*/  LDS R138, [R3+0x43800] ;  /* 0x04380000038a7984 */ /* 0x000fe80000000800 */
[----:B------:R-:W-:Y:S04]  /*23fc0*/  LDS R144, [R3+0x43080] ;  /* 0x0430800003907984 */ /* 0x000fe80000000800 */
[----:B------:R-:W-:Y:S04]  /*23fd0*/  LDS R146, [R3+0x43880] ;  /* 0x0438800003927984 */ /* 0x000fe80000000800 */
[----:B------:R-:W-:Y:S04]  /*23fe0*/  LDS R148, [R3+0x43100] ;  /* 0x0431000003947984 */ /* 0x000fe80000000800 */
[----:B------:R-:W-:Y:S01]  /*23ff0*/  LDS R150, [R3+0x43900] ;  /* 0x0439000003967984 */ /* 0x000fe20000000800 */
[----:B---3--:R-:W-:-:S03]  /*24000*/  IMAD.MOV.U32 R95, RZ, RZ, R252 ;  /* 0x000000ffff5f7224 */ /* 0x008fc600078e00fc */
[----:B------:R-:W2:Y:S01]  /*24010*/  LDL.LU R252, [R1+0xe94] ;  /* 0x000e940001fc7983 */ /* 0x000ea20000300800 */
[C---:B----4-:R-:W-:Y:S11]  /*24020*/  HMMA.1688.F32.TF32 R68, R84.reuse, R66, R68 ;  /* 0x000000425444723c */ /* 0x050ff60000081044 */
[----:B------:R-:W-:Y:S11]  /*24030*/  @!UPT UIADD3 URZ, URZ, URZ, URZ ;  /* 0x0000003f3f3ff290 */ /* 0x000ff6000fffe03f */
[----:B------:R-:W-:Y:S01]  /*24040*/  @!UPT UIADD3 URZ, URZ, URZ, URZ ;  /* 0x0000003f3f3ff290 */ /* 0x000fe2000fffe03f */
[----:B------:R-:W-:Y:S04]  /*24050*/  STL.64 [R1+0xe80], R70 ;  /* 0x000e804601007387 */ /* 0x000fe80000100a00 */
[----:B------:R3:W-:Y:S02]  /*24060*/  STL.64 [R1+0xe78], R68 ;  /* 0x000e784401007387 */ /* 0x0007e40000100a00 */
[C---:B---3--:R-:W-:Y:S02]  /*24070*/  HMMA.1688.F32.TF32 R68, R84.reuse, R46, R152 ;  /* 0x0000002e5444723c */ /* 0x048fe40000081098 */
[----:B------:R-:W-:Y:S04]  /*24080*/  STL.64 [R1+0x820], R108 ;  /* 0x0008206c01007387 */ /* 0x000fe80000100a00 */
[----:B------:R3:W-:Y:S04]  /*24090*/  STL.64 [R1+0x828], R110 ;  /* 0x0008286e01007387 */ /* 0x0007e80000100a00 */
[----:B------:R-:W-:Y:S04]  /*240a0*/  STL.64 [R1+0x810], R104 ;  /* 0x0008106801007387 */ /* 0x000fe80000100a00 */
[----:B------:R4:W-:Y:S01]  /*240b0*/  STL.64 [R1+0x818], R106 ;  /* 0x0008186a01007387 */ /* 0x0009e20000100a00 */
[C---:B---3--:R-:W-:Y:S08]  /*240c0*/  HMMA.1688.F32.TF32 R108, R84.reuse, R42, R156 ;  /* 0x0000002a546c723c */ /* 0x048ff0000008109c */
[----:B------:R-:W-:Y:S01]  /*240d0*/  STL.64 [R1+0x800], R68 ;  /* 0x0008004401007387 */ /* 0x000fe20000100a00 */
[C---:B----4-:R-:W-:Y:S03]  /*240e0*/  HMMA.1688.F32.TF32 R104, R84.reuse, R38, R160 ;  /* 0x000000265468723c */ /* 0x050fe600000810a0 */
[----:B------:R3:W-:Y:S05]  /*240f0*/  STL.64 [R1+0x808], R70 ;  /* 0x0008084601007387 */ /* 0x0007ea0000100a00 */
[----:B---3--:R-:W-:Y:S06]  /*24100*/  HMMA.1688.F32.TF32 R68, R84, R34, R164 ;  /* 0x000000225444723c */ /* 0x008fec00000810a4 */
[----:B------:R-:W-:Y:S04]  /*24110*/  STL.64 [R1+0x7f0], R108 ;  /* 0x0007f06c01007387 */ /* 0x000fe80000100a00 */
[----:B------:R3:W-:Y:S04]  /*24120*/  STL.64 [R1+0x7f8], R110 ;  /* 0x0007f86e01007387 */ /* 0x0007e80000100a00 */
[----:B------:R-:W4:Y:S04]  /*24130*/  LDL.LU R240, [R1+0x4d0] ;  /* 0x0004d00001f07983 */ /* 0x000f280000300800 */
[----:B------:R-:W-:Y:S04]  /*24140*/  STL.64 [R1+0x7e0], R104 ;  /* 0x0007e06801007387 */ /* 0x000fe80000100a00 */
[----:B------:R1:W-:Y:S04]  /*24150*/  STL.64 [R1+0x7e8], R106 ;  /* 0x0007e86a01007387 */ /* 0x0003e80000100a00 */
[----:B------:R-:W-:Y:S04]  /*24160*/  STL.64 [R1+0x7d0], R68 ;  /* 0x0007d04401007387 */ /* 0x000fe80000100a00 */
[----:B------:R1:W-:Y:S04]  /*24170*/  STL.64 [R1+0x7d8], R70 ;  /* 0x0007d84601007387 */ /* 0x0003e80000100a00 */
[----:B------:R-:W4:Y:S04]  /*24180*/  LDL.LU R241, [R1+0x4d4] ;  /* 0x0004d40001f17983 */ /* 0x000f280000300800 */
[----:B------:R-:W4:Y:S01]  /*24190*/  LDL.LU R242, [R1+0x4d8] ;  /* 0x0004d80001f27983 */ /* 0x000f220000300800 */
[----:B--2---:R-:W-:-:S03]  /*241a0*/  IMAD.MOV.U32 R243, RZ, RZ, R252 ;  /* 0x000000fffff37224 */ /* 0x004fc600078e00fc */
[----:B------:R-:W2:Y:S01]  /*241b0*/  LDL.LU R252, [R1+0xe90] ;  /* 0x000e900001fc7983 */ /* 0x000ea20000300800 */
[C---:B---3--:R-:W-:Y:S08]  /*241c0*/  HMMA.1688.F32.TF32 R108, R84.reuse, R30, R168 ;  /* 0x0000001e546c723c */ /* 0x048ff000000810a8 */
[C---:B-1----:R-:W-:Y:S08]  /*241d0*/  HMMA.1688.F32.TF32 R104, R84.reuse, R26, R172 ;  /* 0x0000001a5468723c */ /* 0x042ff000000810ac */
[C---:B------:R-:W-:Y:S07]  /*241e0*/  HMMA.1688.F32.TF32 R68, R84.reuse, R22, R176 ;  /* 0x000000165444723c */ /* 0x040fee00000810b0 */
[----:B------:R-:W-:Y:S04]  /*241f0*/  STL.64 [R1+0x7c0], R108 ;  /* 0x0007c06c01007387 */ /* 0x000fe80000100a00 */
[----:B------:R1:W-:Y:S04]  /*24200*/  STL.64 [R1+0x7c8], R110 ;  /* 0x0007c86e01007387 */ /* 0x0003e80000100a00 */
[----:B------:R-:W-:Y:S04]  /*24210*/  STL.64 [R1+0x7b0], R104 ;  /* 0x0007b06801007387 */ /* 0x000fe80000100a00 */
[----:B------:R3:W-:Y:S01]  /*24220*/  STL.64 [R1+0x7b8], R106 ;  /* 0x0007b86a01007387 */ /* 0x0007e20000100a00 */
[C---:B-1----:R-:W-:Y:S03]  /*24230*/  HMMA.1688.F32.TF32 R108, R84.reuse, R18, R180 ;  /* 0x00000012546c723c */ /* 0x042fe600000810b4 */
[----:B------:R-:W-:Y:S04]  /*24240*/  STL.64 [R1+0x7a0], R68 ;  /* 0x0007a04401007387 */ /* 0x000fe80000100a00 */
[----:B------:R1:W-:Y:S01]  /*24250*/  STL.64 [R1+0x7a8], R70 ;  /* 0x0007a84601007387 */ /* 0x0003e20000100a00 */
[C---:B---3--:R-:W-:Y:S08]  /*24260*/  HMMA.1688.F32.TF32 R104, R84.reuse, R14, R184 ;  /* 0x0000000e5468723c */ /* 0x048ff000000810b8 */
[C---:B-1----:R-:W-:Y:S07]  /*24270*/  HMMA.1688.F32.TF32 R68, R84.reuse, R10, R188 ;  /* 0x0000000a5444723c */ /* 0x042fee00000810bc */
[----:B------:R-:W-:Y:S04]  /*24280*/  STL.64 [R1+0x790], R108 ;  /* 0x0007906c01007387 */ /* 0x000fe80000100a00 */
[----:B------:R-:W-:Y:S01]  /*24290*/  STL.64 [R1+0x798], R110 ;  /* 0x0007986e01007387 */ /* 0x000fe20000100a00 */
[C---:B------:R-:W-:Y:S03]  /*242a0*/  HMMA.1688.F32.TF32 R72, R84.reuse, R62, R72 ;  /* 0x0000003e5448723c */ /* 0x040fe60000081048 */
[----:B------:R-:W-:Y:S04]  /*242b0*/  STL.64 [R1+0x780], R104 ;  /* 0x0007806801007387 */ /* 0x000fe80000100a00 */
[----:B------:R1:W-:Y:S01]  /*242c0*/  STL.64 [R1+0x788], R106 ;  /* 0x0007886a01007387 */ /* 0x0003e20000100a00 */
[C---:B------:R-:W-:Y:S03]  /*242d0*/  HMMA.1688.F32.TF32 R76, R84.reuse, R58, R76 ;  /* 0x0000003a544c723c */ /* 0x040fe6000008104c */
[----:B------:R-:W-:Y:S05]  /*242e0*/  STL.64 [R1+0x770], R68 ;  /* 0x0007704401007387 */ /* 0x000fea0000100a00 */
[----:B------:R-:W-:Y:S01]  /*242f0*/  HMMA.1688.F32.TF32 R80, R84, R54, R80 ;  /* 0x000000365450723c */ /* 0x000fe20000081050 */
[----:B------:R3:W-:Y:S07]  /*24300*/  STL.64 [R1+0x778], R70 ;  /* 0x0007784601007387 */ /* 0x0007ee0000100a00 */
[C---:B-1----:R-:W-:Y:S08]  /*24310*/  HMMA.1688.F32.TF32 R104, R96.reuse, R6, R192 ;  /* 0x000000066068723c */ /* 0x042ff000000810c0 */
[C---:B------:R-:W-:Y:S08]  /*24320*/  HMMA.1688.F32.TF32 R84, R96.reuse, R66, R100 ;  /* 0x000000426054723c */ /* 0x040ff00000081064 */
[C---:B------:R-:W-:Y:S08]  /*24330*/  HMMA.1688.F32.TF32 R100, R96.reuse, R50, R196 ;  /* 0x000000326064723c */ /* 0x040ff000000810c4 */
[C---:B---3--:R-:W-:Y:S01]  /*24340*/  HMMA.1688.F32.TF32 R68, R96.reuse, R46, R200 ;  /* 0x0000002e6044723c */ /* 0x048fe200000810c8 */
        /* <DEDUP_REMOVED lines=8> */
[C---:B---3--:R-:W-:Y:S03]  /*243d0*/  HMMA.1688.F32.TF32 R68, R96.reuse, R34, R212 ;  /* 0x000000226044723c */ /* 0x048fe600000810d4 */
[----:B------:R-:W-:Y:S04]  /*243e0*/  STL.64 [R1+0x8b0], R104 ;  /* 0x0008b06801007387 */ /* 0x000fe80000100a00 */
[----:B------:R1:W-:Y:S08]  /*243f0*/  STL.64 [R1+0x8b8], R106 ;  /* 0x0008b86a01007387 */ /* 0x0003f00000100a00 */
        /* <DEDUP_REMOVED lines=17> */
[----:B------:R-:W-:Y:S01]  /*24510*/  STL.64 [R1+0x858], R106 ;  /* 0x0008586a01007387 */ /* 0x000fe20000100a00 */
[C---:B------:R-:W-:Y:S07]  /*24520*/  HMMA.1688.F32.TF32 R156, R96.reuse, R54, R248 ;  /* 0x00000036609c723c */ /* 0x040fee00000810f8 */
[----:B------:R-:W-:Y:S04]  /*24530*/  STL.64 [R1+0x840], R100 ;  /* 0x0008406401007387 */ /* 0x000fe80000100a00 */
[----:B------:R-:W-:Y:S04]  /*24540*/  STL.64 [R1+0x848], R102 ;  /* 0x0008486601007387 */ /* 0x000fe80000100a00 */
[----:B------:R-:W-:Y:S04]  /*24550*/  STL.64 [R1+0x830], R68 ;  /* 0x0008304401007387 */ /* 0x000fe80000100a00 */
[----:B------:R-:W-:Y:S04]  /*24560*/  STL.64 [R1+0x838], R70 ;  /* 0x0008384601007387 */ /* 0x000fe80000100a00 */
[----:B--2---:R-:W-:Y:S04]  /*24570*/  LDS R137, [R252+0x43000] ;  /* 0x04300000fc897984 */ /* 0x004fe80000000800 */
[----:B------:R-:W4:Y:S04]  /*24580*/  LDS R139, [R252+0x43800] ;  /* 0x04380000fc8b7984 */ /* 0x000f280000000800 */
[----:B------:R-:W-:Y:S04]  /*24590*/  LDS R145, [R252+0x43080] ;  /* 0x04308000fc917984 */ /* 0x000fe80000000800 */
[----:B------:R-:W1:Y:S01]  /*245a0*/  LDS R147, [R252+0x43880] ;  /* 0x04388000fc937984 */ /* 0x000e620000000800 */
[----:B------:R-:W-:Y:S03]  /*245b0*/  HMMA.1688.F32.TF32 R88, R96, R62, R88 ;  /* 0x0000003e6058723c */ /* 0x000fe60000081058 */
[----:B------:R-:W-:Y:S04]  /*245c0*/  LDS R149, [R252+0x43100] ;  /* 0x04310000fc957984 */ /* 0x000fe80000000800 */
[----:B------:R-:W2:Y:S01]  /*245d0*/  LDS R151, [R252+0x43900] ;  /* 0x04390000fc977984 */ /* 0x000ea20000000800 */
[----:B----4-:R-:W-:Y:S03]  /*245e0*/  HMMA.1688.F32.TF32 R216, R136, R66, R240 ;  /* 0x0000004288d8723c */ /* 0x010fe600000810f0 */
        /* <DEDUP_REMOVED lines=8> */
[----:B------:R-:W1:Y:S04]  /*24670*/  LDL.LU R68, [R1+0x1a0] ;  /* 0x0001a00001447983 */ /* 0x000e680000300800 */
[----:B------:R-:W1:Y:S04]  /*24680*/  LDL.LU R69, [R1+0x1a4] ;  /* 0x0001a40001457983 */ /* 0x000e680000300800 */
[----:B------:R-:W1:Y:S04]  /*24690*/  LDL.LU R70, [R1+0x1a8] ;  /* 0x0001a80001467983 */ /* 0x000e680000300800 */
[----:B------:R-:W1:Y:S04]  /*246a0*/  LDL.LU R71, [R1+0x1ac] ;  /* 0x0001ac0001477983 */ /* 0x000e680000300800 */
        /* <DEDUP_REMOVED lines=104> */
[----:B------:R-:W-:Y:S08]  /*24d30*/  HMMA.1688.F32.TF32 R92, R96, R58, R92 ;  /* 0x0000003a605c723c */ /* 0x000ff0000008105c */
[----:B-1----:R-:W-:Y:S08]  /*24d40*/  HMMA.1688.F32.TF32 R68, R144, R30, R68 ;  /* 0x0000001e9044723c */ /* 0x002ff00000081044 */
[----:B--2---:R-:W-:Y:S08]  /*24d50*/  HMMA.1688.F32.TF32 R96, R136, R6, R200 ;  /* 0x000000068860723c */ /* 0x004ff000000810c8 */
[C---:B------:R-:W-:Y:S08]  /*24d60*/  HMMA.1688.F32.TF32 R200, R144.reuse, R66, R192 ;  /* 0x0000004290c8723c */ /* 0x040ff000000810c0 */
[C---:B------:R-:W-:Y:S08]  /*24d70*/  HMMA.1688.F32.TF32 R192, R144.reuse, R58, R184 ;  /* 0x0000003a90c0723c */ /* 0x040ff000000810b8 */
[C---:B---3--:R-:W-:Y:S08]  /*24d80*/  HMMA.1688.F32.TF32 R184, R144.reuse, R54, R180 ;  /* 0x0000003690b8723c */ /* 0x048ff000000810b4 */
[C---:B------:R-:W-:Y:S08]  /*24d90*/  HMMA.1688.F32.TF32 R180, R144.reuse, R6, R176 ;  /* 0x0000000690b4723c */ /* 0x040ff000000810b0 */
[C---:B------:R-:W-:Y:S08]  /*24da0*/  HMMA.1688.F32.TF32 R176, R144.reuse, R50, R172 ;  /* 0x0000003290b0723c */ /* 0x040ff000000810ac */
[C---:B------:R-:W-:Y:S08]  /*24db0*/  HMMA.1688.F32.TF32 R172, R144.reuse, R46, R168 ;  /* 0x0000002e90ac723c */ /* 0x040ff000000810a8 */
[C---:B----4-:R-:W-:Y:S08]  /*24dc0*/  HMMA.1688.F32.TF32 R168, R144.reuse, R42, R164 ;  /* 0x0000002a90a8723c */ /* 0x050ff000000810a4 */
[C---:B------:R-:W-:Y:S08]  /*24dd0*/  HMMA.1688.F32.TF32 R164, R144.reuse, R38, R160 ;  /* 0x0000002690a4723c */ /* 0x040ff000000810a0 */
[C---:B------:R-:W-:Y:S01]  /*24de0*/  HMMA.1688.F32.TF32 R160, R144.reuse, R34, R152 ;  /* 0x0000002290a0723c */ /* 0x040fe20000081098 */
        /* <DEDUP_REMOVED lines=16> */
[----:B--2---:R-:W-:Y:S01]  /*24ef0*/  HMMA.1688.F32.TF32 R68, R144, R18, R240 ;  /* 0x000000129044723c */ /* 0x004fe200000810f0 */
[----:B------:R1:W-:Y:S04]  /*24f00*/  STL.64 [R1+0x80], R152 ;  /* 0x0000809801007387 */ /* 0x0003e80000100a00 */
[----:B------:R2:W-:Y:S04]  /*24f10*/  STL.64 [R1+0x88], R154 ;  /* 0x0000889a01007387 */ /* 0x0005e80000100a00 */
[----:B-1----:R-:W3:Y:S06]  /*24f20*/  LDL.LU R152, [R1+0x2a0] ;  /* 0x0002a00001987983 */ /* 0x002eec0000300800 */
[----:B------:R-:W-:Y:S04]  /*24f30*/  STL.64 [R1+0x70], R160 ;  /* 0x000070a001007387 */ /* 0x000fe80000100a00 */
[----:B------:R-:W-:Y:S04]  /*24f40*/  STL.64 [R1+0x78], R162 ;  /* 0x000078a201007387 */ /* 0x000fe80000100a00 */
[----:B------:R1:W-:Y:S04]  /*24f50*/  STL.64 [R1+0x60], R68 ;  /* 0x0000604401007387 */ /* 0x0003e80000100a00 */
[----:B------:R4:W-:Y:S04]  /*24f60*/  STL.64 [R1+0x68], R70 ;  /* 0x0000684601007387 */ /* 0x0009e80000100a00 */
        /* <DEDUP_REMOVED lines=54> */
[----:B------:R-:W3:Y:S05]  /*252d0*/  LDL.LU R223, [R1+0x2ec] ;  /* 0x0002ec0001df7983 */ /* 0x000eea0000300800 */
        /* <DEDUP_REMOVED lines=10> */
[----:B------:R-:W-:Y:S01]  /*25380*/  HMMA.1688.F32.TF32 R196, R144, R62, R188 ;  /* 0x0000003e90c4723c */ /* 0x000fe200000810bc */
        /* <DEDUP_REMOVED lines=18> */
[C---:B--2---:R-:W-:Y:S08]  /*254b0*/  HMMA.1688.F32.TF32 R68, R144.reuse, R14, R68 ;  /* 0x0000000e9044723c */ /* 0x044ff00000081044 */
[----:B------:R-:W-:Y:S11]  /*254c0*/  HMMA.1688.F32.TF32 R144, R144, R10, R248 ;  /* 0x0000000a9090723c */ /* 0x000ff600000810f8 */
[----:B------:R-:W-:Y:S04]  /*254d0*/  @!UPT UIADD3 URZ, URZ, URZ, URZ ;  /* 0x0000003f3f3ff290 */ /* 0x000fe8000fffe03f */
[----:B------:R-:W-:Y:S04]  /*254e0*/  STL.64 [R1+0x50], R68 ;  /* 0x0000504401007387 */ /* 0x000fe80000100a00 */
[----:B------:R1:W-:Y:S04]  /*254f0*/  STL.64 [R1+0x58], R70 ;  /* 0x0000584601007387 */ /* 0x0003e80000100a00 */
[----:B-1----:R1:W5:Y:S04]  /*25500*/  LDL.LU.64 R70, [R1+0xe80] ;  /* 0x000e800001467983 */ /* 0x0023680000300a00 */
[----:B------:R1:W5:Y:S04]  /*25510*/  LDL.LU.64 R68, [R1+0xe78] ;  /* 0x000e780001447983 */ /* 0x0003680000300a00 */
[----:B------:R1:W5:Y:S04]  /*25520*/  LDL.LU.64 R250, [R1+0xe70] ;  /* 0x000e700001fa7983 */ /* 0x0003680000300a00 */
[----:B------:R1:W5:Y:S04]  /*25530*/  LDL.LU.64 R248, [R1+0xe68] ;  /* 0x000e680001f87983 */ /* 0x0003680000300a00 */
[----:B------:R2:W-:Y:S04]  /*25540*/  STL.64 [R1+0x40], R144 ;  /* 0x0000409001007387 */ /* 0x0005e80000100a00 */
[----:B------:R1:W-:Y:S04]  /*25550*/  STL.64 [R1+0x48], R146 ;  /* 0x0000489201007387 */ /* 0x0003e80000100a00 */
[----:B--2---:R-:W2:Y:S04]  /*25560*/  LDL.LU R144, [R1+0x250] ;  /* 0x0002500001907983 */ /* 0x004ea80000300800 */
[----:B------:R-:W2:Y:S01]  /*25570*/  LDL.LU R145, [R1+0x254] ;  /* 0x0002540001917983 */ /* 0x000ea20000300800 */
[C---:B------:R-:W-:Y:S08]  /*25580*/  HMMA.1688.F32.TF32 R236, R148.reuse, R50, R236 ;  /* 0x0000003294ec723c */ /* 0x040ff000000810ec */
[C---:B---3--:R-:W-:Y:S08]  /*25590*/  HMMA.1688.F32.TF32 R228, R148.reuse, R42, R228 ;  /* 0x0000002a94e4723c */ /* 0x048ff000000810e4 */
[C---:B------:R-:W-:Y:S08]  /*255a0*/  HMMA.1688.F32.TF32 R224, R148.reuse, R38, R224 ;  /* 0x0000002694e0723c */ /* 0x040ff000000810e0 */
[C---:B------:R-:W-:Y:S08]  /*255b0*/  HMMA.1688.F32.TF32 R220, R148.reuse, R34, R220 ;  /* 0x0000002294dc723c */ /* 0x040ff000000810dc */
[C---:B------:R-:W-:Y:S08]  /*255c0*/  HMMA.1688.F32.TF32 R164, R148.reuse, R26, R164 ;  /* 0x0000001a94a4723c */ /* 0x040ff000000810a4 */
[C---:B------:R-:W-:Y:S08]  /*255d0*/  HMMA.1688.F32.TF32 R180, R148.reuse, R66, R180 ;  /* 0x0000004294b4723c */ /* 0x040ff000000810b4 */
[C---:B----4-:R-:W-:Y:S08]  /*255e0*/  HMMA.1688.F32.TF32 R176, R148.reuse, R62, R176 ;  /* 0x0000003e94b0723c */ /* 0x050ff000000810b0 */
[C---:B------:R-:W-:Y:S08]  /*255f0*/  HMMA.1688.F32.TF32 R172, R148.reuse, R58, R172 ;  /* 0x0000003a94ac723c */ /* 0x040ff000000810ac */
[----:B------:R-:W-:Y:S01]  /*25600*/  HMMA.1688.F32.TF32 R188, R148, R30, R188 ;  /* 0x0000001e94bc723c */ /* 0x000fe200000810bc */
[----:B-1----:R-:W-:-:S02]  /*25610*/  IMAD.MOV.U32 R147, RZ, RZ, R64 ;  /* 0x000000ffff937224 */ /* 0x002fc400078e0040 */
[----:B------:R-:W-:Y:S02]  /*25620*/  IMAD.MOV.U32 R146, RZ, RZ, R65 ;  /* 0x000000ffff927224 */ /* 0x000fe400078e0041 */
[----:B------:R-:W3:Y:S04]  /*25630*/  LDL.LU R65, [R1+0xe64] ;  /* 0x000e640001417983 */ /* 0x000ee80000300800 */
[----:B------:R-:W4:Y:S01]  /*25640*/  LDL.LU R64, [R1+0xe60] ;  /* 0x000e600001407983 */ /* 0x000f220000300800 */
[C---:B------:R-:W-:Y:S08]  /*25650*/  HMMA.1688.F32.TF32 R160, R148.reuse, R22, R160 ;  /* 0x0000001694a0723c */ /* 0x040ff000000810a0 */
[C---:B------:R-:W-:Y:S08]  /*25660*/  HMMA.1688.F32.TF32 R168, R148.reuse, R54, R168 ;  /* 0x0000003694a8723c */ /* 0x040ff000000810a8 */
[C---:B--2---:R-:W-:Y:S11]  /*25670*/  HMMA.1688.F32.TF32 R144, R148.reuse, R6, R144 ;  /* 0x000000069490723c */ /* 0x044ff60000081090 */
[----:B------:R-:W-:Y:S11]  /*25680*/  @!UPT UIADD3 URZ, URZ, URZ, URZ ;  /* 0x0000003f3f3ff290 */ /* 0x000ff6000fffe03f */
[----:B------:R-:W-:Y:S01]  /*25690*/  @!UPT UIADD3 URZ, URZ, URZ, URZ ;  /* 0x0000003f3f3ff290 */ /* 0x000fe2000fffe03f */
[----:B------:R-:W-:Y:S04]  /*256a0*/  STL.64 [R1+0x3f0], R144 ;  /* 0x0003f09001007387 */ /* 0x000fe80000100a00 */
[----:B------:R1:W-:Y:S04]  /*256b0*/  STL.64 [R1+0x3f8], R146 ;  /* 0x0003f89201007387 */ /* 0x0003e80000100a00 */
[----:B------:R-:W2:Y:S01]  /*256c0*/  LDL.LU R16, [R1+0x908] ;  /* 0x0009080001107983 */ /* 0x000ea20000300800 */
[C---:B-1----:R-:W-:Y:S03]  /*256d0*/  HMMA.1688.F32.TF32 R144, R148.reuse, R46, R232 ;  /* 0x0000002e9490723c */ /* 0x042fe600000810e8 */
[----:B------:R-:W-:Y:S04]  /*256e0*/  STL.64 [R1+0x400], R236 ;  /* 0x000400ec01007387 */ /* 0x000fe80000100a00 */
[----:B------:R-:W-:Y:S11]  /*256f0*/  STL.64 [R1+0x408], R238 ;  /* 0x000408ee01007387 */ /* 0x000ff60000100a00 */
[----:B------:R-:W-:Y:S05]  /*25700*/  @!UPT UIADD3 URZ, URZ, URZ, URZ ;  /* 0x0000003f3f3ff290 */ /* 0x000fea000fffe03f */
[----:B------:R-:W-:Y:S04]  /*25710*/  STL.64 [R1+0x430], R144 ;  /* 0x0004309001007387 */ /* 0x000fe80000100a00 */
[----:B------:R-:W-:Y:S04]  /*25720*/  STL.64 [R1+0x438], R146 ;  /* 0x0004389201007387 */ /* 0x000fe80000100a00 */
[----:B------:R-:W-:Y:S04]  /*25730*/  STL.64 [R1+0x500], R228 ;  /* 0x000500e401007387 */ /* 0x000fe80000100a00 */
[----:B------:R-:W-:Y:S04]  /*25740*/  STL.64 [R1+0x508], R230 ;  /* 0x000508e601007387 */ /* 0x000fe80000100a00 */
[----:B------:R-:W-:Y:S04]  /*25750*/  STL.64 [R1+0x450], R224 ;  /* 0x000450e001007387 */ /* 0x000fe80000100a00 */
[----:B------:R-:W-:Y:S04]  /*25760*/  STL.64 [R1+0x458], R226 ;  /* 0x000458e201007387 */ /* 0x000fe80000100a00 */
[----:B------:R-:W3:Y:S04]  /*25770*/  LDL.LU R17, [R1+0x268] ;  /* 0x0002680001117983 */ /* 0x000ee80000300800 */
[----:B------:R-:W-:Y:S04]  /*25780*/  STL.64 [R1+0x4f0], R220 ;  /* 0x0004f0dc01007387 */ /* 0x000fe80000100a00 */
[----:B------:R-:W-:Y:S04]  /*25790*/  LDS R145, [R252+0x43180] ;  /* 0x04318000fc917984 */ /* 0x000fe80000000800 */
[----:B------:R-:W-:Y:S04]  /*257a0*/  STL.64 [R1+0x4f8], R222 ;  /* 0x0004f8de01007387 */ /* 0x000fe80000100a00 */
[----:B------:R1:W-:Y:S04]  /*257b0*/  LDS R147, [R252+0x43980] ;  /* 0x04398000fc937984 */ /* 0x0003e80000000800 */
[----:B------:R-:W-:Y:S04]  /*257c0*/  LDS R144, [R3+0x43180] ;  /* 0x0431800003907984 */ /* 0x000fe80000000800 */
[----:B-1----:R-:W3:Y:S04]  /*257d0*/  LDL.LU R252, [R1+0xe5c] ;  /* 0x000e5c0001fc7983 */ /* 0x002ee80000300800 */
[----:B------:R1:W2:Y:S04]  /*257e0*/  LDS R146, [R3+0x43980] ;  /* 0x0439800003927984 */ /* 0x0002a80000000800 */
[----:B------:R-:W3:Y:S04]  /*257f0*/  LDL.LU R13, [R1+0x264] ;  /* 0x00026400010d7983 */ /* 0x000ee80000300800 */
[----:B-1----:R-:W3:Y:S04]  /*25800*/  LDL.LU R3, [R1+0x904] ;  /* 0x0009040001037983 */ /* 0x002ee80000300800 */
[----:B------:R-:W-:Y:S04]  /*25810*/  STL.64 [R1+0x4e0], R188 ;  /* 0x0004e0bc01007387 */ /* 0x000fe80000100a00 */
[----:B------:R-:W-:Y:S04]  /*25820*/  STL.64 [R1+0x4e8], R190 ;  /* 0x0004e8be01007387 */ /* 0x000fe80000100a00 */
[----:B------:R-:W-:Y:S04]  /*25830*/  STL.64 [R1+0x490], R164 ;  /* 0x000490a401007387 */ /* 0x000fe80000100a00 */
[----:B------:R-:W-:Y:S04]  /*25840*/  STL.64 [R1+0x498], R166 ;  /* 0x000498a601007387 */ /* 0x000fe80000100a00 */
[----:B------:R-:W-:Y:S04]  /*25850*/  STL.64 [R1+0x4b0], R160 ;  /* 0x0004b0a001007387 */ /* 0x000fe80000100a00 */
[----:B------:R1:W-:Y:S04]  /*25860*/  STL.64 [R1+0x4b8], R162 ;  /* 0x0004b8a201007387 */ /* 0x0003e80000100a00 */
[----:B------:R-:W3:Y:S01]  /*25870*/  LDL R5, [R1+0xe28] ;  /* 0x000e280001057983 */ /* 0x000ee20000100800 */
[C---:B-1----:R-:W-:Y:S08]  /*25880*/  HMMA.1688.F32.TF32 R160, R148.reuse, R18, R152 ;  /* 0x0000001294a0723c */ /* 0x042ff00000081098 */
[C---:B------:R-:W-:Y:S08]  /*25890*/  HMMA.1688.F32.TF32 R152, R148.reuse, R14, R244 ;  /* 0x0000000e9498723c */ /* 0x040ff000000810f4 */
[----:B------:R-:W-:Y:S07]  /*258a0*/  HMMA.1688.F32.TF32 R148, R148, R10, R240 ;  /* 0x0000000a9494723c */ /* 0x000fee00000810f0 */
[----:B------:R1:W-:Y:S04]  /*258b0*/  STL.64 [R1+0x4d0], R160 ;  /* 0x0004d0a001007387 */ /* 0x0003e80000100a00 */
[----:B------:R1:W-:Y:S04]  /*258c0*/  STL.64 [R1+0x4d8], R162 ;  /* 0x0004d8a201007387 */ /* 0x0003e80000100a00 */
[----:B------:R1:W-:Y:S04]  /*258d0*/  STL.64 [R1+0x4c0], R152 ;  /* 0x0004c09801007387 */ /* 0x0003e80000100a00 */
[----:B------:R1:W-:Y:S04]  /*258e0*/  STL.64 [R1+0x4c8], R154 ;  /* 0x0004c89a01007387 */ /* 0x0003e80000100a00 */
[----:B------:R-:W3:Y:S04]  /*258f0*/  LDL R9, [R1+0xe20] ;  /* 0x000e200001097983 */ /* 0x000ee80000100800 */
[----:B------:R-:W-:Y:S04]  /*25900*/  STL.64 [R1+0x4a0], R148 ;  /* 0x0004a09401007387 */ /* 0x000fe80000100a00 */
[----:B------:R4:W-:Y:S04]  /*25910*/  STL.64 [R1+0x4a8], R150 ;  /* 0x0004a89601007387 */ /* 0x0009e80000100a00 */
[----:B-1----:R-:W3:Y:S04]  /*25920*/  LDL.LU R160, [R1+0x590] ;  /* 0x0005900001a07983 */ /* 0x002ee80000300800 */
[----:B------:R-:W3:Y:S04]  /*25930*/  LDL.LU R161, [R1+0x594] ;  /* 0x0005940001a17983 */ /* 0x000ee80000300800 */
[----:B------:R-:W3:Y:S04]  /*25940*/  LDL.LU R162, [R1+0x598] ;  /* 0x0005980001a27983 */ /* 0x000ee80000300800 */
[----:B------:R-:W3:Y:S04]  /*25950*/  LDL.LU R152, [R1+0x570] ;  /* 0x0005700001987983 */ /* 0x000ee80000300800 */
[----:B------:R-:W3:Y:S04]  /*25960*/  LDL.LU R153, [R1+0x574] ;  /* 0x0005740001997983 */ /* 0x000ee80000300800 */
[----:B------:R-:W3:Y:S04]  /*25970*/  LDL.LU R154, [R1+0x578] ;  /* 0x00057800019a7983 */ /* 0x000ee80000300800 */
[----:B------:R-:W3:Y:S04]  /*25980*/  LDL.LU R155, [R1+0x57c] ;  /* 0x00057c00019b7983 */ /* 0x000ee80000300800 */
[----:B----4-:R-:W4:Y:S04]  /*25990*/  LDL R151, [R1+0x938] ;  /* 0x0009380001977983 */ /* 0x010f280000100800 */
[----:B------:R-:W4:Y:S04]  /*259a0*/  LDL R8, [R1+0x93c] ;  /* 0x00093c0001087983 */ /* 0x000f280000100800 */
[----:B------:R-:W4:Y:S04]  /*259b0*/  LDL.LU R244, [R1+0x550] ;  /* 0x0005500001f47983 */ /* 0x000f280000300800 */
[----:B------:R-:W4:Y:S04]  /*259c0*/  LDL.LU R245, [R1+0x554] ;  /* 0x0005540001f57983 */ /* 0x000f280000300800 */
[----:B------:R-:W4:Y:S04]  /*259d0*/  LDL.LU R246, [R1+0x558] ;  /* 0x0005580001f67983 */ /* 0x000f280000300800 */
[----:B------:R-:W4:Y:S04]  /*259e0*/  LDL.LU R247, [R1+0x55c] ;  /* 0x00055c0001f77983 */ /* 0x000f280000300800 */
[----:B------:R-:W4:Y:S04]  /*259f0*/  LDL.LU R240, [R1+0x520] ;  /* 0x0005200001f07983 */ /* 0x000f280000300800 */
[----:B------:R-:W4:Y:S04]  /*25a00*/  LDL.LU R241, [R1+0x524] ;  /* 0x0005240001f17983 */ /* 0x000f280000300800 */
[----:B------:R-:W4:Y:S01]  /*25a10*/  LDL.LU R242, [R1+0x528] ;  /* 0x0005280001f27983 */ /* 0x000f220000300800 */
[----:B------:R-:W-:-:S03]  /*25a20*/  IMAD.MOV.U32 R21, RZ, RZ, 0x1f ;  /* 0x0000001fff157424 */ /* 0x000fc600078e00ff */
[----:B------:R-:W4:Y:S02]  /*25a30*/  LDL R150, [R1+0x958] ;  /* 0x0009580001967983 */ /* 0x000f240000100800 */
[----:B------:R-:W-:Y:S02]  /*25a40*/  IADD3 R21, R21, c[0x0][0x180], RZ ;  /* 0x0000600015157a10 */ /* 0x000fe40007ffe0ff */
[----:B------:R-:W4:Y:S02]  /*25a50*/  LDL R149, [R1+0x95c] ;  /* 0x00095c0001957983 */ /* 0x000f240000100800 */
[----:B------:R-:W-:-:S04]  /*25a60*/  SHF.R.S32.HI R4, RZ, 0x1f, R21 ;  /* 0x0000001fff047819 */ /* 0x000fc80000011415 */
[----:B------:R-:W-:-:S04]  /*25a70*/  LEA.HI R4, R4, R21, RZ, 0x5 ;  /* 0x0000001504047211 */ /* 0x000fc800078f28ff */
[----:B------:R-:W-:-:S04]  /*25a80*/  SHF.R.S32.HI R4, RZ, 0x5, R4 ;  /* 0x00000005ff047819 */ /* 0x000fc80000011404 */
[----:B------:R-:W-:Y:S01]  /*25a90*/  IADD3 R4, R4, -0x4, RZ ;  /* 0xfffffffc04047810 */ /* 0x000fe20007ffe0ff */
[----:B------:R-:W-:-:S03]  /*25aa0*/  IMAD.MOV.U32 R163, RZ, RZ, R64 ;  /* 0x000000ffffa37224 */ /* 0x000fc600078e0040 */
[----:B--2---:R-:W-:Y:S01]  /*25ab0*/  ISETP.GE.AND P0, PT, R16, R4, PT ;  /* 0x000000041000720c */ /* 0x004fe20003f06270 */
[----:B---3--:R-:W-:Y:S01]  /*25ac0*/  IMAD.MOV.U32 R243, RZ, RZ, R65 ;  /* 0x000000fffff37224 */ /* 0x008fe200078e0041 */
[----:B------:R-:W-:-:S04]  /*25ad0*/  ISETP.GT.AND P1, PT, R252, RZ, PT ;  /* 0x000000fffc00720c */ /* 0x000fc80003f24270 */
[----:B------:R-:W-:Y:S02]  /*25ae0*/  SEL R4, RZ, 0x4, !P1 ;  /* 0x00000004ff047807 */ /* 0x000fe40004800000 */
[----:B------:R-:W-:-:S04]  /*25af0*/  IADD3 R3, R3, 0x1, RZ ;  /* 0x0000000103037810 */ /* 0x000fc80007ffe0ff */
[----:B------:R-:W-:-:S04]  /*25b00*/  ISETP.GT.AND P1, PT, R3, 0x3, PT ;  /* 0x000000030300780c */ /* 0x000fc80003f24270 */
[----:B------:R-:W-:Y:S02]  /*25b10*/  SEL R20, R3, RZ, !P1 ;  /* 0x000000ff03147207 */ /* 0x000fe40004800000 */
[----:B------:R-:W-:-:S03]  /*25b20*/  SEL R4, R4, RZ, !P0 ;  /* 0x000000ff04047207 */ /* 0x000fc60004000000 */
[----:B------:R-:W-:Y:S01]  /*25b30*/  STL [R1+0x904], R20 ;  /* 0x0009041401007387 */ /* 0x000fe20000100800 */
[----:B------:R-:W-:-:S03]  /*25b40*/  ISETP.NE.U32.AND P2, PT, R4, RZ, PT ;  /* 0x000000ff0400720c */ /* 0x000fc60003f45070 */
[----:B------:R-:W2:Y:S04]  /*25b50*/  LDL R148, [R1+0x978] ;  /* 0x0009780001947983 */ /* 0x000ea80000100800 */
[----:B------:R-:W3:Y:S01]  /*25b60*/  LDL R12, [R1+0x97c] ;  /* 0x00097c00010c7983 */ /* 0x000ee20000100800 */
[----:B------:R-:W-:-:S05]  /*25b70*/  IADD3 R4, P3, R17, R5, RZ ;  /* 0x0000000511047210 */ /* 0x000fca0007f7e0ff */
[----:B------:R-:W-:Y:S02]  /*25b80*/  IMAD.X R5, R13, 0x1, R9, P3 ;  /* 0x000000010d057824 */ /* 0x000fe400018e0609 */
[----:B------:R-:W3:Y:S01]  /*25b90*/  LDL R9, [R1+0xd98] ;  /* 0x000d980001097983 */ /* 0x000ee20000100800 */
[C---:B------:R-:W-:Y:S03]  /*25ba0*/  HMMA.1688.F32.TF32 R220, R144.reuse, R66, R160 ;  /* 0x0000004290dc723c */ /* 0x040fe600000810a0 */
[----:B------:R-:W3:Y:S05]  /*25bb0*/  LDL R66, [R1+0xd9c] ;  /* 0x000d9c0001427983 */ /* 0x000eea0000100800 */
[C---:B------:R-:W-:Y:S01]  /*25bc0*/  HMMA.1688.F32.TF32 R224, R144.reuse, R62, R152 ;  /* 0x0000003e90e0723c */ /* 0x040fe20000081098 */
[----:B------:R-:W3:Y:S04]  /*25bd0*/  LDL R63, [R1+0xdb8] ;  /* 0x000db800013f7983 */ /* 0x000ee80000100800 */
[----:B------:R-:W3:Y:S03]  /*25be0*/  LDL R62, [R1+0xdbc] ;  /* 0x000dbc00013e7983 */ /* 0x000ee60000100800 */
[C---:B----4-:R-:W-:Y:S01]  /*25bf0*/  HMMA.1688.F32.TF32 R228, R144.reuse, R58, R244 ;  /* 0x0000003a90e4723c */ /* 0x050fe200000810f4 */
[----:B------:R-:W4:Y:S04]  /*25c00*/  LDL R59, [R1+0xdd8] ;  /* 0x000dd800013b7983 */ /* 0x000f280000100800 */
[----:B------:R-:W4:Y:S03]  /*25c10*/  LDL R58, [R1+0xddc] ;  /* 0x000ddc00013a7983 */ /* 0x000f260000100800 */
[----:B------:R-:W-:Y:S01]  /*25c20*/  HMMA.1688.F32.TF32 R236, R144, R54, R240 ;  /* 0x0000003690ec723c */ /* 0x000fe200000810f0 */
[----:B------:R-:W4:Y:S04]  /*25c30*/  LDL R55, [R1+0xdf8] ;  /* 0x000df80001377983 */ /* 0x000f280000100800 */
[----:B------:R-:W4:Y:S04]  /*25c40*/  LDL R54, [R1+0xdfc] ;  /* 0x000dfc0001367983 */ /* 0x000f280000100800 */
[----:B------:R-:W1:Y:S04]  /*25c50*/  S2R R64, SR_TID.X ;  /* 0x0000000000407919 */ /* 0x000e680000002100 */
[----:B------:R-:W-:Y:S01]  /*25c60*/  BAR.SYNC.DEFER_BLOCKING 0x0 ;  /* 0x0000000000007b1d */ /* 0x000fe20000010000 */
[----:B------:R-:W-:-:S02]  /*25c70*/  ISETP.GT.AND P1, PT, R252, 0x4, PT ;  /* 0x00000004fc00780c */ /* 0x000fc40003f24270 */
[----:B-1----:R-:W-:-:S05]  /*25c80*/  LOP3.LUT R65, R64, 0x7f, RZ, 0xc0, !PT ;  /* 0x0000007f40417812 */ /* 0x002fca00078ec0ff */
[----:B------:R-:W-:-:S04]  /*25c90*/  IMAD.SHL.U32 R21, R65, 0x4, RZ ;  /* 0x0000000441157824 */ /* 0x000fc800078e00ff */
[----:B------:R-:W-:-:S05]  /*25ca0*/  IMAD R3, R20, 0x4000, R21 ;  /* 0x0000400014037824 */ /* 0x000fca00078e0215 */
[----:B------:R-:W-:Y:S01]  /*25cb0*/  @!PT LDS RZ, [RZ] ;  /* 0x00000000fffff984 */ /* 0x000fe20000000800 */
[----:B------:R-:W-:Y:S01]  /*25cc0*/  @!PT LDS RZ, [RZ] ;  /* 0x00000000fffff984 */ /* 0x000fe20000000800 */
[----:B------:R-:W-:Y:S01]  /*25cd0*/  @!PT LDS RZ, [RZ] ;  /* 0x00000000fffff984 */ /* 0x000fe20000000800 */
[----:B------:R1:W-:Y:S02]  /*25ce0*/  LDGSTS.E [R3+0x40000], [R4.64], P2 ;  /* 0x4000000004037fae */ /* 0x0003e40009121844 */
[----:B-1----:R-:W-:-:S04]  /*25cf0*/  SEL R4, RZ, 0x4, !P1 ;  /* 0x00000004ff047807 */ /* 0x002fc80004800000 */
[----:B------:R-:W-:-:S04]  /*25d00*/  SEL R4, R4, RZ, !P0 ;  /* 0x000000ff04047207 */ /* 0x000fc80004000000 */
[----:B------:R-:W-:Y:S02]  /*25d10*/  ISETP.NE.U32.AND P1, PT, R4, RZ, PT ;  /* 0x000000ff0400720c */ /* 0x000fe40003f25070 */
[----:B------:R-:W-:-:S05]  /*25d20*/  IADD3 R4, P2, R17, R151, RZ ;  /* 0x0000009711047210 */ /* 0x000fca0007f5e0ff */
[----:B------:R-:W-:-:S06]  /*25d30*/  IMAD.X R5, R13, 0x1, R8, P2 ;  /* 0x000000010d057824 */ /* 0x000fcc00010e0608 */
[----:B------:R1:W-:Y:S01]  /*25d40*/  LDGSTS.E [R3+0x40800], [R4.64], P1 ;  /* 0x4080000004037fae */ /* 0x0003e20008921844 */
[----:B------:R-:W-:-:S04]  /*25d50*/  ISETP.GT.AND P1, PT, R252, 0x8, PT ;  /* 0x00000008fc00780c */ /* 0x000fc80003f24270 */
[----:B-1----:R-:W-:Y:S02]  /*25d60*/  SEL R4, RZ, 0x4, !P1 ;  /* 0x00000004ff047807 */ /* 0x002fe40004800000 */
[----:B------:R-:W-:Y:S02]  /*25d70*/  ISETP.GT.AND P1, PT, R252, 0xc, PT ;  /* 0x0000000cfc00780c */ /* 0x000fe40003f24270 */
[----:B------:R-:W-:Y:S02]  /*25d80*/  SEL R4, R4, RZ, !P0 ;  /* 0x000000ff04047207 */ /* 0x000fe40004000000 */
[----:B------:R-:W-:Y:S02]  /*25d90*/  SEL R8, RZ, 0x4, !P1 ;  /* 0x00000004ff087807 */ /* 0x000fe40004800000 */
[----:B------:R-:W-:Y:S02]  /*25da0*/  ISETP.NE.U32.AND P3, PT, R4, RZ, PT ;  /* 0x000000ff0400720c */ /* 0x000fe40003f65070 */
[----:B------:R-:W-:-:S02]  /*25db0*/  IADD3 R4, P1, R17, R150, RZ ;  /* 0x0000009611047210 */ /* 0x000fc40007f3e0ff */
[----:B------:R-:W-:Y:S02]  /*25dc0*/  SEL R8, R8, RZ, !P0 ;  /* 0x000000ff08087207 */ /* 0x000fe40004000000 */
[----:B------:R-:W-:Y:S01]  /*25dd0*/  ISETP.GT.AND P2, PT, R252, 0x10, PT ;  /* 0x00000010fc00780c */ /* 0x000fe20003f44270 */
[----:B------:R-:W-:Y:S01]  /*25de0*/  IMAD.X R5, R13, 0x1, R149, P1 ;  /* 0x000000010d057824 */ /* 0x000fe200008e0695 */
[----:B------:R-:W-:Y:S02]  /*25df0*/  ISETP.NE.U32.AND P1, PT, R8, RZ, PT ;  /* 0x000000ff0800720c */ /* 0x000fe40003f25070 */
[----:B------:R-:W-:-:S03]  /*25e00*/  SEL R8, RZ, 0x4, !P2 ;  /* 0x00000004ff087807 */ /* 0x000fc60005000000 */
[----:B------:R2:W-:Y:S01]  /*25e10*/  LDGSTS.E [R3+0x41000], [R4.64], P3 ;  /* 0x4100000004037fae */ /* 0x0005e20009921844 */
[----:B------:R-:W-:Y:S02]  /*25e20*/  SEL R8, R8, RZ, !P0 ;  /* 0x000000ff08087207 */ /* 0x000fe40004000000 */
[----:B------:R-:W-:Y:S01]  /*25e30*/  ISETP.GT.AND P2, PT, R252, 0x14, PT ;  /* 0x00000014fc00780c */ /* 0x000fe20003f44270 */
[----:B------:R-:W1:Y:S01]  /*25e40*/  S2R R243, SR_TID.X ;  /* 0x0000000000f37919 */ /* 0x000e620000002100 */
[----:B--2---:R-:W-:-:S05]  /*25e50*/  IADD3 R4, P3, R17, R148, RZ ;  /* 0x0000009411047210 */ /* 0x004fca0007f7e0ff */
[----:B---3--:R-:W-:Y:S01]  /*25e60*/  IMAD.X R5, R13, 0x1, R12, P3 ;  /* 0x000000010d057824 */ /* 0x008fe200018e060c */
[----:B------:R-:W-:Y:S02]  /*25e70*/  ISETP.NE.U32.AND P3, PT, R8, RZ, PT ;  /* 0x000000ff0800720c */ /* 0x000fe40003f65070 */
[----:B------:R-:W-:Y:S02]  /*25e80*/  SEL R12, RZ, 0x4, !P2 ;  /* 0x00000004ff0c7807 */ /* 0x000fe40005000000 */
[----:B------:R2:W-:Y:S01]  /*25e90*/  LDGSTS.E [R3+0x41800], [R4.64], P1 ;  /* 0x4180000004037fae */ /* 0x0005e20008921844 */
[----:B------:R-:W-:Y:S02]  /*25ea0*/  ISETP.GT.AND P1, PT, R252, 0x18, PT ;  /* 0x00000018fc00780c */ /* 0x000fe40003f24270 */
[----:B--2---:R-:W-:Y:S02]  /*25eb0*/  SEL R4, R12, RZ, !P0 ;  /* 0x000000ff0c047207 */ /* 0x004fe40004000000 */
[----:B------:R-:W-:-:S02]  /*25ec0*/  ISETP.GT.AND P2, PT, R252, 0x1c, PT ;  /* 0x0000001cfc00780c */ /* 0x000fc40003f44270 */
[----:B------:R-:W-:-:S05]  /*25ed0*/  IADD3 R8, P4, R17, R9, RZ ;  /* 0x0000000911087210 */ /* 0x000fca0007f9e0ff */
[----:B------:R-:W-:Y:S01]  /*25ee0*/  IMAD.X R9, R13, 0x1, R66, P4 ;  /* 0x000000010d097824 */ /* 0x000fe200020e0642 */
[----:B------:R-:W-:-:S04]  /*25ef0*/  ISETP.NE.U32.AND P4, PT, R4, RZ, PT ;  /* 0x000000ff0400720c */ /* 0x000fc80003f85070 */
[----:B------:R2:W-:Y:S02]  /*25f00*/  LDGSTS.E [R3+0x42000], [R8.64], P3 ;  /* 0x4200000008037fae */ /* 0x0005e40009921844 */
[----:B--2---:R-:W-:Y:S02]  /*25f10*/  SEL R8, RZ, 0x4, !P1 ;  /* 0x00000004ff087807 */ /* 0x004fe40004800000 */
[----:B------:R-:W2:Y:S01]  /*25f20*/  LDL R9, [R1+0x920] ;  /* 0x0009200001097983 */ /* 0x000ea20000100800 */
[----:B------:R-:W-:Y:S02]  /*25f30*/  IADD3 R4, P1, R17, R63, RZ ;  /* 0x0000003f11047210 */ /* 0x000fe40007f3e0ff */
[----:B------:R-:W-:-:S03]  /*25f40*/  SEL R8, R8, RZ, !P0 ;  /* 0x000000ff08087207 */ /* 0x000fc60004000000 */
[----:B------:R-:W-:Y:S01]  /*25f50*/  IMAD.X R5, R13, 0x1, R62, P1 ;  /* 0x000000010d057824 */ /* 0x000fe200008e063e */
[----:B------:R-:W-:Y:S01]  /*25f60*/  ISETP.NE.U32.AND P1, PT, R8, RZ, PT ;  /* 0x000000ff0800720c */ /* 0x000fe20003f25070 */
[----:B------:R-:W3:Y:S01]  /*25f70*/  LDL R62, [R1+0x924] ;  /* 0x00092400013e7983 */ /* 0x000ee20000100800 */
[----:B------:R-:W-:-:S03]  /*25f80*/  SEL R8, RZ, 0x4, !P2 ;  /* 0x00000004ff087807 */ /* 0x000fc60005000000 */
[----:B------:R4:W-:Y:S01]  /*25f90*/  LDGSTS.E [R3+0x42800], [R4.64], P4 ;  /* 0x4280000004037fae */ /* 0x0009e2000a121844 */
[----:B------:R-:W-:Y:S02]  /*25fa0*/  SEL R8, R8, RZ, !P0 ;  /* 0x000000ff08087207 */ /* 0x000fe40004000000 */
[----:B------:R-:W-:Y:S02]  /*25fb0*/  ISETP.GT.AND P3, PT, R252, 0x1, PT ;  /* 0x00000001fc00780c */ /* 0x000fe40003f64270 */
[----:B----4-:R-:W-:-:S05]  /*25fc0*/  IADD3 R4, P2, R17, R59, RZ ;  /* 0x0000003b11047210 */ /* 0x010fca0007f5e0ff */
[----:B------:R-:W-:Y:S01]  /*25fd0*/  IMAD.X R5, R13, 0x1, R58, P2 ;  /* 0x000000010d057824 */ /* 0x000fe200010e063a */
[----:B------:R-:W-:Y:S01]  /*25fe0*/  ISETP.NE.U32.AND P2, PT, R8, RZ, PT ;  /* 0x000000ff0800720c */ /* 0x000fe20003f45070 */
[----:B------:R-:W4:Y:S01]  /*25ff0*/  LDL R58, [R1+0x940] ;  /* 0x00094000013a7983 */ /* 0x000f220000100800 */
[----:B------:R-:W-:Y:S02]  /*26000*/  SEL R8, RZ, 0x4, !P3 ;  /* 0x00000004ff087807 */ /* 0x000fe40005800000 */
[----:B------:R-:W-:Y:S01]  /*26010*/  ISETP.GT.AND P3, PT, R252, 0x5, PT ;  /* 0x00000005fc00780c */ /* 0x000fe20003f64270 */
[----:B------:R1:W-:Y:S02]  /*26020*/  LDGSTS.E [R3+0x43000], [R4.64], P1 ;  /* 0x4300000004037fae */ /* 0x0003e40008921844 */
[----:B-1----:R-:W-:Y:S02]  /*26030*/  LOP3.LUT R247, R243, 0x7f, RZ, 0xc0, !PT ;  /* 0x0000007ff3f77812 */ /* 0x002fe400078ec0ff */
[----:B------:R-:W-:-:S02]  /*26040*/  SEL R5, R8, RZ, !P0 ;  /* 0x000000ff08057207 */ /* 0x000fc40004000000 */
[----:B------:R-:W-:Y:S02]  /*26050*/  SEL R8, RZ, 0x4, !P3 ;  /* 0x00000004ff087807 */ /* 0x000fe40005800000 */
[----:B------:R-:W-:Y:S02]  /*26060*/  IADD3 R4, P3, R17, R55, RZ ;  /* 0x0000003711047210 */ /* 0x000fe40007f7e0ff */
[----:B------:R-:W-:Y:S01]  /*26070*/  ISETP.NE.U32.AND P1, PT, R5, RZ, PT ;  /* 0x000000ff0500720c */ /* 0x000fe20003f25070 */
[----:B------:R-:W4:Y:S02]  /*26080*/  LDL R55, [R1+0x960] ;  /* 0x0009600001377983 */ /* 0x000f240000100800 */
[----:B------:R-:W-:Y:S02]  /*26090*/  IMAD.X R5, R13, 0x1, R54, P3 ;  /* 0x000000010d057824 */ /* 0x000fe400018e0636 */
[----:B------:R-:W4:Y:S04]  /*260a0*/  LDL R54, [R1+0x944] ;  /* 0x0009440001367983 */ /* 0x000f280000100800 */
[----:B------:R-:W4:Y:S04]  /*260b0*/  LDL.LU R240, [R1+0x300] ;  /* 0x0003000001f07983 */ /* 0x000f280000300800 */
[----:B------:R-:W4:Y:S04]  /*260c0*/  LDL.LU R241, [R1+0x304] ;  /* 0x0003040001f17983 */ /* 0x000f280000300800 */
[----:B------:R-:W4:Y:S04]  /*260d0*/  LDL.LU R242, [R1+0x308] ;  /* 0x0003080001f27983 */ /* 0x000f280000300800 */
[----:B------:R-:W4:Y:S04]  /*260e0*/  LDL.LU R243, [R1+0x30c] ;  /* 0x00030c0001f37983 */ /* 0x000f280000300800 */
[----:B------:R-:W4:Y:S01]  /*260f0*/  LDL R12, [R1+0x964] ;  /* 0x00096400010c7983 */ /* 0x000f220000100800 */
[----:B------:R-:W-:Y:S01]  /*26100*/  SEL R8, R8, RZ, !P0 ;  /* 0x000000ff08087207 */ /* 0x000fe20004000000 */
[----:B------:R-:W-:-:S02]  /*26110*/  IMAD.SHL.U32 R247, R247, 0x4, RZ ;  /* 0x00000004f7f77824 */ /* 0x000fc400078e00ff */
[----:B------:R-:W4:Y:S01]  /*26120*/  LDL R66, [R1+0x980] ;  /* 0x0009800001427983 */ /* 0x000f220000100800 */
[----:B------:R-:W-:Y:S02]  /*26130*/  ISETP.NE.U32.AND P3, PT, R8, RZ, PT ;  /* 0x000000ff0800720c */ /* 0x000fe40003f65070 */
[----:B------:R-:W-:Y:S01]  /*26140*/  LOP3.LUT R59, R247, 0x20, RZ, 0x3c, !PT ;  /* 0x00000020f73b7812 */ /* 0x000fe200078e3cff */
[----:B------:R-:W4:Y:S04]  /*26150*/  LDL R63, [R1+0xda0] ;  /* 0x000da000013f7983 */ /* 0x000f280000100800 */
[----:B------:R1:W-:Y:S02]  /*26160*/  LDGSTS.E [R3+0x43800], [R4.64], P2 ;  /* 0x4380000004037fae */ /* 0x0003e40009121844 */
[----:B-1----:R-:W-:-:S02]  /*26170*/  IMAD R3, R20, 0x4000, R59 ;  /* 0x0000400014037824 */ /* 0x002fc400078e023b */
[----:B------:R-:W4:Y:S01]  /*26180*/  LDL R59, [R1+0xda4] ;  /* 0x000da400013b7983 */ /* 0x000f220000100800 */
[C---:B------:R-:W-:Y:S02]  /*26190*/  ISETP.GT.AND P2, PT, R252.reuse, 0x9, PT ;  /* 0x00000009fc00780c */ /* 0x040fe40003f44270 */
[----:B------:R-:W-:Y:S02]  /*261a0*/  ISETP.GT.AND P5, PT, R252, 0x11, PT ;  /* 0x00000011fc00780c */ /* 0x000fe40003fa4270 */
[----:B------:R-:W-:-:S04]  /*261b0*/  SEL R5, RZ, 0x4, !P2 ;  /* 0x00000004ff057807 */ /* 0x000fc80005000000 */
[----:B------:R-:W-:Y:S02]  /*261c0*/  SEL R5, R5, RZ, !P0 ;  /* 0x000000ff05057207 */ /* 0x000fe40004000000 */
[----:B--2---:R-:W-:-:S05]  /*261d0*/  IADD3 R8, P4, R17, R9, RZ ;  /* 0x0000000911087210 */ /* 0x004fca0007f9e0ff */
[----:B---3--:R-:W-:Y:S02]  /*261e0*/  IMAD.X R9, R13, 0x1, R62, P4 ;  /* 0x000000010d097824 */ /* 0x008fe400020e063e */
[----:B------:R-:W2:Y:S01]  /*261f0*/  LDL R62, [R1+0x984] ;  /* 0x00098400013e7983 */ /* 0x000ea20000100800 */
[----:B------:R-:W-:-:S03]  /*26200*/  ISETP.GT.AND P4, PT, R252, 0xd, PT ;  /* 0x0000000dfc00780c */ /* 0x000fc60003f84270 */
[----:B------:R1:W-:Y:S01]  /*26210*/  LDGSTS.E [R3+0x40200], [R8.64], P1 ;  /* 0x4020000008037fae */ /* 0x0003e20008921844 */
[----:B------:R-:W-:Y:S02]  /*26220*/  SEL R4, RZ, 0x4, !P4 ;  /* 0x00000004ff047807 */ /* 0x000fe40006000000 */
[----:B------:R-:W-:Y:S02]  /*26230*/  ISETP.GT.AND P1, PT, R252, 0x15, PT ;  /* 0x00000015fc00780c */ /* 0x000fe40003f24270 */
[----:B------:R-:W-:Y:S02]  /*26240*/  SEL R4, R4, RZ, !P0 ;  /* 0x000000ff04047207 */ /* 0x000fe40004000000 */
[----:B-1----:R-:W-:Y:S02]  /*26250*/  SEL R8, RZ, 0x4, !P5 ;  /* 0x00000004ff087807 */ /* 0x002fe40006800000 */
[----:B------:R-:W-:Y:S02]  /*26260*/  SEL R9, RZ, 0x4, !P1 ;  /* 0x00000004ff097807 */ /* 0x000fe40004800000 */
[----:B------:R-:W-:-:S02]  /*26270*/  ISETP.NE.U32.AND P5, PT, R5, RZ, PT ;  /* 0x000000ff0500720c */ /* 0x000fc40003fa5070 */
[----:B------:R-:W-:Y:S02]  /*26280*/  ISETP.NE.U32.AND P1, PT, R4, RZ, PT ;  /* 0x000000ff0400720c */ /* 0x000fe40003f25070 */
[----:B------:R-:W-:Y:S02]  /*26290*/  SEL R5, R8, RZ, !P0 ;  /* 0x000000ff08057207 */ /* 0x000fe40004000000 */
[----:B----4-:R-:W-:Y:S02]  /*262a0*/  IADD3 R4, P4, R17, R58, RZ ;  /* 0x0000003a11047210 */ /* 0x010fe40007f9e0ff */
[----:B------:R-:W-:Y:S02]  /*262b0*/  ISETP.NE.U32.AND P2, PT, R5, RZ, PT ;  /* 0x000000ff0500720c */ /* 0x000fe40003f45070 */
[----:B------:R-:W-:Y:S01]  /*262c0*/  SEL R9, R9, RZ, !P0 ;  /* 0x000000ff09097207 */ /* 0x000fe20004000000 */
[----:B------:R-:W-:Y:S01]  /*262d0*/  HMMA.1688.F32.TF32 R148, R144, R6, R240 ;  /* 0x000000069094723c */ /* 0x000fe200000810f0 */
[----:B------:R-:W3:Y:S01]  /*262e0*/  LDL.LU R240, [R1+0x310] ;  /* 0x0003100001f07983 */ /* 0x000ee20000300800 */
[----:B------:R-:W-:Y:S01]  /*262f0*/  IADD3 R8, P6, R17, R55, RZ ;  /* 0x0000003711087210 */ /* 0x000fe20007fde0ff */
[----:B------:R-:W-:Y:S01]  /*26300*/  IMAD.X R5, R13, 0x1, R54, P4 ;  /* 0x000000010d057824 */ /* 0x000fe200020e0636 */
[----:B------:R-:W-:-:S03]  /*26310*/  ISETP.NE.U32.AND P4, PT, R9, RZ, PT ;  /* 0x000000ff0900720c */ /* 0x000fc60003f85070 */
[----:B------:R-:W-:Y:S11]  /*26320*/  IMAD.X R9, R13, 0x1, R12, P6 ;  /* 0x000000010d097824 */ /* 0x000ff600030e060c */
[----:B------:R-:W-:Y:S05]  /*26330*/  @!UPT UIADD3 URZ, URZ, URZ, URZ ;  /* 0x0000003f3f3ff290 */ /* 0x000fea000fffe03f */
[----:B------:R-:W-:Y:S04]  /*26340*/  STL.64 [R1+0x2c0], R148 ;  /* 0x0002c09401007387 */ /* 0x000fe80000100a00 */
[----:B------:R3:W-:Y:S04]  /*26350*/  STL.64 [R1+0x2c8], R150 ;  /* 0x0002c89601007387 */ /* 0x0007e80000100a00 */
[----:B------:R-:W3:Y:S04]  /*26360*/  LDL.LU R241, [R1+0x314] ;  /* 0x0003140001f17983 */ /* 0x000ee80000300800 */
[----:B------:R-:W3:Y:S04]  /*26370*/  LDL.LU R242, [R1+0x318] ;  /* 0x0003180001f27983 */ /* 0x000ee80000300800 */
[----:B------:R-:W3:Y:S04]  /*26380*/  LDL.LU R243, [R1+0x31c] ;  /* 0x00031c0001f37983 */ /* 0x000ee80000300800 */
[----:B------:R-:W4:Y:S04]  /*26390*/  LDL R58, [R1+0xdc0] ;  /* 0x000dc000013a7983 */ /* 0x000f280000100800 */
[----:B------:R-:W3:Y:S04]  /*263a0*/  LDL R55, [R1+0xde0] ;  /* 0x000de00001377983 */ /* 0x000ee80000100800 */
[----:B------:R-:W3:Y:S04]  /*263b0*/  LDL R54, [R1+0xdc4] ;  /* 0x000dc40001367983 */ /* 0x000ee80000100800 */
[----:B------:R-:W3:Y:S01]  /*263c0*/  LDL R12, [R1+0xde4] ;  /* 0x000de400010c7983 */ /* 0x000ee20000100800 */
[----:B------:R-:W-:-:S03]  /*263d0*/  ISETP.GT.AND P6, PT, R252, 0x19, PT ;  /* 0x00000019fc00780c */ /* 0x000fc60003fc4270 */
[----:B------:R1:W-:Y:S01]  /*263e0*/  LDGSTS.E [R3+0x40a00], [R4.64], P3 ;  /* 0x40a0000004037fae */ /* 0x0003e20009921844 */
[----:B------:R-:W-:Y:S02]  /*263f0*/  ISETP.GT.AND P3, PT, R252, 0x1d, PT ;  /* 0x0000001dfc00780c */ /* 0x000fe40003f64270 */
[----:B------:R-:W-:Y:S01]  /*26400*/  SEL R7, RZ, 0x4, !P6 ;  /* 0x00000004ff077807 */ /* 0x000fe20007000000 */
[----:B------:R1:W-:Y:S03]  /*26410*/  LDGSTS.E [R3+0x41200], [R8.64], P5 ;  /* 0x4120000008037fae */ /* 0x0003e6000a921844 */
[----:B------:R-:W-:Y:S02]  /*26420*/  SEL R7, R7, RZ, !P0 ;  /* 0x000000ff07077207 */ /* 0x000fe40004000000 */
[----:B-1----:R-:W-:Y:S02]  /*26430*/  IADD3 R4, P5, R17, R66, RZ ;  /* 0x0000004211047210 */ /* 0x002fe40007fbe0ff */
[----:B------:R-:W-:-:S02]  /*26440*/  SEL R8, RZ, 0x4, !P3 ;  /* 0x00000004ff087807 */ /* 0x000fc40005800000 */
[----:B------:R-:W-:Y:S02]  /*26450*/  IADD3 R6, P3, R17, R63, RZ ;  /* 0x0000003f11067210 */ /* 0x000fe40007f7e0ff */
[----:B------:R-:W-:Y:S02]  /*26460*/  SEL R8, R8, RZ, !P0 ;  /* 0x000000ff08087207 */ /* 0x000fe40004000000 */
[----:B------:R-:W-:Y:S01]  /*26470*/  ISETP.GT.AND P6, PT, R252, 0x2, PT ;  /* 0x00000002fc00780c */ /* 0x000fe20003fc4270 */
[----:B--2---:R-:W-:Y:S01]  /*26480*/  IMAD.X R5, R13, 0x1, R62, P5 ;  /* 0x000000010d057824 */ /* 0x004fe200028e063e */
[----:B------:R-:W-:Y:S01]  /*26490*/  ISETP.NE.U32.AND P5, PT, R7, RZ, PT ;  /* 0x000000ff0700720c */ /* 0x000fe20003fa5070 */
[----:B------:R-:W-:Y:S02]  /*264a0*/  IMAD.X R7, R13, 0x1, R59, P3 ;  /* 0x000000010d077824 */ /* 0x000fe400018e063b */
[----:B------:R-:W2:Y:S04]  /*264b0*/  LDL R59, [R1+0xe00] ;  /* 0x000e0000013b7983 */ /* 0x000ea80000100800 */
[----:B------:R-:W2:Y:S04]  /*264c0*/  LDL.LU R244, [R1+0x350] ;  /* 0x0003500001f47983 */ /* 0x000ea80000300800 */
[----:B------:R-:W2:Y:S04]  /*264d0*/  LDL.LU R245, [R1+0x354] ;  /* 0x0003540001f57983 */ /* 0x000ea80000300800 */
[----:B------:R-:W2:Y:S04]  /*264e0*/  LDL.LU R246, [R1+0x358] ;  /* 0x0003580001f67983 */ /* 0x000ea80000300800 */
[----:B------:R-:W2:Y:S04]  /*264f0*/  LDL.LU R247, [R1+0x35c] ;  /* 0x00035c0001f77983 */ /* 0x000ea80000300800 */
[----:B------:R-:W2:Y:S01]  /*26500*/  LDL R9, [R1+0xe04] ;  /* 0x000e040001097983 */ /* 0x000ea20000100800 */
[----:B------:R-:W-:-:S02]  /*26510*/  ISETP.NE.U32.AND P3, PT, R8, RZ, PT ;  /* 0x000000ff0800720c */ /* 0x000fc40003f65070 */
[----:B------:R-:W-:Y:S01]  /*26520*/  SEL R8, RZ, 0x4, !P6 ;  /* 0x00000004ff087807 */ /* 0x000fe20007000000 */
[----:B------:R1:W-:Y:S01]  /*26530*/  LDGSTS.E [R3+0x41a00], [R4.64], P1 ;  /* 0x41a0000004037fae */ /* 0x0003e20008921844 */
[----:B------:R-:W-:-:S03]  /*26540*/  ISETP.GT.AND P1, PT, R252, 0x6, PT ;  /* 0x00000006fc00780c */ /* 0x000fc60003f24270 */
[----:B------:R4:W-:Y:S01]  /*26550*/  LDGSTS.E [R3+0x42200], [R6.64], P2 ;  /* 0x4220000006037fae */ /* 0x0009e20009121844 */
[----:B-1----:R-:W-:Y:S02]  /*26560*/  SEL R4, R8, RZ, !P0 ;  /* 0x000000ff08047207 */ /* 0x002fe40004000000 */
[----:B------:R-:W-:Y:S02]  /*26570*/  SEL R8, RZ, 0x4, !P1 ;  /* 0x00000004ff087807 */ /* 0x000fe40004800000 */
[----:B------:R-:W-:Y:S02]  /*26580*/  ISETP.NE.U32.AND P1, PT, R4, RZ, PT ;  /* 0x000000ff0400720c */ /* 0x000fe40003f25070 */
[C---:B----4-:R-:W-:Y:S02]  /*26590*/  IADD3 R6, P6, R17.reuse, R58, RZ ;  /* 0x0000003a11067210 */ /* 0x050fe40007fde0ff */
[----:B---3--:R-:W-:-:S03]  /*265a0*/  IADD3 R4, P2, R17, R55, RZ ;  /* 0x0000003711047210 */ /* 0x008fc60007f5e0ff */
[C---:B------:R-:W-:Y:S02]  /*265b0*/  IMAD.X R7, R13.reuse, 0x1, R54, P6 ;  /* 0x000000010d077824 */ /* 0x040fe400030e0636 */
[----:B------:R-:W3:Y:S01]  /*265c0*/  LDL R54, [R1+0x928] ;  /* 0x0009280001367983 */ /* 0x000ee20000100800 */
[----:B------:R-:W-:-:S03]  /*265d0*/  IMAD.X R5, R13, 0x1, R12, P2 ;  /* 0x000000010d057824 */ /* 0x000fc600010e060c */
[----:B------:R-:W4:Y:S01]  /*265e0*/  LDL R12, [R1+0x948] ;  /* 0x00094800010c7983 */ /* 0x000f220000100800 */
[----:B------:R-:W-:Y:S03]  /*265f0*/  HMMA.1688.F32.TF32 R148, R144, R50, R240 ;  /* 0x000000329094723c */ /* 0x000fe600000810f0 */
[----:B------:R2:W-:Y:S01]  /*26600*/  LDGSTS.E [R3+0x42a00], [R6.64], P4 ;  /* 0x42a0000006037fae */ /* 0x0005e2000a121844 */
[----:B------:R-:W-:Y:S02]  /*26610*/  SEL R8, R8, RZ, !P0 ;  /* 0x000000ff08087207 */ /* 0x000fe40004000000 */
[----:B------:R-:W-:Y:S01]  /*26620*/  ISETP.GT.AND P6, PT, R252, 0xa, PT ;  /* 0x0000000afc00780c */ /* 0x000fe20003fc4270 */
[----:B------:R1:W-:Y:S11]  /*26630*/  LDGSTS.E [R3+0x43200], [R4.64], P5 ;  /* 0x4320000004037fae */ /* 0x0003f6000a921844 */
[----:B------:R-:W-:Y:S05]  /*26640*/  @!UPT UIADD3 URZ, URZ, URZ, URZ ;  /* 0x0000003f3f3ff290 */ /* 0x000fea000fffe03f */
[----:B------:R-:W-:Y:S04]  /*26650*/  STL.64 [R1+0x2b0], R148 ;  /* 0x0002b09401007387 */ /* 0x000fe80000100a00 */
[----:B------:R1:W-:Y:S04]  /*26660*/  STL.64 [R1+0x2b8], R150 ;  /* 0x0002b89601007387 */ /* 0x0003e80000100a00 */
[----:B------:R-:W4:Y:S04]  /*26670*/  LDL R55, [R1+0x92c] ;  /* 0x00092c0001377983 */ /* 0x000f280000100800 */
[----:B------:R-:W4:Y:S04]  /*26680*/  LDL R58, [R1+0x94c] ;  /* 0x00094c00013a7983 */ /* 0x000f280000100800 */
[----:B------:R-:W4:Y:S04]  /*26690*/  LDL.LU R240, [R1+0x370] ;  /* 0x0003700001f07983 */ /* 0x000f280000300800 */
[----:B------:R-:W4:Y:S04]  /*266a0*/  LDL.LU R241, [R1+0x374] ;  /* 0x0003740001f17983 */ /* 0x000f280000300800 */
[----:B------:R-:W4:Y:S04]  /*266b0*/  LDL.LU R242, [R1+0x378] ;  /* 0x0003780001f27983 */ /* 0x000f280000300800 */
[----:B------:R-:W4:Y:S01]  /*266c0*/  LDL.LU R243, [R1+0x37c] ;  /* 0x00037c0001f37983 */ /* 0x000f220000300800 */
[----:B------:R-:W-:-:S02]  /*266d0*/  ISETP.NE.U32.AND P2, PT, R8, RZ, PT ;  /* 0x000000ff0800720c */ /* 0x000fc40003f45070 */
[----:B------:R-:W-:Y:S02]  /*266e0*/  SEL R8, RZ, 0x4, !P6 ;  /* 0x00000004ff087807 */ /* 0x000fe40007000000 */
[----:B------:R-:W-:-:S04]  /*266f0*/  ISETP.GT.AND P6, PT, R252, 0xe, PT ;  /* 0x0000000efc00780c */ /* 0x000fc80003fc4270 */
[----:B-1----:R-:W-:Y:S02]  /*26700*/  SEL R5, RZ, 0x4, !P6 ;  /* 0x00000004ff057807 */ /* 0x002fe40007000000 */
[----:B--2---:R-:W-:-:S05]  /*26710*/  IADD3 R6, P4, R17, R59, RZ ;  /* 0x0000003b11067210 */ /* 0x004fca0007f9e0ff */
[----:B------:R-:W-:Y:S02]  /*26720*/  IMAD.X R7, R13, 0x1, R9, P4 ;  /* 0x000000010d077824 */ /* 0x000fe400020e0609 */
[----:B------:R-:W2:Y:S01]  /*26730*/  LDL R9, [R1+0x968] ;  /* 0x0009680001097983 */ /* 0x000ea20000100800 */
[----:B------:R-:W-:Y:S03]  /*26740*/  HMMA.1688.F32.TF32 R148, R144, R46, R244 ;  /* 0x0000002e9094723c */ /* 0x000fe600000810f4 */
[----:B------:R4:W-:Y:S11]  /*26750*/  LDGSTS.E [R3+0x43a00], [R6.64], P3 ;  /* 0x43a0000006037fae */ /* 0x0009f60009921844 */
[----:B------:R-:W-:Y:S09]  /*26760*/  @!UPT UIADD3 URZ, URZ, URZ, URZ ;  /* 0x0000003f3f3ff290 */ /* 0x000ff2000fffe03f */
[----:B------:R-:W-:Y:S04]  /*26770*/  STL.64 [R1+0x2a0], R148 ;  /* 0x0002a09401007387 */ /* 0x000fe80000100a00 */
[----:B------:R1:W-:Y:S01]  /*26780*/  STL.64 [R1+0x2a8], R150 ;  /* 0x0002a89601007387 */ /* 0x0003e20000100a00 */
[----:B---3--:R-:W-:-:S03]  /*26790*/  IADD3 R4, P6, R17, R54, RZ ;  /* 0x0000003611047210 */ /* 0x008fc60007fde0ff */
[----:B------:R-:W3:Y:S04]  /*267a0*/  S2R R247, SR_TID.X ;  /* 0x0000000000f77919 */ /* 0x000ee80000002100 */
[----:B------:R-:W2:Y:S01]  /*267b0*/  LDL R54, [R1+0x988] ;  /* 0x0009880001367983 */ /* 0x000ea20000100800 */
[----:B----4-:R-:W-:-:S03]  /*267c0*/  IADD3 R6, P3, R17, R12, RZ ;  /* 0x0000000c11067210 */ /* 0x010fc60007f7e0ff */
[----:B------:R-:W4:Y:S04]  /*267d0*/  LDL R12, [R1+0xd8c] ;  /* 0x000d8c00010c7983 */ /* 0x000f280000100800 */
[----:B------:R-:W4:Y:S04]  /*267e0*/  LDL R51, [R1+0x96c] ;  /* 0x00096c0001337983 */ /* 0x000f280000100800 */
[----:B------:R-:W4:Y:S04]  /*267f0*/  LDL.LU R244, [R1+0x380] ;  /* 0x0003800001f47983 */ /* 0x000f280000300800 */
[----:B------:R-:W4:Y:S01]  /*26800*/  LDL.LU R245, [R1+0x384] ;  /* 0x0003840001f57983 */ /* 0x000f220000300800 */
[----:B---3--:R-:W-:-:S03]  /*26810*/  LOP3.LUT R247, R247, 0x7f, RZ, 0xc0, !PT ;  /* 0x0000007ff7f77812 */ /* 0x008fc600078ec0ff */
[----:B------:R-:W3:Y:S02]  /*26820*/  LDL.LU R246, [R1+0x388] ;  /* 0x0003880001f67983 */ /* 0x000ee40000300800 */
[----:B------:R-:W-:Y:S02]  /*26830*/  IMAD.SHL.U32 R155, R247, 0x4, RZ ;  /* 0x00000004f79b7824 */ /* 0x000fe400078e00ff */
[----:B------:R-:W3:Y:S04]  /*26840*/  LDL.LU R247, [R1+0x38c] ;  /* 0x00038c0001f77983 */ /* 0x000ee80000300800 */
[----:B------:R-:W3:Y:S04]  /*26850*/  LDL R50, [R1+0xda8] ;  /* 0x000da80001327983 */ /* 0x000ee80000100800 */
[----:B------:R-:W3:Y:S01]  /*26860*/  LDL R47, [R1+0xdc8] ;  /* 0x000dc800012f7983 */ /* 0x000ee20000100800 */
[----:B-1----:R-:W-:Y:S01]  /*26870*/  HMMA.1688.F32.TF32 R148, R144, R42, R240 ;  /* 0x0000002a9094723c */ /* 0x002fe200000810f0 */
[----:B------:R-:W-:-:S02]  /*26880*/  SEL R8, R8, RZ, !P0 ;  /* 0x000000ff08087207 */ /* 0x000fc40004000000 */
[----:B------:R-:W-:Y:S02]  /*26890*/  ISETP.GT.AND P5, PT, R252, 0x12, PT ;  /* 0x00000012fc00780c */ /* 0x000fe40003fa4270 */
[----:B------:R-:W-:Y:S01]  /*268a0*/  SEL R3, R5, RZ, !P0 ;  /* 0x000000ff05037207 */ /* 0x000fe20004000000 */
[----:B------:R-:W-:Y:S01]  /*268b0*/  IMAD.X R5, R13, 0x1, R55, P6 ;  /* 0x000000010d057824 */ /* 0x000fe200030e0637 */
[----:B------:R-:W-:Y:S02]  /*268c0*/  ISETP.NE.U32.AND P4, PT, R8, RZ, PT ;  /* 0x000000ff0800720c */ /* 0x000fe40003f85070 */
[----:B------:R-:W-:Y:S02]  /*268d0*/  LOP3.LUT R55, R155, 0x40, RZ, 0x3c, !PT ;  /* 0x000000409b377812 */ /* 0x000fe400078e3cff */
[----:B------:R-:W-:Y:S11]  /*268e0*/  SEL R8, RZ, 0x4, !P5 ;  /* 0x00000004ff087807 */ /* 0x000ff60006800000 */
[----:B------:R-:W-:Y:S01]  /*268f0*/  @!UPT UIADD3 URZ, URZ, URZ, URZ ;  /* 0x0000003f3f3ff290 */ /* 0x000fe2000fffe03f */
[----:B------:R-:W-:Y:S04]  /*26900*/  STL.64 [R1+0x290], R148 ;  /* 0x0002909401007387 */ /* 0x000fe80000100a00 */
[----:B------:R3:W-:Y:S04]  /*26910*/  STL.64 [R1+0x298], R150 ;  /* 0x0002989601007387 */ /* 0x0007e80000100a00 */
[----:B------:R-:W3:Y:S01]  /*26920*/  LDL R46, [R1+0xdac] ;  /* 0x000dac00012e7983 */ /* 0x000ee20000100800 */
[----:B------:R-:W-:Y:S01]  /*26930*/  ISETP.NE.U32.AND P5, PT, R3, RZ, PT ;  /* 0x000000ff0300720c */ /* 0x000fe20003fa5070 */
[----:B------:R-:W-:Y:S01]  /*26940*/  IMAD R3, R20, 0x4000, R55 ;  /* 0x0000400014037824 */ /* 0x000fe200078e0237 */
[----:B------:R-:W-:-:S02]  /*26950*/  SEL R8, R8, RZ, !P0 ;  /* 0x000000ff08087207 */ /* 0x000fc40004000000 */
[----:B------:R-:W-:Y:S01]  /*26960*/  ISETP.GT.AND P6, PT, R252, 0x16, PT ;  /* 0x00000016fc00780c */ /* 0x000fe20003fc4270 */
[----:B------:R-:W-:Y:S01]  /*26970*/  IMAD.X R7, R13, 0x1, R58, P3 ;  /* 0x000000010d077824 */ /* 0x000fe200018e063a */
[----:B------:R-:W-:Y:S01]  /*26980*/  ISETP.NE.U32.AND P3, PT, R8, RZ, PT ;  /* 0x000000ff0800720c */ /* 0x000fe20003f65070 */
[----:B------:R1:W-:Y:S01]  /*26990*/  LDGSTS.E [R3+0x40400], [R4.64], P1 ;  /* 0x4040000004037fae */ /* 0x0003e20008921844 */
[----:B------:R-:W-:Y:S02]  /*269a0*/  SEL R8, RZ, 0x4, !P6 ;  /* 0x00000004ff087807 */ /* 0x000fe40007000000 */
[----:B------:R-:W-:Y:S01]  /*269b0*/  ISETP.GT.AND P1, PT, R252, 0x1a, PT ;  /* 0x0000001afc00780c */ /* 0x000fe20003f24270 */
[----:B------:R2:W-:Y:S01]  /*269c0*/  LDGSTS.E [R3+0x40c00], [R6.64], P2 ;  /* 0x40c0000006037fae */ /* 0x0005e20009121844 */
[----:B-1----:R-:W-:Y:S02]  /*269d0*/  SEL R5, R8, RZ, !P0 ;  /* 0x000000ff08057207 */ /* 0x002fe40004000000 */
[----:B------:R-:W-:-:S02]  /*269e0*/  SEL R8, RZ, 0x4, !P1 ;  /* 0x00000004ff087807 */ /* 0x000fc40004800000 */
[C---:B--2---:R-:W-:Y:S02]  /*269f0*/  IADD3 R4, P6, R17.reuse, R9, RZ ;  /* 0x0000000911047210 */ /* 0x044fe40007fde0ff */
[----:B------:R-:W2:Y:S04]  /*26a00*/  LDL R9, [R1+0xdcc] ;  /* 0x000dcc0001097983 */ /* 0x000ea80000100800 */
[----:B------:R-:W2:Y:S04]  /*26a10*/  LDL.LU R240, [R1+0x3a0] ;  /* 0x0003a00001f07983 */ /* 0x000ea80000300800 */
[----:B------:R-:W2:Y:S04]  /*26a20*/  LDL.LU R241, [R1+0x3a4] ;  /* 0x0003a40001f17983 */ /* 0x000ea80000300800 */
[----:B------:R-:W2:Y:S04]  /*26a30*/  LDL.LU R242, [R1+0x3a8] ;  /* 0x0003a80001f27983 */ /* 0x000ea80000300800 */
[----:B------:R-:W2:Y:S01]  /*26a40*/  LDL.LU R243, [R1+0x3ac] ;  /* 0x0003ac0001f37983 */ /* 0x000ea20000300800 */
[----:B------:R-:W-:-:S05]  /*26a50*/  IADD3 R6, P1, R17, R54, RZ ;  /* 0x0000003611067210 */ /* 0x000fca0007f3e0ff */
[----:B----4-:R-:W-:Y:S02]  /*26a60*/  IMAD.X R7, R13, 0x1, R12, P1 ;  /* 0x000000010d077824 */ /* 0x010fe400008e060c */
[----:B------:R-:W4:Y:S01]  /*26a70*/  LDL R12, [R1+0xde8] ;  /* 0x000de800010c7983 */ /* 0x000f220000100800 */
[----:B------:R-:W-:Y:S01]  /*26a80*/  ISETP.NE.U32.AND P2, PT, R5, RZ, PT ;  /* 0x000000ff0500720c */ /* 0x000fe20003f45070 */
[----:B------:R-:W-:Y:S01]  /*26a90*/  IMAD.X R5, R13, 0x1, R51, P6 ;  /* 0x000000010d057824 */ /* 0x000fe200030e0633 */
[----:B------:R-:W-:Y:S02]  /*26aa0*/  SEL R8, R8, RZ, !P0 ;  /* 0x000000ff08087207 */ /* 0x000fe40004000000 */
[----:B------:R-:W-:Y:S01]  /*26ab0*/  ISETP.GT.AND P6, PT, R252, 0x1e, PT ;  /* 0x0000001efc00780c */ /* 0x000fe20003fc4270 */
[----:B---3--:R-:W-:Y:S01]  /*26ac0*/  HMMA.1688.F32.TF32 R148, R144, R38, R244 ;  /* 0x000000269094723c */ /* 0x008fe200000810f4 */
[----:B------:R-:W-:Y:S01]  /*26ad0*/  ISETP.NE.U32.AND P1, PT, R8, RZ, PT ;  /* 0x000000ff0800720c */ /* 0x000fe20003f25070 */
[----:B------:R1:W-:Y:S01]  /*26ae0*/  LDGSTS.E [R3+0x41400], [R4.64], P4 ;  /* 0x4140000004037fae */ /* 0x0003e2000a121844 */
[----:B------:R-:W-:-:S03]  /*26af0*/  SEL R8, RZ, 0x4, !P6 ;  /* 0x00000004ff087807 */ /* 0x000fc60007000000 */
[----:B------:R3:W-:Y:S01]  /*26b00*/  LDGSTS.E [R3+0x41c00], [R6.64], P5 ;  /* 0x41c0000006037fae */ /* 0x0007e2000a921844 */
[----:B-1----:R-:W-:Y:S02]  /*26b10*/  SEL R5, R8, RZ, !P0 ;  /* 0x000000ff08057207 */ /* 0x002fe40004000000 */
[----:B------:R-:W-:Y:S02]  /*26b20*/  IADD3 R4, P6, R17, R50, RZ ;  /* 0x0000003211047210 */ /* 0x000fe40007fde0ff */
[----:B------:R-:W-:Y:S11]  /*26b30*/  ISETP.NE.U32.AND P5, PT, R5, RZ, PT ;  /* 0x000000ff0500720c */ /* 0x000ff60003fa5070 */
[----:B------:R-:W-:Y:S01]  /*26b40*/  @!UPT UIADD3 URZ, URZ, URZ, URZ ;  /* 0x0000003f3f3ff290 */ /* 0x000fe2000fffe03f */
[----:B------:R-:W-:Y:S04]  /*26b50*/  STL.64 [R1+0x270], R148 ;  /* 0x0002709401007387 */ /* 0x000fe80000100a00 */
[----:B------:R1:W-:Y:S04]  /*26b60*/  STL.64 [R1+0x278], R150 ;  /* 0x0002789601007387 */ /* 0x0003e80000100a00 */
[----:B------:R-:W4:Y:S04]  /*26b70*/  LDL R43, [R1+0xdec] ;  /* 0x000dec00012b7983 */ /* 0x000f280000100800 */
[----:B------:R-:W4:Y:S01]  /*26b80*/  LDL R42, [R1+0xe0c] ;  /* 0x000e0c00012a7983 */ /* 0x000f220000100800 */
[----:B------:R-:W-:-:S03]  /*26b90*/  IMAD.X R5, R13, 0x1, R46, P6 ;  /* 0x000000010d057824 */ /* 0x000fc600030e062e */
[----:B------:R-:W4:Y:S04]  /*26ba0*/  LDL R46, [R1+0xe08] ;  /* 0x000e0800012e7983 */ /* 0x000f280000100800 */
[----:B------:R-:W4:Y:S04]  /*26bb0*/  LDL.LU R152, [R1+0x470] ;  /* 0x0004700001987983 */ /* 0x000f280000300800 */
[----:B------:R-:W4:Y:S01]  /*26bc0*/  LDL.LU R153, [R1+0x474] ;  /* 0x0004740001997983 */ /* 0x000f220000300800 */
[----:B------:R-:W-:Y:S01]  /*26bd0*/  ISETP.GT.AND P4, PT, R252, 0x3, PT ;  /* 0x00000003fc00780c */ /* 0x000fe20003f84270 */
[----:B------:R-:W-:-:S02]  /*26be0*/  IMAD.MOV.U32 R154, RZ, RZ, R2 ;  /* 0x000000ffff9a7224 */ /* 0x000fc400078e0002 */
[----:B------:R-:W4:Y:S01]  /*26bf0*/  LDL.LU R2, [R1+0xe58] ;  /* 0x000e580001027983 */ /* 0x000f220000300800 */
[----:B------:R-:W-:Y:S02]  /*26c00*/  SEL R8, RZ, 0x4, !P4 ;  /* 0x00000004ff087807 */ /* 0x000fe40006000000 */
[----:B---3--:R-:W-:Y:S01]  /*26c10*/  IADD3 R6, P4, R17, R47, RZ ;  /* 0x0000002f11067210 */ /* 0x008fe20007f9e0ff */
[----:B------:R-:W-:Y:S01]  /*26c20*/  IMAD.MOV.U32 R155, RZ, RZ, R0 ;  /* 0x000000ffff9b7224 */ /* 0x000fe200078e0000 */
[----:B------:R-:W-:Y:S01]  /*26c30*/  ISETP.GT.AND P6, PT, R252, 0x7, PT ;  /* 0x00000007fc00780c */ /* 0x000fe20003fc4270 */
[----:B------:R-:W3:Y:S01]  /*26c40*/  LDL.LU R0, [R1+0xe54] ;  /* 0x000e540001007983 */ /* 0x000ee20000300800 */
[----:B------:R-:W-:-:S03]  /*26c50*/  SEL R8, R8, RZ, !P0 ;  /* 0x000000ff08087207 */ /* 0x000fc60004000000 */
[----:B------:R4:W-:Y:S01]  /*26c60*/  LDGSTS.E [R3+0x42400], [R4.64], P3 ;  /* 0x4240000004037fae */ /* 0x0009e20009921844 */
[----:B--2---:R-:W-:-:S03]  /*26c70*/  IMAD.X R7, R13, 0x1, R9, P4 ;  /* 0x000000010d077824 */ /* 0x004fc600020e0609 */
[----:B------:R-:W2:Y:S01]  /*26c80*/  LDL R9, [R1+0x930] ;  /* 0x0009300001097983 */ /* 0x000ea20000100800 */
[----:B-1----:R-:W-:Y:S01]  /*26c90*/  HMMA.1688.F32.TF32 R148, R144, R34, R240 ;  /* 0x000000229094723c */ /* 0x002fe200000810f0 */
[----:B------:R-:W-:Y:S01]  /*26ca0*/  ISETP.NE.U32.AND P4, PT, R8, RZ, PT ;  /* 0x000000ff0800720c */ /* 0x000fe20003f85070 */
[----:B------:R-:W-:Y:S01]  /*26cb0*/  IMAD.MOV.U32 R244, RZ, RZ, R61 ;  /* 0x000000fffff47224 */ /* 0x000fe200078e003d */
[----:B------:R-:W-:Y:S01]  /*26cc0*/  SEL R8, RZ, 0x4, !P6 ;  /* 0x00000004ff087807 */ /* 0x000fe20007000000 */
[----:B------:R-:W-:Y:S02]  /*26cd0*/  IMAD.MOV.U32 R245, RZ, RZ, R60 ;  /* 0x000000fffff57224 */ /* 0x000fe400078e003c */
[----:B------:R-:W-:Y:S02]  /*26ce0*/  IMAD.MOV.U32 R246, RZ, RZ, R57 ;  /* 0x000000fffff67224 */ /* 0x000fe400078e0039 */
[----:B------:R-:W-:Y:S01]  /*26cf0*/  IMAD.MOV.U32 R247, RZ, RZ, R56 ;  /* 0x000000fffff77224 */ /* 0x000fe200078e0038 */
[----:B------:R-:W-:Y:S01]  /*26d00*/  ISETP.GT.AND P3, PT, R252, 0xb, PT ;  /* 0x0000000bfc00780c */ /* 0x000fe20003f64270 */
[----:B------:R1:W-:Y:S11]  /*26d10*/  LDGSTS.E [R3+0x42c00], [R6.64], P2 ;  /* 0x42c0000006037fae */ /* 0x0003f60009121844 */
[----:B------:R-:W-:Y:S02]  /*26d20*/  @!UPT UIADD3 URZ, URZ, URZ, URZ ;  /* 0x0000003f3f3ff290 */ /* 0x000fe4000fffe03f */
[----:B------:R-:W-:Y:S04]  /*26d30*/  STL.64 [R1+0x250], R148 ;  /* 0x0002509401007387 */ /* 0x000fe80000100a00 */
[----:B------:R-:W-:Y:S04]  /*26d40*/  STL.64 [R1+0x258], R150 ;  /* 0x0002589601007387 */ /* 0x000fe80000100a00 */
[----:B------:R-:W3:Y:S04]  /*26d50*/  LDL R39, [R1+0x934] ;  /* 0x0009340001277983 */ /* 0x000ee80000100800 */
[----:B------:R-:W3:Y:S01]  /*26d60*/  LDL R38, [R1+0x950] ;  /* 0x0009500001267983 */ /* 0x000ee20000100800 */
[----:B----4-:R-:W-:Y:S01]  /*26d70*/  IADD3 R4, P6, R17, R12, RZ ;  /* 0x0000000c11047210 */ /* 0x010fe20007fde0ff */
[----:B------:R-:W-:-:S02]  /*26d80*/  IMAD.MOV.U32 R242, RZ, RZ, R49 ;  /* 0x000000fffff27224 */ /* 0x000fc400078e0031 */
[----:B------:R-:W4:Y:S01]  /*26d90*/  LDL R12, [R1+0x954] ;  /* 0x00095400010c7983 */ /* 0x000f220000100800 */
[----:B------:R-:W-:Y:S01]  /*26da0*/  IMAD.MOV.U32 R243, RZ, RZ, R48 ;  /* 0x000000fffff37224 */ /* 0x000fe200078e0030 */
[----:B------:R-:W-:Y:S02]  /*26db0*/  SEL R5, R8, RZ, !P0 ;  /* 0x000000ff08057207 */ /* 0x000fe40004000000 */
[----:B------:R-:W4:Y:S01]  /*26dc0*/  LDL R34, [R1+0x970] ;  /* 0x0009700001227983 */ /* 0x000f220000100800 */
[----:B------:R-:W-:Y:S02]  /*26dd0*/  SEL R8, RZ, 0x4, !P3 ;  /* 0x00000004ff087807 */ /* 0x000fe40005800000 */
[----:B------:R-:W-:Y:S02]  /*26de0*/  ISETP.NE.U32.AND P3, PT, R5, RZ, PT ;  /* 0x000000ff0500720c */ /* 0x000fe40003f65070 */
[----:B------:R-:W-:Y:S01]  /*26df0*/  SEL R8, R8, RZ, !P0 ;  /* 0x000000ff08087207 */ /* 0x000fe20004000000 */
[----:B------:R-:W-:Y:S01]  /*26e00*/  IMAD.X R5, R13, 0x1, R43, P6 ;  /* 0x000000010d057824 */ /* 0x000fe200030e062b */
[----:B------:R-:W-:-:S04]  /*26e10*/  ISETP.GT.AND P6, PT, R252, 0xf, PT ;  /* 0x0000000ffc00780c */ /* 0x000fc80003fc4270 */
[----:B------:R1:W-:Y:S01]  /*26e20*/  LDGSTS.E [R3+0x43400], [R4.64], P1 ;  /* 0x4340000004037fae */ /* 0x0003e20008921844 */
[----:B------:R-:W-:Y:S01]  /*26e30*/  HMMA.1688.F32.TF32 R48, R144, R30, R152 ;  /* 0x0000001e9030723c */ /* 0x000fe20000081098 */
[----:B-1----:R-:W-:-:S05]  /*26e40*/  IADD3 R6, P2, R17, R46, RZ ;  /* 0x0000002e11067210 */ /* 0x002fca0007f5e0ff */
[----:B------:R-:W-:Y:S01]  /*26e50*/  IMAD.X R7, R13, 0x1, R42, P2 ;  /* 0x000000010d077824 */ /* 0x000fe200010e062a */
[----:B------:R-:W-:Y:S02]  /*26e60*/  ISETP.NE.U32.AND P2, PT, R8, RZ, PT ;  /* 0x000000ff0800720c */ /* 0x000fe40003f45070 */
[----:B------:R-:W-:Y:S02]  /*26e70*/  SEL R8, RZ, 0x4, !P6 ;  /* 0x00000004ff087807 */ /* 0x000fe40007000000 */
[----:B------:R1:W-:Y:S11]  /*26e80*/  LDGSTS.E [R3+0x43c00], [R6.64], P5 ;  /* 0x43c0000006037fae */ /* 0x0003f6000a921844 */
[----:B------:R-:W-:Y:S01]  /*26e90*/  @!UPT UIADD3 URZ, URZ, URZ, URZ ;  /* 0x0000003f3f3ff290 */ /* 0x000fe2000fffe03f */
[----:B------:R-:W-:Y:S04]  /*26ea0*/  STL.64 [R1+0x240], R48 ;  /* 0x0002403001007387 */ /* 0x000fe80000100a00 */
[----:B------:R1:W-:Y:S02]  /*26eb0*/  STL.64 [R1+0x248], R50 ;  /* 0x0002483201007387 */ /* 0x0003e40000100a00 */
[----:B-1----:R-:W-:Y:S01]  /*26ec0*/  HMMA.1688.F32.TF32 R48, R144, R26, R244 ;  /* 0x0000001a9030723c */ /* 0x002fe200000810f4 */
[----:B------:R-:W-:-:S04]  /*26ed0*/  SEL R5, R8, RZ, !P0 ;  /* 0x000000ff08057207 */ /* 0x000fc80004000000 */
[----:B------:R-:W-:Y:S02]  /*26ee0*/  ISETP.NE.U32.AND P1, PT, R5, RZ, PT ;  /* 0x000000ff0500720c */ /* 0x000fe40003f25070 */
[----:B--2---:R-:W-:Y:S02]  /*26ef0*/  IADD3 R4, P6, R17, R9, RZ ;  /* 0x0000000911047210 */ /* 0x004fe40007fde0ff */
[----:B------:R-:W2:Y:S11]  /*26f00*/  LDL R9, [R1+0x974] ;  /* 0x0009740001097983 */ /* 0x000eb60000100800 */
[----:B------:R-:W-:Y:S03]  /*26f10*/  @!UPT UIADD3 URZ, URZ, URZ, URZ ;  /* 0x0000003f3f3ff290 */ /* 0x000fe6000fffe03f */
[----:B------:R-:W-:Y:S04]  /*26f20*/  STL.64 [R1+0x220], R48 ;  /* 0x0002203001007387 */ /* 0x000fe80000100a00 */
[----:B------:R-:W-:Y:S01]  /*26f30*/  STL.64 [R1+0x228], R50 ;  /* 0x0002283201007387 */ /* 0x000fe20000100a00 */
[----:B---3--:R-:W-:Y:S01]  /*26f40*/  IMAD.X R5, R13, 0x1, R39, P6 ;  /* 0x000000010d057824 */ /* 0x008fe200030e0627 */
[----:B------:R-:W-:-:S05]  /*26f50*/  IADD3 R6, P6, R17, R38, RZ ;  /* 0x0000002611067210 */ /* 0x000fca0007fde0ff */
[----:B----4-:R-:W-:Y:S02]  /*26f60*/  IMAD.X R7, R13, 0x1, R12, P6 ;  /* 0x000000010d077824 */ /* 0x010fe400030e060c */
[----:B------:R-:W3:Y:S04]  /*26f70*/  LDL R12, [R1+0xd90] ;  /* 0x000d9000010c7983 */ /* 0x000ee80000100800 */
[----:B------:R-:W1:Y:S01]  /*26f80*/  S2R R61, SR_TID.X ;  /* 0x00000000003d7919 */ /* 0x000e620000002100 */
[----:B------:R-:W-:Y:S02]  /*26f90*/  IMAD.MOV.U32 R240, RZ, RZ, R53 ;  /* 0x000000fffff07224 */ /* 0x000fe400078e0035 */
[----:B------:R-:W-:Y:S02]  /*26fa0*/  IMAD.MOV.U32 R241, RZ, RZ, R52 ;  /* 0x000000fffff17224 */ /* 0x000fe400078e0034 */
[----:B------:R-:W-:-:S02]  /*26fb0*/  IMAD.MOV.U32 R154, RZ, RZ, R41 ;  /* 0x000000ffff9a7224 */ /* 0x000fc400078e0029 */
[----:B------:R-:W-:-:S03]  /*26fc0*/  IMAD.MOV.U32 R155, RZ, RZ, R40 ;  /* 0x000000ffff9b7224 */ /* 0x000fc600078e0028 */
[----:B------:R-:W-:Y:S01]  /*26fd0*/  HMMA.1688.F32.TF32 R40, R144, R22, R240 ;  /* 0x000000169028723c */ /* 0x000fe200000810f0 */
[----:B------:R-:W-:Y:S02]  /*26fe0*/  ISETP.GT.AND P5, PT, R252, 0x13, PT ;  /* 0x00000013fc00780c */ /* 0x000fe40003fa4270 */
[----:B-1----:R-:W-:-:S05]  /*26ff0*/  LOP3.LUT R61, R61, 0x7f, RZ, 0xc0, !PT ;  /* 0x0000007f3d3d7812 */ /* 0x002fca00078ec0ff */
[----:B------:R-:W-:Y:S01]  /*27000*/  IMAD.SHL.U32 R61, R61, 0x4, RZ ;  /* 0x000000043d3d7824 */ /* 0x000fe200078e00ff */
[----:B------:R-:W-:-:S04]  /*27010*/  SEL R8, RZ, 0x4, !P5 ;  /* 0x00000004ff087807 */ /* 0x000fc80006800000 */
[----:B------:R-:W-:Y:S02]  /*27020*/  LOP3.LUT R35, R61, 0x60, RZ, 0x3c, !PT ;  /* 0x000000603d237812 */ /* 0x000fe400078e3cff */
[----:B------:R-:W-:-:S03]  /*27030*/  SEL R8, R8, RZ, !P0 ;  /* 0x000000ff08087207 */ /* 0x000fc60004000000 */
[----:B------:R-:W-:-:S05]  /*27040*/  IMAD R3, R20, 0x4000, R35 ;  /* 0x0000400014037824 */ /* 0x000fca00078e0223 */
[----:B------:R-:W-:Y:S01]  /*27050*/  STL.64 [R1+0x1b0], R40 ;  /* 0x0001b02801007387 */ /* 0x000fe20000100a00 */
[----:B------:R-:W-:-:S03]  /*27060*/  IMAD.MOV.U32 R152, RZ, RZ, R45 ;  /* 0x000000ffff987224 */ /* 0x000fc600078e002d */
[----:B------:R1:W-:Y:S01]  /*27070*/  LDGSTS.E [R3+0x40600], [R4.64], P4 ;  /* 0x4060000004037fae */ /* 0x0003e2000a121844 */
[----:B------:R-:W-:Y:S01]  /*27080*/  ISETP.NE.U32.AND P4, PT, R8, RZ, PT ;  /* 0x000000ff0800720c */ /* 0x000fe20003f85070 */
[----:B------:R-:W-:Y:S02]  /*27090*/  IMAD.MOV.U32 R153, RZ, RZ, R44 ;  /* 0x000000ffff997224 */ /* 0x000fe400078e002c */
[----:B------:R-:W-:Y:S04]  /*270a0*/  STL.64 [R1+0x1b8], R42 ;  /* 0x0001b82a01007387 */ /* 0x000fe80000100a00 */
[----:B------:R-:W4:Y:S04]  /*270b0*/  LDL R8, [R1+0xd94] ;  /* 0x000d940001087983 */ /* 0x000f280000100800 */
[----:B------:R-:W4:Y:S01]  /*270c0*/  LDL R23, [R1+0xdb0] ;  /* 0x000db00001177983 */ /* 0x000f220000100800 */
[----:B------:R-:W-:-:S02]  /*270d0*/  IMAD.MOV.U32 R240, RZ, RZ, R29 ;  /* 0x000000fffff07224 */ /* 0x000fc400078e001d */
[----:B------:R-:W-:Y:S01]  /*270e0*/  IMAD.MOV.U32 R241, RZ, RZ, R28 ;  /* 0x000000fffff17224 */ /* 0x000fe200078e001c */
[----:B------:R-:W-:Y:S01]  /*270f0*/  ISETP.GT.AND P5, PT, R252, 0x17, PT ;  /* 0x00000017fc00780c */ /* 0x000fe20003fa4270 */
[----:B------:R-:W-:Y:S01]  /*27100*/  HMMA.1688.F32.TF32 R28, R144, R18, R152 ;  /* 0x00000012901c723c */ /* 0x000fe20000081098 */
[----:B------:R-:W2:Y:S02]  /*27110*/  S2R R61, SR_TID.X ;  /* 0x00000000003d7919 */ /* 0x000ea40000002100 */
[----:B-1----:R-:W-:Y:S02]  /*27120*/  SEL R5, RZ, 0x4, !P5 ;  /* 0x00000004ff057807 */ /* 0x002fe40006800000 */
[----:B------:R1:W-:Y:S01]  /*27130*/  LDGSTS.E [R3+0x40e00], [R6.64], P3 ;  /* 0x40e0000006037fae */ /* 0x0003e20009921844 */
[----:B------:R-:W-:-:S03]  /*27140*/  IADD3 R4, P3, R17, R34, RZ ;  /* 0x0000002211047210 */ /* 0x000fc60007f7e0ff */
[----:B------:R-:W4:Y:S01]  /*27150*/  LDL R22, [R1+0xdb4] ;  /* 0x000db40001167983 */ /* 0x000f220000100800 */
[----:B------:R-:W-:-:S03]  /*27160*/  IMAD.MOV.U32 R242, RZ, RZ, R25 ;  /* 0x000000fffff27224 */ /* 0x000fc600078e0019 */
[----:B------:R-:W4:Y:S01]  /*27170*/  LDL R27, [R1+0xdd0] ;  /* 0x000dd000011b7983 */ /* 0x000f220000100800 */
[----:B-1----:R-:W-:-:S03]  /*27180*/  SEL R6, R5, RZ, !P0 ;  /* 0x000000ff05067207 */ /* 0x002fc60004000000 */
[----:B------:R-:W4:Y:S01]  /*27190*/  LDL R25, [R1+0xdd4] ;  /* 0x000dd40001197983 */ /* 0x000f220000100800 */
[----:B------:R-:W-:Y:S01]  /*271a0*/  IMAD.MOV.U32 R243, RZ, RZ, R24 ;  /* 0x000000fffff37224 */ /* 0x000fe200078e0018 */
[----:B------:R-:W-:-:S04]  /*271b0*/  ISETP.GT.AND P6, PT, R252, 0x1f, PT ;  /* 0x0000001ffc00780c */ /* 0x000fc80003fc4270 */
[----:B------:R-:W-:Y:S01]  /*271c0*/  SEL R7, RZ, 0x4, !P6 ;  /* 0x00000004ff077807 */ /* 0x000fe20007000000 */
[----:B--2---:R-:W-:Y:S02]  /*271d0*/  IMAD.X R5, R13, 0x1, R9, P3 ;  /* 0x000000010d057824 */ /* 0x004fe400018e0609 */
[----:B------:R-:W2:Y:S04]  /*271e0*/  LDL R9, [R1+0xdf0] ;  /* 0x000df00001097983 */ /* 0x000ea80000100800 */
[----:B------:R-:W-:Y:S04]  /*271f0*/  STL.64 [R1+0x180], R28 ;  /* 0x0001801c01007387 */ /* 0x000fe80000100a00 */
[----:B------:R1:W-:Y:S04]  /*27200*/  STL.64 [R1+0x188], R30 ;  /* 0x0001881e01007387 */ /* 0x0003e80000100a00 */
[----:B------:R-:W2:Y:S04]  /*27210*/  LDL R24, [R1+0xdf4] ;  /* 0x000df40001187983 */ /* 0x000ea80000100800 */
[----:B------:R-:W2:Y:S04]  /*27220*/  LDL R26, [R1+0xe14] ;  /* 0x000e1400011a7983 */ /* 0x000ea80000100800 */
[----:B-1----:R-:W2:Y:S04]  /*27230*/  LDL R30, [R1+0xe10] ;  /* 0x000e1000011e7983 */ /* 0x002ea80000100800 */
[----:B------:R3:W-:Y:S04]  /*27240*/  LDGSTS.E [R3+0x41600], [R4.64], P2 ;  /* 0x4160000004037fae */ /* 0x0007e80009121844 */
[----:B------:R-:W2:Y:S01]  /*27250*/  LDL R28, [R1+0xe18] ;  /* 0x000e1800011c7983 */ /* 0x000ea20000100800 */
[----:B------:R-:W-:-:S02]  /*27260*/  IMAD.MOV.U32 R244, RZ, RZ, R37 ;  /* 0x000000fffff47224 */ /* 0x000fc400078e0025 */
[----:B------:R-:W-:Y:S02]  /*27270*/  IMAD.MOV.U32 R245, RZ, RZ, R36 ;  /* 0x000000fffff57224 */ /* 0x000fe400078e0024 */
[----:B------:R-:W-:Y:S02]  /*27280*/  IMAD.MOV.U32 R246, RZ, RZ, R33 ;  /* 0x000000fffff67224 */ /* 0x000fe400078e0021 */
[----:B------:R-:W-:Y:S01]  /*27290*/  IMAD.MOV.U32 R247, RZ, RZ, R32 ;  /* 0x000000fffff77224 */ /* 0x000fe200078e0020 */
[----:B------:R-:W-:Y:S01]  /*272a0*/  ISETP.GT.AND P5, PT, R252, 0x1b, PT ;  /* 0x0000001bfc00780c */ /* 0x000fe20003fa4270 */
[----:B------:R-:W2:Y:S01]  /*272b0*/  LDL R29, [R1+0x994] ;  /* 0x00099400011d7983 */ /* 0x000ea20000100800 */
[----:B---3--:R-:W-:Y:S02]  /*272c0*/  IADD3 R4, P2, R17, R12, RZ ;  /* 0x0000000c11047210 */ /* 0x008fe40007f5e0ff */
[----:B------:R-:W-:-:S04]  /*272d0*/  LOP3.LUT R12, R61, 0x1f, RZ, 0xc0, !PT ;  /* 0x0000001f3d0c7812 */ /* 0x000fc800078ec0ff */
[----:B------:R-:W-:Y:S02]  /*272e0*/  ISETP.GE.AND P6, PT, R12, R252, PT ;  /* 0x000000fc0c00720c */ /* 0x000fe40003fc6270 */
[----:B------:R-:W3:Y:S01]  /*272f0*/  LDL R12, [R1+0xe1c] ;  /* 0x000e1c00010c7983 */ /* 0x000ee20000100800 */
[----:B------:R-:W-:Y:S01]  /*27300*/  HMMA.1688.F32.TF32 R32, R144, R14, R244 ;  /* 0x0000000e9020723c */ /* 0x000fe200000810f4 */
[----:B------:R-:W-:Y:S02]  /*27310*/  ISETP.NE.U32.AND P3, PT, R6, RZ, PT ;  /* 0x000000ff0600720c */ /* 0x000fe40003f65070 */
[----:B------:R-:W-:-:S04]  /*27320*/  SEL R6, RZ, 0x4, !P5 ;  /* 0x00000004ff067807 */ /* 0x000fc80006800000 */
[----:B------:R-:W-:Y:S02]  /*27330*/  SEL R5, R6, RZ, !P0 ;  /* 0x000000ff06057207 */ /* 0x000fe40004000000 */
[----:B------:R-:W-:Y:S02]  /*27340*/  SEL R6, R7, RZ, !P0 ;  /* 0x000000ff07067207 */ /* 0x000fe40004000000 */
[----:B------:R-:W-:Y:S01]  /*27350*/  ISETP.NE.U32.AND P5, PT, R5, RZ, PT ;  /* 0x000000ff0500720c */ /* 0x000fe20003fa5070 */
[----:B----4-:R-:W-:Y:S01]  /*27360*/  IMAD.X R5, R13, 0x1, R8, P2 ;  /* 0x000000010d057824 */ /* 0x010fe200010e0608 */
[----:B------:R-:W-:Y:S02]  /*27370*/  ISETP.NE.U32.AND P2, PT, R6, RZ, PT ;  /* 0x000000ff0600720c */ /* 0x000fe40003f45070 */
[----:B------:R-:W-:Y:S02]  /*27380*/  SEL R8, RZ, 0x4, P6 ;  /* 0x00000004ff087807 */ /* 0x000fe40003000000 */
[----:B------:R-:W-:Y:S01]  /*27390*/  IADD3 R6, P6, R17, R23, RZ ;  /* 0x0000001711067210 */ /* 0x000fe20007fde0ff */
[----:B------:R1:W-:Y:S04]  /*273a0*/  LDGSTS.E [R3+0x41e00], [R4.64], P1 ;  /* 0x41e0000004037fae */ /* 0x0003e80008921844 */
[----:B------:R-:W4:Y:S04]  /*273b0*/  LDL R23, [R1+0x9a4] ;  /* 0x0009a40001177983 */ /* 0x000f280000100800 */
[----:B------:R-:W-:Y:S04]  /*273c0*/  STL.64 [R1+0x170], R32 ;  /* 0x0001702001007387 */ /* 0x000fe80000100a00 */
[----:B------:R1:W-:Y:S01]  /*273d0*/  STL.64 [R1+0x178], R34 ;  /* 0x0001782201007387 */ /* 0x0003e20000100a00 */
[----:B------:R-:W-:Y:S01]  /*273e0*/  SEL R8, R8, RZ, !P0 ;  /* 0x000000ff08087207 */ /* 0x000fe20004000000 */
[----:B------:R-:W-:-:S02]  /*273f0*/  IMAD.X R7, R13, 0x1, R22, P6 ;  /* 0x000000010d077824 */ /* 0x000fc400030e0616 */
[----:B------:R-:W4:Y:S01]  /*27400*/  LDL R19, [R1+0x998] ;  /* 0x0009980001137983 */ /* 0x000f220000100800 */
[----:B-1----:R-:W-:Y:S01]  /*27410*/  HMMA.1688.F32.TF32 R32, R144, R10, R240 ;  /* 0x0000000a9020723c */ /* 0x002fe200000810f0 */
[----:B------:R-:W-:Y:S02]  /*27420*/  IADD3 R4, P0, R17, R27, RZ ;  /* 0x0000001b11047210 */ /* 0x000fe40007f1e0ff */
[----:B------:R-:W4:Y:S01]  /*27430*/  LDL R22, [R1+0x9b4] ;  /* 0x0009b40001167983 */ /* 0x000f220000100800 */
[----:B------:R-:W-:-:S03]  /*27440*/  ISETP.NE.U32.AND P1, PT, R8, RZ, PT ;  /* 0x000000ff0800720c */ /* 0x000fc60003f25070 */
[----:B------:R-:W4:Y:S01]  /*27450*/  LDL R18, [R1+0x9a8] ;  /* 0x0009a80001127983 */ /* 0x000f220000100800 */
[----:B------:R-:W-:-:S03]  /*27460*/  IMAD.X R5, R13, 0x1, R25, P0 ;  /* 0x000000010d057824 */ /* 0x000fc600000e0619 */
[----:B------:R1:W-:Y:S04]  /*27470*/  LDGSTS.E [R3+0x42600], [R6.64], P4 ;  /* 0x4260000006037fae */ /* 0x0003e8000a121844 */
[----:B------:R1:W-:Y:S08]  /*27480*/  LDGSTS.E [R3+0x42e00], [R4.64], P3 ;  /* 0x42e0000004037fae */ /* 0x0003f00009921844 */
[----:B------:R1:W-:Y:S04]  /*27490*/  STL.64 [R1+0x110], R32 ;  /* 0x0001102001007387 */ /* 0x0003e80000100a00 */
[----:B------:R1:W-:Y:S04]  /*274a0*/  STL.64 [R1+0x118], R34 ;  /* 0x0001182201007387 */ /* 0x0003e80000100a00 */
[----:B------:R-:W4:Y:S04]  /*274b0*/  LDL R27, [R1+0x9c4] ;  /* 0x0009c400011b7983 */ /* 0x000f280000100800 */
[----:B------:R-:W4:Y:S04]  /*274c0*/  LDL R25, [R1+0x9b8] ;  /* 0x0009b80001197983 */ /* 0x000f280000100800 */
[----:B------:R-:W4:Y:S04]  /*274d0*/  LDL R15, [R1+0x9d4] ;  /* 0x0009d400010f7983 */ /* 0x000f280000100800 */
[----:B------:R-:W4:Y:S01]  /*274e0*/  LDL R14, [R1+0x9f4] ;  /* 0x0009f400010e7983 */ /* 0x000f220000100800 */
[----:B------:R-:W-:Y:S01]  /*274f0*/  LOP3.LUT R64, R64, 0x60, RZ, 0xc0, !PT ;  /* 0x0000006040407812 */ /* 0x000fe200078ec0ff */
[----:B------:R-:W-:-:S02]  /*27500*/  IMAD.SHL.U32 R65, R65, 0x4, RZ ;  /* 0x0000000441417824 */ /* 0x000fc400078e00ff */
[----:B-1----:R-:W4:Y:S01]  /*27510*/  LDL R5, [R1+0xa04] ;  /* 0x000a040001057983 */ /* 0x002f220000100800 */
[----:B--2---:R-:W-:-:S03]  /*27520*/  IADD3 R8, P6, R17, R9, RZ ;  /* 0x0000000911087210 */ /* 0x004fc60007fde0ff */
[----:B------:R-:W2:Y:S04]  /*27530*/  LDL R33, [R1+0xcec] ;  /* 0x000cec0001217983 */ /* 0x000ea80000100800 */
[----:B------:R-:W2:Y:S04]  /*27540*/  LDL R32, [R1+0xce0] ;  /* 0x000ce00001207983 */ /* 0x000ea80000100800 */
[----:B------:R-:W2:Y:S01]  /*27550*/  LDL R31, [R1+0xcfc] ;  /* 0x000cfc00011f7983 */ /* 0x000ea20000100800 */
[----:B------:R-:W-:-:S03]  /*27560*/  IMAD.X R9, R13, 0x1, R24, P6 ;  /* 0x000000010d097824 */ /* 0x000fc600030e0618 */
[----:B------:R-:W2:Y:S01]  /*27570*/  LDL R24, [R1+0x9c8] ;  /* 0x0009c80001187983 */ /* 0x000ea20000100800 */
[----:B------:R-:W-:-:S03]  /*27580*/  IADD3 R6, P0, R17, R30, RZ ;  /* 0x0000001e11067210 */ /* 0x000fc60007f1e0ff */
[----:B------:R1:W-:Y:S02]  /*27590*/  LDGSTS.E [R3+0x43600], [R8.64], P5 ;  /* 0x4360000008037fae */ /* 0x0003e4000a921844 */
[----:B------:R-:W-:Y:S01]  /*275a0*/  IMAD.X R7, R13, 0x1, R26, P0 ;  /* 0x000000010d077824 */ /* 0x000fe200000e061a */
[C---:B------:R-:W-:Y:S01]  /*275b0*/  IADD3 R10, P3, R2.reuse, R28, RZ ;  /* 0x0000001c020a7210 */ /* 0x040fe20007f7e0ff */
[----:B------:R-:W2:Y:S04]  /*275c0*/  LDL R26, [R1+0x9e4] ;  /* 0x0009e400011a7983 */ /* 0x000ea80000100800 */
[----:B------:R-:W2:Y:S01]  /*275d0*/  LDL R28, [R1+0x9d8] ;  /* 0x0009d800011c7983 */ /* 0x000ea20000100800 */
[----:B------:R-:W-:Y:S02]  /*275e0*/  SHF.R.U32.HI R64, RZ, 0x1, R64 ;  /* 0x00000001ff407819 */ /* 0x000fe40000011640 */
[----:B-1----:R-:W-:Y:S01]  /*275f0*/  IADD3 R8, P0, R2, R29, RZ ;  /* 0x0000001d02087210 */ /* 0x002fe20007f1e0ff */
[----:B------:R1:W-:Y:S04]  /*27600*/  LDGSTS.E [R3+0x43e00], [R6.64], P2 ;  /* 0x43e0000006037fae */ /* 0x0003e80009121844 */
[----:B------:R-:W2:Y:S01]  /*27610*/  LDL R30, [R1+0xcf0] ;  /* 0x000cf000011e7983 */ /* 0x000ea20000100800 */
[----:B---3--:R-:W-:Y:S01]  /*27620*/  IMAD.X R11, R0, 0x1, R12, P3 ;  /* 0x00000001000b7824 */ /* 0x008fe200018e060c */
[----:B------:R-:W-:-:S02]  /*27630*/  LOP3.LUT R29, R65, R64, RZ, 0x3c, !PT ;  /* 0x00000040411d7212 */ /* 0x000fc400078e3cff */
[----:B------:R-:W3:Y:S03]  /*27640*/  LDL R12, [R1+0x9e8] ;  /* 0x0009e800010c7983 */ /* 0x000ee60000100800 */
[----:B------:R-:W-:Y:S01]  /*27650*/  IMAD R4, R20, 0x10000, R29 ;  /* 0x0001000014047824 */ /* 0x000fe200078e021d */
[----:B------:R-:W0:Y:S04]  /*27660*/  LDGDEPBAR ;  /* 0x00000000000079af */ /* 0x000e280000000000 */
[----:B------:R4:W-:Y:S04]  /*27670*/  LDGSTS.E [R4], [R10.64], P1 ;  /* 0x000000000a047fae */ /* 0x0009e80008921844 */
[----:B-1----:R-:W3:Y:S01]  /*27680*/  LDL R3, [R1+0xa54] ;  /* 0x000a540001037983 */ /* 0x002ee20000100800 */
[----:B----4-:R-:W-:Y:S01]  /*27690*/  IADD3 R6, P2, R2, R23, RZ ;  /* 0x0000001702067210 */ /* 0x010fe20007f5e0ff */
[----:B------:R-:W-:-:S02]  /*276a0*/  IMAD.X R9, R0, 0x1, R19, P0 ;  /* 0x0000000100097824 */ /* 0x000fc400000e0613 */
[----:B------:R-:W4:Y:S04]  /*276b0*/  LDL R23, [R1+0x9f8] ;  /* 0x0009f80001177983 */ /* 0x000f280000100800 */
[----:B------:R-:W4:Y:S04]  /*276c0*/  LDL R19, [R1+0xa14] ;  /* 0x000a140001137983 */ /* 0x000f280000100800 */
[----:B------:R1:W-:Y:S01]  /*276d0*/  LDGSTS.E [R4+0x400], [R8.64], P1 ;  /* 0x0040000008047fae */ /* 0x0003e20008921844 */
[----:B------:R-:W-:-:S03]  /*276e0*/  IADD3 R10, P0, R2, R22, RZ ;  /* 0x00000016020a7210 */ /* 0x000fc60007f1e0ff */
[----:B------:R-:W4:Y:S01]  /*276f0*/  LDL R22, [R1+0xa08] ;  /* 0x000a080001167983 */ /* 0x000f220000100800 */
[----:B------:R-:W-:-:S03]  /*27700*/  IMAD.X R7, R0, 0x1, R18, P2 ;  /* 0x0000000100077824 */ /* 0x000fc600010e0612 */
[----:B------:R-:W4:Y:S04]  /*27710*/  LDL R18, [R1+0xa24] ;  /* 0x000a240001127983 */ /* 0x000f280000100800 */
[----:B------:R1:W-:Y:S04]  /*27720*/  LDGSTS.E [R4+0x800], [R6.64], P1 ;  /* 0x0080000006047fae */ /* 0x0003e80008921844 */
[----:B------:R-:W2:Y:S04]  /*27730*/  S2R R65, SR_TID.X ;  /* 0x0000000000417919 */ /* 0x000ea80000002100 */
[----:B------:R-:W4:Y:S01]  /*27740*/  LDL R29, [R1+0xc20] ;  /* 0x000c2000011d7983 */ /* 0x000f220000100800 */
[----:B-1----:R-:W-:-:S03]  /*27750*/  IADD3 R8, P2, R2, R27, RZ ;  /* 0x0000001b02087210 */ /* 0x002fc60007f5e0ff */
[----:B------:R-:W4:Y:S01]  /*27760*/  LDL R27, [R1+0xa18] ;  /* 0x000a1800011b7983 */ /* 0x000f220000100800 */
[----:B------:R-:W-:-:S03]  /*27770*/  IMAD.X R11, R0, 0x1, R25, P0 ;  /* 0x00000001000b7824 */ /* 0x000fc600000e0619 */
[----:B------:R-:W4:Y:S01]  /*27780*/  LDL R25, [R1+0xa34] ;  /* 0x000a340001197983 */ /* 0x000f220000100800 */
[----:B------:R-:W-:-:S03]  /*27790*/  IADD3 R6, P0, R2, R15, RZ ;  /* 0x0000000f02067210 */ /* 0x000fc60007f1e0ff */
[----:B------:R-:W4:Y:S04]  /*277a0*/  LDL R15, [R1+0xa28] ;  /* 0x000a2800010f7983 */ /* 0x000f280000100800 */
[----:B------:R1:W-:Y:S01]  /*277b0*/  LDGSTS.E [R4+0xc00], [R10.64], P1 ;  /* 0x00c000000a047fae */ /* 0x0003e20008921844 */
[----:B--2---:R-:W-:-:S03]  /*277c0*/  IMAD.X R9, R0, 0x1, R24, P2 ;  /* 0x0000000100097824 */ /* 0x004fc600010e0618 */
[----:B------:R-:W2:Y:S04]  /*277d0*/  LDL R24, [R1+0xa44] ;  /* 0x000a440001187983 */ /* 0x000ea80000100800 */
[----:B------:R1:W-:Y:S02]  /*277e0*/  LDGSTS.E [R4+0x1000], [R8.64], P1 ;  /* 0x0100000008047fae */ /* 0x0003e40008921844 */
[----:B-1----:R-:W-:Y:S02]  /*277f0*/  IADD3 R10, P2, R2, R26, RZ ;  /* 0x0000001a020a7210 */ /* 0x002fe40007f5e0ff */
[----:B------:R-:W2:Y:S01]  /*27800*/  LDL R26, [R1+0xa38] ;  /* 0x000a3800011a7983 */ /* 0x000ea20000100800 */
[----:B------:R-:W-:Y:S01]  /*27810*/  IMAD.X R7, R0, 0x1, R28, P0 ;  /* 0x0000000100077824 */ /* 0x000fe200000e061c */
[----:B------:R-:W-:-:S02]  /*27820*/  IADD3 R8, P0, R2, R14, RZ ;  /* 0x0000000e02087210 */ /* 0x000fc40007f1e0ff */
[----:B------:R-:W2:Y:S04]  /*27830*/  LDL R28, [R1+0xd04] ;  /* 0x000d0400011c7983 */ /* 0x000ea80000100800 */
[----:B------:R-:W2:Y:S04]  /*27840*/  LDL R14, [R1+0xa48] ;  /* 0x000a4800010e7983 */ /* 0x000ea80000100800 */
[----:B------:R1:W-:Y:S01]  /*27850*/  LDGSTS.E [R4+0x1400], [R6.64], P1 ;  /* 0x0140000006047fae */ /* 0x0003e20008921844 */
[----:B---3--:R-:W-:-:S03]  /*27860*/  IMAD.X R11, R0, 0x1, R12, P2 ;  /* 0x00000001000b7824 */ /* 0x008fc600010e060c */
[----:B------:R-:W3:Y:S01]  /*27870*/  LDL R12, [R1+0xa64] ;  /* 0x000a6400010c7983 */ /* 0x000ee20000100800 */
[----:B-1----:R-:W-:-:S03]  /*27880*/  IADD3 R6, P2, R2, R5, RZ ;  /* 0x0000000502067210 */ /* 0x002fc60007f5e0ff */
[----:B------:R-:W3:Y:S04]  /*27890*/  LDL R5, [R1+0xa58] ;  /* 0x000a580001057983 */ /* 0x000ee80000100800 */
[----:B------:R1:W-:Y:S01]  /*278a0*/  LDGSTS.E [R4+0x1800], [R10.64], P1 ;  /* 0x018000000a047fae */ /* 0x0003e20008921844 */
[----:B----4-:R-:W-:-:S03]  /*278b0*/  IMAD.X R9, R0, 0x1, R23, P0 ;  /* 0x0000000100097824 */ /* 0x010fc600000e0617 */
[----:B------:R-:W4:Y:S01]  /*278c0*/  LDL R23, [R1+0xa74] ;  /* 0x000a740001177983 */ /* 0x000f220000100800 */
[----:B-1----:R-:W-:-:S03]  /*278d0*/  IADD3 R10, P0, R2, R19, RZ ;  /* 0x00000013020a7210 */ /* 0x002fc60007f1e0ff */
[----:B------:R-:W4:Y:S04]  /*278e0*/  LDL R19, [R1+0xa68] ;  /* 0x000a680001137983 */ /* 0x000f280000100800 */
[----:B------:R1:W-:Y:S01]  /*278f0*/  LDGSTS.E [R4+0x1c00], [R8.64], P1 ;  /* 0x01c0000008047fae */ /* 0x0003e20008921844 */
[----:B------:R-:W-:-:S03]  /*27900*/  IMAD.X R7, R0, 0x1, R22, P2 ;  /* 0x0000000100077824 */ /* 0x000fc600010e0616 */
[----:B------:R-:W4:Y:S04]  /*27910*/  LDL R22, [R1+0xa84] ;  /* 0x000a840001167983 */ /* 0x000f280000100800 */
[----:B------:R1:W-:Y:S02]  /*27920*/  LDGSTS.E [R4+0x2000], [R6.64], P1 ;  /* 0x0200000006047fae */ /* 0x0003e40008921844 */
[----:B-1----:R-:W-:Y:S02]  /*27930*/  IADD3 R8, P2, R2, R18, RZ ;  /* 0x0000001202087210 */ /* 0x002fe40007f5e0ff */
[----:B------:R-:W4:Y:S01]  /*27940*/  LDL R18, [R1+0xa78] ;  /* 0x000a780001127983 */ /* 0x000f220000100800 */
[----:B------:R-:W-:-:S03]  /*27950*/  IMAD.X R11, R0, 0x1, R27, P0 ;  /* 0x00000001000b7824 */ /* 0x000fc600000e061b */
[----:B------:R-:W4:Y:S01]  /*27960*/  LDL R27, [R1+0xa94] ;  /* 0x000a9400011b7983 */ /* 0x000f220000100800 */
[----:B------:R-:W-:-:S03]  /*27970*/  IADD3 R6, P0, R2, R25, RZ ;  /* 0x0000001902067210 */ /* 0x000fc60007f1e0ff */
[----:B------:R-:W4:Y:S01]  /*27980*/  LDL R25, [R1+0xa88] ;  /* 0x000a880001197983 */ /* 0x000f220000100800 */
[----:B------:R-:W-:-:S03]  /*27990*/  IMAD.X R9, R0, 0x1, R15, P2 ;  /* 0x0000000100097824 */ /* 0x000fc600010e060f */
[----:B------:R-:W4:Y:S04]  /*279a0*/  LDL R15, [R1+0xaa4] ;  /* 0x000aa400010f7983 */ /* 0x000f280000100800 */
[----:B------:R2:W-:Y:S04]  /*279b0*/  LDGSTS.E [R4+0x2400], [R10.64], P1 ;  /* 0x024000000a047fae */ /* 0x0005e80008921844 */
[----:B------:R1:W-:Y:S01]  /*279c0*/  LDGSTS.E [R4+0x2800], [R8.64], P1 ;  /* 0x0280000008047fae */ /* 0x0003e20008921844 */
[----:B--2---:R-:W-:-:S03]  /*279d0*/  IADD3 R10, P2, R2, R24, RZ ;  /* 0x00000018020a7210 */ /* 0x004fc60007f5e0ff */
[----:B------:R-:W2:Y:S01]  /*279e0*/  LDL R24, [R1+0xa98] ;  /* 0x000a980001187983 */ /* 0x000ea20000100800 */
[----:B------:R-:W-:Y:S01]  /*279f0*/  IMAD.X R7, R0, 0x1, R26, P0 ;  /* 0x0000000100077824 */ /* 0x000fe200000e061a */
[----:B-1----:R-:W-:Y:S02]  /*27a00*/  IADD3 R8, P0, R2, R3, RZ ;  /* 0x0000000302087210 */ /* 0x002fe40007f1e0ff */
[----:B------:R-:W2:Y:S04]  /*27a10*/  LDL R26, [R1+0xab4] ;  /* 0x000ab400011a7983 */ /* 0x000ea80000100800 */
[----:B------:R-:W2:Y:S01]  /*27a20*/  LDL R3, [R1+0xaa8] ;  /* 0x000aa80001037983 */ /* 0x000ea20000100800 */
[----:B------:R-:W-:-:S03]  /*27a30*/  IMAD.X R11, R0, 0x1, R14, P2 ;  /* 0x00000001000b7824 */ /* 0x000fc600010e060e */
[----:B------:R-:W2:Y:S04]  /*27a40*/  LDL R14, [R1+0xac4] ;  /* 0x000ac400010e7983 */ /* 0x000ea80000100800 */
[----:B------:R3:W-:Y:S04]  /*27a50*/  LDGSTS.E [R4+0x2c00], [R6.64], P1 ;  /* 0x02c0000006047fae */ /* 0x0007e80008921844 */
[----:B------:R4:W-:Y:S01]  /*27a60*/  LDGSTS.E [R4+0x3000], [R10.64], P1 ;  /* 0x030000000a047fae */ /* 0x0009e20008921844 */
[----:B---3--:R-:W-:-:S03]  /*27a70*/  IADD3 R6, P2, R2, R12, RZ ;  /* 0x0000000c02067210 */ /* 0x008fc60007f5e0ff */
[----:B------:R-:W3:Y:S01]  /*27a80*/  LDL R12, [R1+0xab8] ;  /* 0x000ab800010c7983 */ /* 0x000ee20000100800 */
[----:B------:R-:W-:-:S03]  /*27a90*/  IMAD.X R9, R0, 0x1, R5, P0 ;  /* 0x0000000100097824 */ /* 0x000fc600000e0605 */
[----:B------:R-:W3:Y:S04]  /*27aa0*/  LDL R5, [R1+0xad4] ;  /* 0x000ad40001057983 */ /* 0x000ee80000100800 */
[----:B------:R1:W-:Y:S01]  /*27ab0*/  LDGSTS.E [R4+0x3400], [R8.64], P1 ;  /* 0x0340000008047fae */ /* 0x0003e20008921844 */
[----:B----4-:R-:W-:-:S03]  /*27ac0*/  IADD3 R10, P0, R2, R23, RZ ;  /* 0x00000017020a7210 */ /* 0x010fc60007f1e0ff */
[----:B------:R-:W4:Y:S01]  /*27ad0*/  LDL R23, [R1+0xac8] ;  /* 0x000ac80001177983 */ /* 0x000f220000100800 */
[----:B------:R-:W-:-:S03]  /*27ae0*/  IMAD.X R7, R0, 0x1, R19, P2 ;  /* 0x0000000100077824 */ /* 0x000fc600010e0613 */
[----:B------:R-:W4:Y:S04]  /*27af0*/  LDL R19, [R1+0xae4] ;  /* 0x000ae40001137983 */ /* 0x000f280000100800 */
[----:B------:R1:W-:Y:S02]  /*27b00*/  LDGSTS.E [R4+0x3800], [R6.64], P1 ;  /* 0x0380000006047fae */ /* 0x0003e40008921844 */
[----:B-1----:R-:W-:Y:S02]  /*27b10*/  IADD3 R8, P2, R2, R22, RZ ;  /* 0x0000001602087210 */ /* 0x002fe40007f5e0ff */
[----:B------:R-:W4:Y:S01]  /*27b20*/  LDL R22, [R1+0xad8] ;  /* 0x000ad80001167983 */ /* 0x000f220000100800 */
[----:B------:R-:W-:-:S03]  /*27b30*/  IMAD.X R11, R0, 0x1, R18, P0 ;  /* 0x00000001000b7824 */ /* 0x000fc600000e0612 */
[----:B------:R-:W4:Y:S04]  /*27b40*/  LDL R18, [R1+0xaf4] ;  /* 0x000af40001127983 */ /* 0x000f280000100800 */
[----:B------:R1:W-:Y:S01]  /*27b50*/  LDGSTS.E [R4+0x3c00], [R10.64], P1 ;  /* 0x03c000000a047fae */ /* 0x0003e20008921844 */
[----:B------:R-:W-:-:S03]  /*27b60*/  IADD3 R6, P0, R2, R27, RZ ;  /* 0x0000001b02067210 */ /* 0x000fc60007f1e0ff */
[----:B------:R-:W4:Y:S01]  /*27b70*/  LDL R27, [R1+0xae8] ;  /* 0x000ae800011b7983 */ /* 0x000f220000100800 */
[----:B------:R-:W-:-:S03]  /*27b80*/  IMAD.X R9, R0, 0x1, R25, P2 ;  /* 0x0000000100097824 */ /* 0x000fc600010e0619 */
[----:B------:R-:W4:Y:S01]  /*27b90*/  LDL R25, [R1+0xb04] ;  /* 0x000b040001197983 */ /* 0x000f220000100800 */
[----:B-1----:R-:W-:-:S03]  /*27ba0*/  IADD3 R10, P2, R2, R15, RZ ;  /* 0x0000000f020a7210 */ /* 0x002fc60007f5e0ff */
[----:B------:R-:W4:Y:S04]  /*27bb0*/  LDL R15, [R1+0xaf8] ;  /* 0x000af800010f7983 */ /* 0x000f280000100800 */
[----:B------:R1:W-:Y:S01]  /*27bc0*/  LDGSTS.E [R4+0x4000], [R8.64], P1 ;  /* 0x0400000008047fae */ /* 0x0003e20008921844 */
[----:B--2---:R-:W-:-:S03]  /*27bd0*/  IMAD.X R7, R0, 0x1, R24, P0 ;  /* 0x0000000100077824 */ /* 0x004fc600000e0618 */
[----:B------:R-:W2:Y:S04]  /*27be0*/  LDL R24, [R1+0xb14] ;  /* 0x000b140001187983 */ /* 0x000ea80000100800 */
[----:B------:R1:W-:Y:S02]  /*27bf0*/  LDGSTS.E [R4+0x4400], [R6.64], P1 ;  /* 0x0440000006047fae */ /* 0x0003e40008921844 */
[----:B-1----:R-:W-:Y:S02]  /*27c00*/  IADD3 R8, P0, R2, R26, RZ ;  /* 0x0000001a02087210 */ /* 0x002fe40007f1e0ff */
[----:B------:R-:W2:Y:S01]  /*27c10*/  LDL R26, [R1+0xb08] ;  /* 0x000b0800011a7983 */ /* 0x000ea20000100800 */
[----:B------:R-:W-:-:S03]  /*27c20*/  IMAD.X R11, R0, 0x1, R3, P2 ;  /* 0x00000001000b7824 */ /* 0x000fc600010e0603 */
[----:B------:R-:W2:Y:S01]  /*27c30*/  LDL R3, [R1+0xb24] ;  /* 0x000b240001037983 */ /* 0x000ea20000100800 */
[----:B------:R-:W-:-:S03]  /*27c40*/  IADD3 R6, P2, R2, R14, RZ ;  /* 0x0000000e02067210 */ /* 0x000fc60007f5e0ff */
        /* <DEDUP_REMOVED lines=27> */
[----:B------:R-:W-:-:S03]  /*27e00*/  IMAD.X R11, R0, 0x1, R26, P2 ;  /* 0x00000001000b7824 */ /* 0x000fc600010e061a */
[----:B------:R-:W2:Y:S01]  /*27e10*/  LDL R26, [R1+0xb84] ;  /* 0x000b8400011a7983 */ /* 0x000ea20000100800 */
[----:B-1----:R-:W-:-:S03]  /*27e20*/  IADD3 R6, P2, R2, R3, RZ ;  /* 0x0000000302067210 */ /* 0x002fc60007f5e0ff */
        /* <DEDUP_REMOVED lines=150> */
[----:B------:R1:W-:Y:S01]  /*28790*/  LDGSTS.E [R4+0xd800], [R10.64], P1 ;  /* 0x0d8000000a047fae */ /* 0x0003e20008921844 */
[----:B------:R-:W-:-:S03]  /*287a0*/  LOP3.LUT R65, R65, 0x60, RZ, 0xc0, !PT ;  /* 0x0000006041417812 */ /* 0x000fc600078ec0ff */
        /* <DEDUP_REMOVED lines=13> */
[----:B------:R-:W-:Y:S01]  /*28880*/  IADD3 R6, P0, R2, R27, RZ ;  /* 0x0000001b02067210 */ /* 0x000fe20007f1e0ff */
[----:B------:R-:W-:Y:S02]  /*28890*/  IMAD.X R9, R0, 0x1, R14, P2 ;  /* 0x0000000100097824 */ /* 0x000fe400010e060e */
[----:B------:R-:W2:Y:S04]  /*288a0*/  LDL R14, [R1+0x990] ;  /* 0x00099000010e7983 */ /* 0x000ea80000100800 */
[----:B------:R1:W-:Y:S04]  /*288b0*/  LDGSTS.E [R4+0xe400], [R10.64], P1 ;  /* 0x0e4000000a047fae */ /* 0x0003e80008921844 */
[----:B------:R4:W-:Y:S01]  /*288c0*/  LDGSTS.E [R4+0xe800], [R8.64], P1 ;  /* 0x0e80000008047fae */ /* 0x0009e20008921844 */
[----:B------:R-:W-:-:S03]  /*288d0*/  SHF.R.U32.HI R65, RZ, 0x1, R65 ;  /* 0x00000001ff417819 */ /* 0x000fc60000011641 */
[----:B------:R-:W2:Y:S01]  /*288e0*/  LDL R27, [R1+0x9e0] ;  /* 0x0009e000011b7983 */ /* 0x000ea20000100800 */
[----:B---3--:R-:W-:-:S03]  /*288f0*/  IMAD.X R7, R0, 0x1, R12, P0 ;  /* 0x0000000100077824 */ /* 0x008fc600000e060c */
[----:B------:R-:W3:Y:S01]  /*28900*/  LDL R12, [R1+0x9a0] ;  /* 0x0009a000010c7983 */ /* 0x000ee20000100800 */
[----:B-1----:R-:W-:-:S03]  /*28910*/  IADD3 R10, P2, R2, R5, RZ ;  /* 0x00000005020a7210 */ /* 0x002fc60007f5e0ff */
        /* <DEDUP_REMOVED lines=15> */
[----:B------:R-:W4:Y:S04]  /*28a10*/  LDL R15, [R1+0x9d0] ;  /* 0x0009d000010f7983 */ /* 0x000f280000100800 */
[----:B------:R1:W-:Y:S01]  /*28a20*/  LDGSTS.E [R4+0xf800], [R6.64], P1 ;  /* 0x0f80000006047fae */ /* 0x0003e20008921844 */
[----:B--2---:R-:W-:-:S03]  /*28a30*/  IADD3 R8, P0, R2, R24, RZ ;  /* 0x0000001802087210 */ /* 0x004fc60007f1e0ff */
[----:B------:R-:W2:Y:S01]  /*28a40*/  LDL R24, [R1+0x9ec] ;  /* 0x0009ec0001187983 */ /* 0x000ea20000100800 */
[----:B-1----:R-:W-:Y:S02]  /*28a50*/  IADD3 R6, P2, R2, R3, RZ ;  /* 0x0000000302067210 */ /* 0x002fe40007f5e0ff */
[----:B------:R-:W-:Y:S01]  /*28a60*/  LOP3.LUT R3, R21, R65, RZ, 0x3c, !PT ;  /* 0x0000004115037212 */ /* 0x000fe200078e3cff */
[C---:B------:R-:W-:Y:S01]  /*28a70*/  IMAD.X R11, R0.reuse, 0x1, R26, P3 ;  /* 0x00000001000b7824 */ /* 0x040fe200018e061a */
[----:B------:R-:W2:Y:S01]  /*28a80*/  LDL R21, [R1+0x9f0] ;  /* 0x0009f00001157983 */ /* 0x000ea20000100800 */
[----:B------:R-:W-:Y:S01]  /*28a90*/  IMAD.X R9, R0, 0x1, R14, P0 ;  /* 0x0000000100097824 */ /* 0x000fe200000e060e */
[----:B------:R-:W-:Y:S02]  /*28aa0*/  LOP3.LUT R3, R3, 0x40, RZ, 0x3c, !PT ;  /* 0x0000004003037812 */ /* 0x000fe400078e3cff */
[----:B------:R-:W2:Y:S04]  /*28ab0*/  LDL R26, [R1+0x9fc] ;  /* 0x0009fc00011a7983 */ /* 0x000ea80000100800 */
[----:B------:R-:W2:Y:S01]  /*28ac0*/  LDL R14, [R1+0xa0c] ;  /* 0x000a0c00010e7983 */ /* 0x000ea20000100800 */
[----:B------:R-:W-:-:S03]  /*28ad0*/  IMAD R3, R20, 0x10000, R3 ;  /* 0x0001000014037824 */ /* 0x000fc600078e0203 */
[----:B------:R-:W2:Y:S04]  /*28ae0*/  LDL R20, [R1+0xa00] ;  /* 0x000a000001147983 */ /* 0x000ea80000100800 */
[----:B------:R1:W-:Y:S04]  /*28af0*/  LDGSTS.E [R4+0xfc00], [R10.64], P1 ;  /* 0x0fc000000a047fae */ /* 0x0003e80008921844 */
[----:B------:R4:W-:Y:S04]  /*28b00*/  LDGSTS.E [R3+0x200], [R8.64], P1 ;  /* 0x0020000008037fae */ /* 0x0009e80008921844 */
[----:B-1----:R-:W2:Y:S04]  /*28b10*/  LDL R11, [R1+0xa5c] ;  /* 0x000a5c00010b7983 */ /* 0x002ea80000100800 */
[----:B------:R-:W2:Y:S01]  /*28b20*/  LDL R10, [R1+0xa50] ;  /* 0x000a5000010a7983 */ /* 0x000ea20000100800 */
[----:B---3--:R-:W-:-:S03]  /*28b30*/  IMAD.X R7, R0, 0x1, R12, P2 ;  /* 0x0000000100077824 */ /* 0x008fc600010e060c */
[----:B------:R-:W3:Y:S01]  /*28b40*/  LDL R12, [R1+0xa1c] ;  /* 0x000a1c00010c7983 */ /* 0x000ee20000100800 */
[----:B------:R-:W-:-:S03]  /*28b50*/  IADD3 R4, P0, R2, R5, RZ ;  /* 0x0000000502047210 */ /* 0x000fc60007f1e0ff */
        /* <DEDUP_REMOVED lines=15> */
[----:B------:R-:W-:-:S03]  /*28c50*/  IMAD.X R5, R0, 0x1, R27, P2 ;  /* 0x0000000100057824 */ /* 0x000fc600010e061b */
[----:B------:R1:W-:Y:S04]  /*28c60*/  LDGSTS.E [R3+0x1200], [R6.64], P1 ;  /* 0x0120000006037fae */ /* 0x0003e80008921844 */
[----:B------:R1:W-:Y:S04]  /*28c70*/  LDGSTS.E [R3+0x1600], [R4.64], P1 ;  /* 0x0160000004037fae */ /* 0x0003e80008921844 */
[----:B------:R-:W4:Y:S01]  /*28c80*/  LDL R27, [R1+0xb60] ;  /* 0x000b6000011b7983 */ /* 0x000f220000100800 */
[----:B--2---:R-:W-:-:S03]  /*28c90*/  IADD3 R8, P0, R2, R24, RZ ;  /* 0x0000001802087210 */ /* 0x004fc60007f1e0ff */
[----:B------:R-:W2:Y:S02]  /*28ca0*/  LDL R24, [R1+0xa40] ;  /* 0x000a400001187983 */ /* 0x000ea40000100800 */
[----:B------:R-:W-:Y:S02]  /*28cb0*/  IMAD.X R9, R0, 0x1, R21, P0 ;  /* 0x0000000100097824 */ /* 0x000fe400000e0615 */
[----:B------:R-:W2:Y:S01]  /*28cc0*/  LDL R21, [R1+0xa6c] ;  /* 0x000a6c0001157983 */ /* 0x000ea20000100800 */
[----:B-1----:R-:W-:-:S03]  /*28cd0*/  IADD3 R6, P2, R2, R26, RZ ;  /* 0x0000001a02067210 */ /* 0x002fc60007f5e0ff */
[----:B------:R3:W-:Y:S01]  /*28ce0*/  LDGSTS.E [R3+0x1a00], [R8.64], P1 ;  /* 0x01a0000008037fae */ /* 0x0007e20008921844 */
[----:B------:R-:W-:-:S03]  /*28cf0*/  IADD3 R4, P0, R2, R14, RZ ;  /* 0x0000000e02047210 */ /* 0x000fc60007f1e0ff */
[----:B------:R-:W2:Y:S01]  /*28d00*/  LDL R14, [R1+0xa60] ;  /* 0x000a6000010e7983 */ /* 0x000ea20000100800 */
[----:B------:R-:W-:-:S03]  /*28d10*/  IMAD.X R7, R0, 0x1, R20, P2 ;  /* 0x0000000100077824 */ /* 0x000fc600010e0614 */
[----:B------:R-:W2:Y:S04]  /*28d20*/  LDL R20, [R1+0xa7c] ;  /* 0x000a7c0001147983 */ /* 0x000ea80000100800 */
[----:B------:R1:W-:Y:S04]  /*28d30*/  LDGSTS.E [R3+0x1e00], [R6.64], P1 ;  /* 0x01e0000006037fae */ /* 0x0003e80008921844 */
[----:B------:R-:W2:Y:S01]  /*28d40*/  LDL R26, [R1+0xaac] ;  /* 0x000aac00011a7983 */ /* 0x000ea20000100800 */
[----:B---3--:R-:W-:-:S03]  /*28d50*/  IADD3 R8, P2, R2, R12, RZ ;  /* 0x0000000c02087210 */ /* 0x008fc60007f5e0ff */
[----:B------:R-:W3:Y:S01]  /*28d60*/  LDL R12, [R1+0xa70] ;  /* 0x000a7000010c7983 */ /* 0x000ee20000100800 */
        /* <DEDUP_REMOVED lines=13> */
[----:B------:R-:W4:Y:S04]  /*28e40*/  LDL R15, [R1+0xaa0] ;  /* 0x000aa000010f7983 */ /* 0x000f280000100800 */
[----:B------:R1:W-:Y:S01]  /*28e50*/  LDGSTS.E [R3+0x2a00], [R6.64], P1 ;  /* 0x02a0000006037fae */ /* 0x0003e20008921844 */
[----:B------:R-:W-:-:S03]  /*28e60*/  IMAD.X R9, R0, 0x1, R10, P0 ;  /* 0x0000000100097824 */ /* 0x000fc600000e060a */
[----:B------:R-:W4:Y:S01]  /*28e70*/  LDL R10, [R1+0xacc] ;  /* 0x000acc00010a7983 */ /* 0x000f220000100800 */
[----:B--2---:R-:W-:Y:S01]  /*28e80*/  IMAD.X R5, R0, 0x1, R24, P2 ;  /* 0x0000000100057824 */ /* 0x004fe200010e0618 */
[C---:B-1----:R-:W-:Y:S02]  /*28e90*/  IADD3 R6, P2, R2.reuse, R11, RZ ;  /* 0x0000000b02067210 */ /* 0x042fe40007f5e0ff */
[----:B------:R-:W2:Y:S04]  /*28ea0*/  LDL R24, [R1+0xabc] ;  /* 0x000abc0001187983 */ /* 0x000ea80000100800 */
[----:B------:R-:W2:Y:S04]  /*28eb0*/  LDL R11, [R1+0xab0] ;  /* 0x000ab000010b7983 */ /* 0x000ea80000100800 */
[----:B------:R1:W-:Y:S04]  /*28ec0*/  LDGSTS.E [R3+0x2e00], [R4.64], P1 ;  /* 0x02e0000004037fae */ /* 0x0003e80008921844 */
[----:B------:R1:W-:Y:S02]  /*28ed0*/  LDGSTS.E [R3+0x3200], [R8.64], P1 ;  /* 0x0320000008037fae */ /* 0x0003e40008921844 */
[----:B-1----:R-:W-:-:S02]  /*28ee0*/  IADD3 R4, P0, R2, R21, RZ ;  /* 0x0000001502047210 */ /* 0x002fc40007f1e0ff */
[----:B------:R-:W2:Y:S01]  /*28ef0*/  LDL R21, [R1+0xac0] ;  /* 0x000ac00001157983 */ /* 0x000ea20000100800 */
[----:B------:R-:W-:-:S03]  /*28f00*/  IMAD.X R7, R0, 0x1, R14, P2 ;  /* 0x0000000100077824 */ /* 0x000fc600010e060e */
[----:B------:R-:W2:Y:S01]  /*28f10*/  LDL R14, [R1+0xadc] ;  /* 0x000adc00010e7983 */ /* 0x000ea20000100800 */
[----:B------:R-:W-:-:S03]  /*28f20*/  IADD3 R8, P2, R2, R20, RZ ;  /* 0x0000001402087210 */ /* 0x000fc60007f5e0ff */
[----:B------:R-:W2:Y:S04]  /*28f30*/  LDL R20, [R1+0xad0] ;  /* 0x000ad00001147983 */ /* 0x000ea80000100800 */
[----:B------:R4:W-:Y:S01]  /*28f40*/  LDGSTS.E [R3+0x3600], [R6.64], P1 ;  /* 0x0360000006037fae */ /* 0x0009e20008921844 */
[----:B---3--:R-:W-:-:S03]  /*28f50*/  IMAD.X R5, R0, 0x1, R12, P0 ;  /* 0x0000000100057824 */ /* 0x008fc600000e060c */
        /* <DEDUP_REMOVED lines=12> */
[----:B------:R2:W-:Y:S04]  /*29020*/  LDGSTS.E [R3+0x4200], [R6.64], P1 ;  /* 0x0420000006037fae */ /* 0x0005e80008921844 */
[----:B------:R-:W4:Y:S01]  /*29030*/  LDL R26, [R1+0xb8c] ;  /* 0x000b8c00011a7983 */ /* 0x000f220000100800 */
[----:B------:R-:W-:-:S03]  /*29040*/  IMAD.X R5, R0, 0x1, R15, P2 ;  /* 0x0000000100057824 */ /* 0x000fc600010e060f */
[----:B------:R-:W4:Y:S04]  /*29050*/  LDL R15, [R1+0xb1c] ;  /* 0x000b1c00010f7983 */ /* 0x000f280000100800 */
[----:B------:R1:W-:Y:S01]  /*29060*/  LDGSTS.E [R3+0x4600], [R4.64], P1 ;  /* 0x0460000004037fae */ /* 0x0003e20008921844 */
[----:B--2---:R-:W-:-:S03]  /*29070*/  IADD3 R6, P2, R2, R24, RZ ;  /* 0x0000001802067210 */ /* 0x004fc60007f5e0ff */
[----:B------:R-:W2:Y:S01]  /*29080*/  LDL R24, [R1+0xb10] ;  /* 0x000b100001187983 */ /* 0x000ea20000100800 */
[----:B------:R-:W-:Y:S01]  /*29090*/  IMAD.X R9, R0, 0x1, R11, P0 ;  /* 0x0000000100097824 */ /* 0x000fe200000e060b */
[----:B-1----:R-:W-:Y:S02]  /*290a0*/  IADD3 R4, P0, R2, R10, RZ ;  /* 0x0000000a02047210 */ /* 0x002fe40007f1e0ff */
[----:B------:R-:W2:Y:S04]  /*290b0*/  LDL R11, [R1+0xb2c] ;  /* 0x000b2c00010b7983 */ /* 0x000ea80000100800 */
[----:B------:R-:W2:Y:S04]  /*290c0*/  LDL R10, [R1+0xb20] ;  /* 0x000b2000010a7983 */ /* 0x000ea80000100800 */
[----:B------:R1:W-:Y:S01]  /*290d0*/  LDGSTS.E [R3+0x4a00], [R8.64], P1 ;  /* 0x04a0000008037fae */ /* 0x0003e20008921844 */
[----:B------:R-:W-:-:S03]  /*290e0*/  IMAD.X R7, R0, 0x1, R21, P2 ;  /* 0x0000000100077824 */ /* 0x000fc600010e0615 */
[----:B------:R-:W2:Y:S04]  /*290f0*/  LDL R21, [R1+0xb3c] ;  /* 0x000b3c0001157983 */ /* 0x000ea80000100800 */
[----:B------:R3:W-:Y:S01]  /*29100*/  LDGSTS.E [R3+0x4e00], [R6.64], P1 ;  /* 0x04e0000006037fae */ /* 0x0007e20008921844 */
[----:B-1----:R-:W-:-:S03]  /*29110*/  IADD3 R8, P2, R2, R14, RZ ;  /* 0x0000000e02087210 */ /* 0x002fc60007f5e0ff */
[----:B------:R-:W2:Y:S01]  /*29120*/  LDL R14, [R1+0xb30] ;  /* 0x000b3000010e7983 */ /* 0x000ea20000100800 */
[----:B------:R-:W-:-:S03]  /*29130*/  IMAD.X R5, R0, 0x1, R20, P0 ;  /* 0x0000000100057824 */ /* 0x000fc600000e0614 */
[----:B------:R-:W2:Y:S04]  /*29140*/  LDL R20, [R1+0xb4c] ;  /* 0x000b4c0001147983 */ /* 0x000ea80000100800 */
[----:B------:R1:W-:Y:S01]  /*29150*/  LDGSTS.E [R3+0x5200], [R4.64], P1 ;  /* 0x0520000004037fae */ /* 0x0003e20008921844 */
[----:B---3--:R-:W-:-:S03]  /*29160*/  IADD3 R6, P0, R2, R12, RZ ;  /* 0x0000000c02067210 */ /* 0x008fc60007f1e0ff */
[----:B------:R-:W3:Y:S02]  /*29170*/  LDL R12, [R1+0xb40] ;  /* 0x000b4000010c7983 */ /* 0x000ee40000100800 */
[C---:B------:R-:W-:Y:S02]  /*29180*/  IMAD.X R7, R0.reuse, 0x1, R25, P0 ;  /* 0x0000000100077824 */ /* 0x040fe400000e0619 */
[----:B------:R-:W3:Y:S01]  /*29190*/  LDL R25, [R1+0xba0] ;  /* 0x000ba00001197983 */ /* 0x000ee20000100800 */
[----:B----4-:R-:W-:-:S03]  /*291a0*/  IMAD.X R9, R0, 0x1, R23, P2 ;  /* 0x0000000100097824 */ /* 0x010fc600010e0617 */
[----:B------:R-:W4:Y:S01]  /*291b0*/  LDL R23, [R1+0xb5c] ;  /* 0x000b5c0001177983 */ /* 0x000f220000100800 */
[----:B-1----:R-:W-:-:S03]  /*291c0*/  IADD3 R4, P2, R2, R19, RZ ;  /* 0x0000001302047210 */ /* 0x002fc60007f5e0ff */
[----:B------:R-:W4:Y:S04]  /*291d0*/  LDL R19, [R1+0xb50] ;  /* 0x000b500001137983 */ /* 0x000f280000100800 */
[----:B------:R1:W-:Y:S01]  /*291e0*/  LDGSTS.E [R3+0x5600], [R8.64], P1 ;  /* 0x0560000008037fae */ /* 0x0003e20008921844 */
[----:B------:R-:W-:-:S03]  /*291f0*/  IMAD.X R5, R0, 0x1, R22, P2 ;  /* 0x0000000100057824 */ /* 0x000fc600010e0616 */
[----:B------:R1:W-:Y:S04]  /*29200*/  LDGSTS.E [R3+0x5a00], [R6.64], P1 ;  /* 0x05a0000006037fae */ /* 0x0003e80008921844 */
[----:B------:R-:W4:Y:S01]  /*29210*/  LDL R22, [R1+0xb7c] ;  /* 0x000b7c0001167983 */ /* 0x000f220000100800 */
[----:B-1----:R-:W-:-:S03]  /*29220*/  IADD3 R8, P0, R2, R18, RZ ;  /* 0x0000001202087210 */ /* 0x002fc60007f1e0ff */
[----:B------:R1:W-:Y:S04]  /*29230*/  LDGSTS.E [R3+0x5e00], [R4.64], P1 ;  /* 0x05e0000004037fae */ /* 0x0003e80008921844 */
[----:B------:R-:W4:Y:S01]  /*29240*/  LDL R18, [R1+0xb6c] ;  /* 0x000b6c0001127983 */ /* 0x000f220000100800 */
[----:B------:R-:W-:-:S03]  /*29250*/  IADD3 R6, P2, R2, R15, RZ ;  /* 0x0000000f02067210 */ /* 0x000fc60007f5e0ff */
[----:B------:R-:W4:Y:S01]  /*29260*/  LDL R15, [R1+0xb70] ;  /* 0x000b7000010f7983 */ /* 0x000f220000100800 */
[----:B--2---:R-:W-:-:S03]  /*29270*/  IMAD.X R9, R0, 0x1, R24, P0 ;  /* 0x0000000100097824 */ /* 0x004fc600000e0618 */
[----:B------:R-:W2:Y:S01]  /*29280*/  LDL R24, [R1+0xbcc] ;  /* 0x000bcc0001187983 */ /* 0x000ea20000100800 */
[----:B-1----:R-:W-:-:S03]  /*29290*/  IADD3 R4, P0, R2, R11, RZ ;  /* 0x0000000b02047210 */ /* 0x002fc60007f1e0ff */
[----:B------:R-:W2:Y:S01]  /*292a0*/  LDL R11, [R1+0xb80] ;  /* 0x000b8000010b7983 */ /* 0x000ea20000100800 */
[----:B------:R-:W-:-:S03]  /*292b0*/  IMAD.X R7, R0, 0x1, R10, P2 ;  /* 0x0000000100077824 */ /* 0x000fc600010e060a */
[----:B------:R-:W2:Y:S04]  /*292c0*/  LDL R10, [R1+0xb9c] ;  /* 0x000b9c00010a7983 */ /* 0x000ea80000100800 */
[----:B------:R1:W-:Y:S04]  /*292d0*/  LDGSTS.E [R3+0x6200], [R8.64], P1 ;  /* 0x0620000008037fae */ /* 0x0003e80008921844 */
[----:B------:R3:W-:Y:S01]  /*292e0*/  LDGSTS.E [R3+0x6600], [R6.64], P1 ;  /* 0x0660000006037fae */ /* 0x0007e20008921844 */
[----:B-1----:R-:W-:-:S03]  /*292f0*/  IADD3 R8, P2, R2, R21, RZ ;  /* 0x0000001502087210 */ /* 0x002fc60007f5e0ff */
[----:B------:R-:W2:Y:S01]  /*29300*/  LDL R21, [R1+0xb90] ;  /* 0x000b900001157983 */ /* 0x000ea20000100800 */
[----:B------:R-:W-:-:S03]  /*29310*/  IMAD.X R5, R0, 0x1, R14, P0 ;  /* 0x0000000100057824 */ /* 0x000fc600000e060e */
[----:B------:R-:W2:Y:S01]  /*29320*/  LDL R14, [R1+0xbac] ;  /* 0x000bac00010e7983 */ /* 0x000ea20000100800 */
[----:B---3--:R-:W-:Y:S01]  /*29330*/  IMAD.X R9, R0, 0x1, R12, P2 ;  /* 0x0000000100097824 */ /* 0x008fe200010e060c */
[C---:B------:R-:W-:Y:S02]  /*29340*/  IADD3 R6, P0, R2.reuse, R20, RZ ;  /* 0x0000001402067210 */ /* 0x040fe40007f1e0ff */
[----:B------:R-:W3:Y:S04]  /*29350*/  LDL R12, [R1+0xbb0] ;  /* 0x000bb000010c7983 */ /* 0x000ee80000100800 */
[----:B------:R-:W3:Y:S04]  /*29360*/  LDL R20, [R1+0xbbc] ;  /* 0x000bbc0001147983 */ /* 0x000ee80000100800 */
[----:B------:R4:W-:Y:S04]  /*29370*/  LDGSTS.E [R3+0x6a00], [R4.64], P1 ;  /* 0x06a0000004037fae */ /* 0x0009e80008921844 */
[----:B------:R1:W-:Y:S01]  /*29380*/  LDGSTS.E [R3+0x6e00], [R8.64], P1 ;  /* 0x06e0000008037fae */ /* 0x0003e20008921844 */
[----:B----4-:R-:W-:-:S03]  /*29390*/  IADD3 R4, P2, R2, R23, RZ ;  /* 0x0000001702047210 */ /* 0x010fc60007f5e0ff */
[----:B------:R-:W4:Y:S01]  /*293a0*/  LDL R23, [R1+0xbdc] ;  /* 0x000bdc0001177983 */ /* 0x000f220000100800 */
[----:B------:R-:W-:-:S03]  /*293b0*/  IMAD.X R7, R0, 0x1, R19, P0 ;  /* 0x0000000100077824 */ /* 0x000fc600000e0613 */
[----:B------:R-:W4:Y:S01]  /*293c0*/  LDL R19, [R1+0xbc0] ;  /* 0x000bc00001137983 */ /* 0x000f220000100800 */
[----:B------:R-:W-:-:S03]  /*293d0*/  IMAD.X R5, R0, 0x1, R27, P2 ;  /* 0x0000000100057824 */ /* 0x000fc600010e061b */
[----:B------:R1:W-:Y:S04]  /*293e0*/  LDGSTS.E [R3+0x7200], [R6.64], P1 ;  /* 0x0720000006037fae */ /* 0x0003e80008921844 */
[----:B------:R1:W-:Y:S04]  /*293f0*/  LDGSTS.E [R3+0x7600], [R4.64], P1 ;  /* 0x0760000004037fae */ /* 0x0003e80008921844 */
[----:B------:R-:W4:Y:S01]  /*29400*/  LDL R27, [R1+0xc4c] ;  /* 0x000c4c00011b7983 */ /* 0x000f220000100800 */
[----:B-1----:R-:W-:-:S03]  /*29410*/  IADD3 R8, P0, R2, R18, RZ ;  /* 0x0000001202087210 */ /* 0x002fc60007f1e0ff */
[----:B------:R-:W4:Y:S01]  /*29420*/  LDL R18, [R1+0xbd0] ;  /* 0x000bd00001127983 */ /* 0x000f220000100800 */
[----:B------:R-:W-:-:S03]  /*29430*/  IADD3 R6, P2, R2, R22, RZ ;  /* 0x0000001602067210 */ /* 0x000fc60007f5e0ff */
[----:B------:R-:W4:Y:S01]  /*29440*/  LDL R22, [R1+0xbec] ;  /* 0x000bec0001167983 */ /* 0x000f220000100800 */
[----:B------:R-:W-:-:S03]  /*29450*/  IMAD.X R9, R0, 0x1, R15, P0 ;  /* 0x0000000100097824 */ /* 0x000fc600000e060f */
[----:B------:R-:W4:Y:S01]  /*29460*/  LDL R15, [R1+0xbe0] ;  /* 0x000be000010f7983 */ /* 0x000f220000100800 */
[----:B------:R-:W-:-:S03]  /*29470*/  IADD3 R4, P0, R2, R26, RZ ;  /* 0x0000001a02047210 */ /* 0x000fc60007f1e0ff */
[----:B------:R1:W-:Y:S04]  /*29480*/  LDGSTS.E [R3+0x7a00], [R8.64], P1 ;  /* 0x07a0000008037fae */ /* 0x0003e80008921844 */
[----:B------:R-:W4:Y:S01]  /*29490*/  LDL R26, [R1+0xc5c] ;  /* 0x000c5c00011a7983 */ /* 0x000f220000100800 */
[----:B--2---:R-:W-:-:S03]  /*294a0*/  IMAD.X R7, R0, 0x1, R11, P2 ;  /* 0x0000000100077824 */ /* 0x004fc600010e060b */
[----:B------:R-:W2:Y:S01]  /*294b0*/  LDL R11, [R1+0xbfc] ;  /* 0x000bfc00010b7983 */ /* 0x000ea20000100800 */
[----:B-1----:R-:W-:-:S03]  /*294c0*/  IADD3 R8, P2, R2, R10, RZ ;  /* 0x0000000a02087210 */ /* 0x002fc60007f5e0ff */
[----:B------:R-:W2:Y:S04]  /*294d0*/  LDL R10, [R1+0xbf0] ;  /* 0x000bf000010a7983 */ /* 0x000ea80000100800 */
[----:B------:R1:W-:Y:S01]  /*294e0*/  LDGSTS.E [R3+0x7e00], [R6.64], P1 ;  /* 0x07e0000006037fae */ /* 0x0003e20008921844 */
[----:B------:R-:W-:-:S03]  /*294f0*/  IMAD.X R5, R0, 0x1, R21, P0 ;  /* 0x0000000100057824 */ /* 0x000fc600000e0615 */
[----:B------:R-:W2:Y:S01]  /*29500*/  LDL R21, [R1+0xc0c] ;  /* 0x000c0c0001157983 */ /* 0x000ea20000100800 */
[----:B-1----:R-:W-:-:S03]  /*29510*/  IADD3 R6, P0, R2, R14, RZ ;  /* 0x0000000e02067210 */ /* 0x002fc60007f1e0ff */
[----:B------:R-:W2:Y:S01]  /*29520*/  LDL R14, [R1+0xc00] ;  /* 0x000c0000010e7983 */ /* 0x000ea20000100800 */
[----:B------:R-:W-:-:S03]  /*29530*/  IMAD.X R9, R0, 0x1, R25, P2 ;  /* 0x0000000100097824 */ /* 0x000fc600010e0619 */
[----:B------:R1:W-:Y:S04]  /*29540*/  LDGSTS.E [R3+0x8200], [R4.64], P1 ;  /* 0x0820000004037fae */ /* 0x0003e80008921844 */
[----:B------:R1:W-:Y:S04]  /*29550*/  LDGSTS.E [R3+0x8600], [R8.64], P1 ;  /* 0x0860000008037fae */ /* 0x0003e80008921844 */
[----:B------:R-:W2:Y:S01]  /*29560*/  LDL R25, [R1+0xc50] ;  /* 0x000c500001197983 */ /* 0x000ea20000100800 */
[----:B---3--:R-:W-:-:S03]  /*29570*/  IMAD.X R7, R0, 0x1, R12, P0 ;  /* 0x0000000100077824 */ /* 0x008fc600000e060c */
[----:B------:R-:W3:Y:S01]  /*29580*/  LDL R12, [R1+0xc10] ;  /* 0x000c1000010c7983 */ /* 0x000ee20000100800 */
[----:B-1----:R-:W-:-:S03]  /*29590*/  IADD3 R4, P2, R2, R20, RZ ;  /* 0x0000001402047210 */ /* 0x002fc60007f5e0ff */
[----:B------:R-:W3:Y:S01]  /*295a0*/  LDL R20, [R1+0xc1c] ;  /* 0x000c1c0001147983 */ /* 0x000ee20000100800 */
[----:B------:R-:W-:-:S03]  /*295b0*/  IADD3 R8, P0, R2, R24, RZ ;  /* 0x0000001802087210 */ /* 0x000fc60007f1e0ff */
[----:B------:R1:W-:Y:S04]  /*295c0*/  LDGSTS.E [R3+0x8a00], [R6.64], P1 ;  /* 0x08a0000006037fae */ /* 0x0003e80008921844 */
[----:B------:R-:W3:Y:S01]  /*295d0*/  LDL R24, [R1+0xc7c] ;  /* 0x000c7c0001187983 */ /* 0x000ee20000100800 */
[----:B----4-:R-:W-:-:S03]  /*295e0*/  IMAD.X R5, R0, 0x1, R19, P2 ;  /* 0x0000000100057824 */ /* 0x010fc600010e0613 */
[----:B------:R-:W4:Y:S01]  /*295f0*/  LDL R19, [R1+0xc2c] ;  /* 0x000c2c0001137983 */ /* 0x000f220000100800 */
[----:B-1----:R-:W-:-:S03]  /*29600*/  IADD3 R6, P2, R2, R23, RZ ;  /* 0x0000001702067210 */ /* 0x002fc60007f5e0ff */
[----:B------:R1:W-:Y:S04]  /*29610*/  LDGSTS.E [R3+0x8e00], [R4.64], P1 ;  /* 0x08e0000004037fae */ /* 0x0003e80008921844 */
[----:B------:R-:W4:Y:S01]  /*29620*/  LDL R23, [R1+0xc70] ;  /* 0x000c700001177983 */ /* 0x000f220000100800 */
[----:B------:R-:W-:-:S03]  /*29630*/  IMAD.X R9, R0, 0x1, R18, P0 ;  /* 0x0000000100097824 */ /* 0x000fc600000e0612 */
[----:B------:R-:W4:Y:S01]  /*29640*/  LDL R18, [R1+0xc30] ;  /* 0x000c300001127983 */ /* 0x000f220000100800 */
[----:B-1----:R-:W-:-:S03]  /*29650*/  IADD3 R4, P0, R2, R22, RZ ;  /* 0x0000001602047210 */ /* 0x002fc60007f1e0ff */
[----:B------:R2:W-:Y:S04]  /*29660*/  LDGSTS.E [R3+0x9200], [R8.64], P1 ;  /* 0x0920000008037fae */ /* 0x0005e80008921844 */
[----:B------:R-:W4:Y:S01]  /*29670*/  LDL R22, [R1+0xc8c] ;  /* 0x000c8c0001167983 */ /* 0x000f220000100800 */
[----:B------:R-:W-:-:S03]  /*29680*/  IMAD.X R7, R0, 0x1, R15, P2 ;  /* 0x0000000100077824 */ /* 0x000fc600010e060f */
[----:B------:R-:W4:Y:S04]  /*29690*/  LDL R15, [R1+0xc40] ;  /* 0x000c4000010f7983 */ /* 0x000f280000100800 */
[----:B------:R1:W-:Y:S01]  /*296a0*/  LDGSTS.E [R3+0x9600], [R6.64], P1 ;  /* 0x0960000006037fae */ /* 0x0003e20008921844 */
[----:B--2---:R-:W-:-:S03]  /*296b0*/  IADD3 R8, P2, R2, R11, RZ ;  /* 0x0000000b02087210 */ /* 0x004fc60007f5e0ff */
[----:B------:R-:W2:Y:S01]  /*296c0*/  LDL R11, [R1+0xc6c] ;  /* 0x000c6c00010b7983 */ /* 0x000ea20000100800 */
[----:B------:R-:W-:-:S03]  /*296d0*/  IMAD.X R5, R0, 0x1, R10, P0 ;  /* 0x0000000100057824 */ /* 0x000fc600000e060a */
[----:B------:R-:W2:Y:S04]  /*296e0*/  LDL R10, [R1+0xc60] ;  /* 0x000c6000010a7983 */ /* 0x000ea80000100800 */
[----:B------:R1:W-:Y:S02]  /*296f0*/  LDGSTS.E [R3+0x9a00], [R4.64], P1 ;  /* 0x09a0000004037fae */ /* 0x0003e40008921844 */
[----:B-1----:R-:W-:Y:S02]  /*29700*/  IADD3 R6, P0, R2, R21, RZ ;  /* 0x0000001502067210 */ /* 0x002fe40007f1e0ff */
[----:B------:R-:W2:Y:S01]  /*29710*/  LDL R21, [R1+0xc9c] ;  /* 0x000c9c0001157983 */ /* 0x000ea20000100800 */
[----:B------:R-:W-:-:S03]  /*29720*/  IMAD.X R9, R0, 0x1, R14, P2 ;  /* 0x0000000100097824 */ /* 0x000fc600010e060e */
[----:B------:R-:W2:Y:S04]  /*29730*/  LDL R14, [R1+0xc80] ;  /* 0x000c8000010e7983 */ /* 0x000ea80000100800 */
[----:B------:R4:W-:Y:S01]  /*29740*/  LDGSTS.E [R3+0x9e00], [R8.64], P1 ;  /* 0x09e0000008037fae */ /* 0x0009e20008921844 */
[----:B---3--:R-:W-:-:S03]  /*29750*/  IMAD.X R7, R0, 0x1, R12, P0 ;  /* 0x0000000100077824 */ /* 0x008fc600000e060c */
[----:B------:R-:W3:Y:S01]  /*29760*/  LDL R12, [R1+0xc90] ;  /* 0x000c9000010c7983 */ /* 0x000ee20000100800 */
[----:B------:R-:W-:-:S03]  /*29770*/  IADD3 R4, P2, R2, R20, RZ ;  /* 0x0000001402047210 */ /* 0x000fc60007f5e0ff */
[----:B------:R1:W-:Y:S02]  /*29780*/  LDGSTS.E [R3+0xa200], [R6.64], P1 ;  /* 0x0a20000006037fae */ /* 0x0003e40008921844 */
[----:B------:R-:W-:Y:S02]  /*29790*/  IMAD.X R5, R0, 0x1, R29, P2 ;  /* 0x0000000100057824 */ /* 0x000fe400010e061d */
[----:B------:R-:W3:Y:S04]  /*297a0*/  LDL R20, [R1+0xcac] ;  /* 0x000cac0001147983 */ /* 0x000ee80000100800 */
[----:B------:R4:W-:Y:S01]  /*297b0*/  LDGSTS.E [R3+0xa600], [R4.64], P1 ;  /* 0x0a60000004037fae */ /* 0x0009e20008921844 */
[----:B-1----:R-:W-:-:S03]  /*297c0*/  IADD3 R6, P2, R2, R28, RZ ;  /* 0x0000001c02067210 */ /* 0x002fc60007f5e0ff */
[----:B------:R-:W3:Y:S04]  /*297d0*/  LDL R29, [R1+0xd0c] ;  /* 0x000d0c00011d7983 */ /* 0x000ee80000100800 */
[----:B------:R-:W3:Y:S01]  /*297e0*/  LDL R28, [R1+0xd00] ;  /* 0x000d0000011c7983 */ /* 0x000ee20000100800 */
[----:B----4-:R-:W-:-:S03]  /*297f0*/  IADD3 R8, P0, R2, R19, RZ ;  /* 0x0000001302087210 */ /* 0x010fc60007f1e0ff */
[----:B------:R-:W4:Y:S02]  /*29800*/  LDL R19, [R1+0xca0] ;  /* 0x000ca00001137983 */ /* 0x000f240000100800 */
[----:B------:R-:W-:Y:S01]  /*29810*/  IMAD.X R9, R0, 0x1, R18, P0 ;  /* 0x0000000100097824 */ /* 0x000fe200000e0612 */
[----:B------:R-:W-:Y:S01]  /*29820*/  IADD3 R4, P0, R2, R27, RZ ;  /* 0x0000001b02047210 */ /* 0x000fe20007f1e0ff */
[----:B------:R-:W4:Y:S04]  /*29830*/  LDL R18, [R1+0xcbc] ;  /* 0x000cbc0001127983 */ /* 0x000f280000100800 */
[----:B------:R1:W-:Y:S01]  /*29840*/  LDGSTS.E [R3+0xaa00], [R8.64], P1 ;  /* 0x0aa0000008037fae */ /* 0x0003e20008921844 */
[----:B------:R-:W-:-:S03]  /*29850*/  IMAD.X R5, R0, 0x1, R25, P0 ;  /* 0x0000000100057824 */ /* 0x000fc600000e0619 */
[----:B------:R-:W4:Y:S04]  /*29860*/  LDL R27, [R1+0xd1c] ;  /* 0x000d1c00011b7983 */ /* 0x000f280000100800 */
[----:B------:R-:W4:Y:S01]  /*29870*/  LDL R25, [R1+0xd2c] ;  /* 0x000d2c0001197983 */ /* 0x000f220000100800 */
[----:B------:R-:W-:Y:S01]  /*29880*/  IMAD.X R7, R0, 0x1, R15, P2 ;  /* 0x0000000100077824 */ /* 0x000fe200010e060f */
[C---:B-1----:R-:W-:Y:S02]  /*29890*/  IADD3 R8, P2, R2.reuse, R26, RZ ;  /* 0x0000001a02087210 */ /* 0x042fe40007f5e0ff */
[----:B------:R-:W4:Y:S04]  /*298a0*/  LDL R15, [R1+0xcb0] ;  /* 0x000cb000010f7983 */ /* 0x000f280000100800 */
[----:B------:R2:W-:Y:S04]  /*298b0*/  LDGSTS.E [R3+0xae00], [R6.64], P1 ;  /* 0x0ae0000006037fae */ /* 0x0005e80008921844 */
[----:B------:R1:W-:Y:S04]  /*298c0*/  LDGSTS.E [R3+0xb200], [R4.64], P1 ;  /* 0x0b20000004037fae */ /* 0x0003e80008921844 */
[----:B------:R-:W4:Y:S01]  /*298d0*/  LDL R26, [R1+0xd10] ;  /* 0x000d1000011a7983 */ /* 0x000f220000100800 */
[----:B--2---:R-:W-:-:S03]  /*298e0*/  IADD3 R6, P0, R2, R11, RZ ;  /* 0x0000000b02067210 */ /* 0x004fc60007f1e0ff */
[----:B------:R-:W2:Y:S01]  /*298f0*/  LDL R11, [R1+0xccc] ;  /* 0x000ccc00010b7983 */ /* 0x000ea20000100800 */
[C---:B------:R-:W-:Y:S02]  /*29900*/  IMAD.X R9, R0.reuse, 0x1, R10, P2 ;  /* 0x0000000100097824 */ /* 0x040fe400010e060a */
[----:B------:R-:W-:Y:S01]  /*29910*/  IMAD.X R7, R0, 0x1, R23, P0 ;  /* 0x0000000100077824 */ /* 0x000fe200000e0617 */
[----:B------:R-:W2:Y:S04]  /*29920*/  LDL R10, [R1+0xcc0] ;  /* 0x000cc000010a7983 */ /* 0x000ea80000100800 */
[----:B------:R1:W-:Y:S02]  /*29930*/  LDGSTS.E [R3+0xb600], [R8.64], P1 ;  /* 0x0b60000008037fae */ /* 0x0003e40008921844 */
[----:B-1----:R-:W-:-:S02]  /*29940*/  IADD3 R4, P2, R2, R24, RZ ;  /* 0x0000001802047210 */ /* 0x002fc40007f5e0ff */
[----:B------:R1:W-:Y:S04]  /*29950*/  LDGSTS.E [R3+0xba00], [R6.64], P1 ;  /* 0x0ba0000006037fae */ /* 0x0003e80008921844 */
[----:B------:R-:W2:Y:S01]  /*29960*/  LDL R24, [R1+0xd20] ;  /* 0x000d200001187983 */ /* 0x000ea20000100800 */
[----:B------:R-:W-:-:S03]  /*29970*/  IADD3 R8, P0, R2, R22, RZ ;  /* 0x0000001602087210 */ /* 0x000fc60007f1e0ff */
[----:B------:R-:W2:Y:S01]  /*29980*/  LDL R23, [R1+0xd3c] ;  /* 0x000d3c0001177983 */ /* 0x000ea20000100800 */
[----:B------:R-:W-:-:S03]  /*29990*/  IMAD.X R5, R0, 0x1, R14, P2 ;  /* 0x0000000100057824 */ /* 0x000fc600010e060e */
[----:B------:R-:W2:Y:S04]  /*299a0*/  LDL R14, [R1+0xcdc] ;  /* 0x000cdc00010e7983 */ /* 0x000ea80000100800 */
[----:B------:R-:W2:Y:S01]  /*299b0*/  LDL R22, [R1+0xd30] ;  /* 0x000d300001167983 */ /* 0x000ea20000100800 */
[----:B---3--:R-:W-:Y:S01]  /*299c0*/  IMAD.X R9, R0, 0x1, R12, P0 ;  /* 0x0000000100097824 */ /* 0x008fe200000e060c */
[C---:B-1----:R-:W-:Y:S02]  /*299d0*/  IADD3 R6, P2, R2.reuse, R21, RZ ;  /* 0x0000001502067210 */ /* 0x042fe40007f5e0ff */
[----:B------:R-:W3:Y:S04]  /*299e0*/  LDL R12, [R1+0xcd0] ;  /* 0x000cd000010c7983 */ /* 0x000ee80000100800 */
[----:B------:R1:W-:Y:S04]  /*299f0*/  LDGSTS.E [R3+0xbe00], [R4.64], P1 ;  /* 0x0be0000004037fae */ /* 0x0003e80008921844 */
[----:B------:R4:W-:Y:S04]  /*29a00*/  LDGSTS.E [R3+0xc200], [R8.64], P1 ;  /* 0x0c20000008037fae */ /* 0x0009e80008921844 */
[----:B------:R-:W3:Y:S01]  /*29a10*/  LDL R21, [R1+0xd4c] ;  /* 0x000d4c0001157983 */ /* 0x000ee20000100800 */
[----:B-1----:R-:W-:-:S03]  /*29a20*/  IADD3 R4, P0, R2, R20, RZ ;  /* 0x0000001402047210 */ /* 0x002fc60007f1e0ff */
[----:B------:R-:W3:Y:S01]  /*29a30*/  LDL R20, [R1+0xd6c] ;  /* 0x000d6c0001147983 */ /* 0x000ee20000100800 */
[----:B----4-:R-:W-:-:S03]  /*29a40*/  IMAD.X R7, R0, 0x1, R19, P2 ;  /* 0x0000000100077824 */ /* 0x010fc600010e0613 */
        /* <DEDUP_REMOVED lines=14> */
[----:B---3--:R-:W-:-:S03]  /*29b30*/  IMAD.X R7, R0, 0x1, R12, P0 ;  /* 0x0000000100077824 */ /* 0x008fc600000e060c */
[----:B------:R-:W3:Y:S01]  /*29b40*/  LDL R12, [R1+0xd80] ;  /* 0x000d8000010c7983 */ /* 0x000ee20000100800 */
[----:B------:R-:W-:Y:S01]  /*29b50*/  IADD3 R8, P0, R2, R33, RZ ;  /* 0x0000002102087210 */ /* 0x000fe20007f1e0ff */
[C---:B------:R-:W-:Y:S02]  /*29b60*/  IMAD.X R5, R0.reuse, 0x1, R32, P2 ;  /* 0x0000000100057824 */ /* 0x040fe400010e0620 */
[----:B------:R1:W-:Y:S02]  /*29b70*/  LDGSTS.E [R3+0xd200], [R6.64], P1 ;  /* 0x0d20000006037fae */ /* 0x0003e40008921844 */
[----:B------:R-:W-:Y:S02]  /*29b80*/  IMAD.X R9, R0, 0x1, R30, P0 ;  /* 0x0000000100097824 */ /* 0x000fe400000e061e */
[----:B------:R1:W-:Y:S04]  /*29b90*/  LDGSTS.E [R3+0xd600], [R4.64], P1 ;  /* 0x0d60000004037fae */ /* 0x0003e80008921844 */
[----:B------:R1:W-:Y:S02]  /*29ba0*/  LDGSTS.E [R3+0xda00], [R8.64], P1 ;  /* 0x0da0000008037fae */ /* 0x0003e40008921844 */
[----:B-1----:R-:W-:-:S02]  /*29bb0*/  IADD3 R6, P2, R2, R31, RZ ;  /* 0x0000001f02067210 */ /* 0x002fc40007f5e0ff */
[----:B------:R-:W-:-:S03]  /*29bc0*/  IADD3 R4, P0, R2, R29, RZ ;  /* 0x0000001d02047210 */ /* 0x000fc60007f1e0ff */
[----:B------:R-:W-:Y:S01]  /*29bd0*/  IMAD.X R7, R0, 0x1, R28, P2 ;  /* 0x0000000100077824 */ /* 0x000fe200010e061c */
[----:B------:R-:W-:Y:S01]  /*29be0*/  IADD3 R8, P2, R2, R27, RZ ;  /* 0x0000001b02087210 */ /* 0x000fe20007f5e0ff */
[----:B------:R-:W-:-:S03]  /*29bf0*/  IMAD.X R5, R0, 0x1, R26, P0 ;  /* 0x0000000100057824 */ /* 0x000fc600000e061a */
[----:B------:R1:W-:Y:S01]  /*29c00*/  LDGSTS.E [R3+0xde00], [R6.64], P1 ;  /* 0x0de0000006037fae */ /* 0x0003e20008921844 */
[----:B------:R-:W-:-:S03]  /*29c10*/  IMAD.X R9, R0, 0x1, R24, P2 ;  /* 0x0000000100097824 */ /* 0x000fc600010e0618 */
[----:B------:R1:W-:Y:S04]  /*29c20*/  LDGSTS.E [R3+0xe200], [R4.64], P1 ;  /* 0x0e20000004037fae */ /* 0x0003e80008921844 */
[----:B------:R1:W-:Y:S02]  /*29c30*/  LDGSTS.E [R3+0xe600], [R8.64], P1 ;  /* 0x0e60000008037fae */ /* 0x0003e40008921844 */
[C---:B-1----:R-:W-:Y:S02]  /*29c40*/  IADD3 R6, P0, R2.reuse, R25, RZ ;  /* 0x0000001902067210 */ /* 0x042fe40007f1e0ff */
[----:B------:R-:W-:-:S03]  /*29c50*/  IADD3 R4, P2, R2, R23, RZ ;  /* 0x0000001702047210 */ /* 0x000fc60007f5e0ff */
[----:B------:R-:W-:Y:S01]  /*29c60*/  IMAD.X R7, R0, 0x1, R22, P0 ;  /* 0x0000000100077824 */ /* 0x000fe200000e0616 */
[----:B------:R-:W-:-:S04]  /*29c70*/  IADD3 R8, P0, R2, R21, RZ ;  /* 0x0000001502087210 */ /* 0x000fc80007f1e0ff */
[----:B------:R1:W-:Y:S01]  /*29c80*/  LDGSTS.E [R3+0xea00], [R6.64], P1 ;  /* 0x0ea0000006037fae */ /* 0x0003e20008921844 */
[----:B------:R-:W-:Y:S02]  /*29c90*/  IMAD.MOV.U32 R65, RZ, RZ, c[0x0][0x188] ;  /* 0x00006200ff417624 */ /* 0x000fe400078e00ff */
[----:B------:R-:W-:Y:S02]  /*29ca0*/  IMAD.MOV.U32 R61, RZ, RZ, 0x1f ;  /* 0x0000001fff3d7424 */ /* 0x000fe400078e00ff */
[----:B----4-:R-:W-:-:S03]  /*29cb0*/  IMAD.X R9, R0, 0x1, R19, P0 ;  /* 0x0000000100097824 */ /* 0x010fc600000e0613 */
[----:B------:R-:W-:Y:S02]  /*29cc0*/  IADD3 R61, R61, c[0x0][0x180], RZ ;  /* 0x000060003d3d7a10 */ /* 0x000fe40007ffe0ff */
[----:B------:R-:W-:Y:S02]  /*29cd0*/  IADD3 R16, R16, 0x1, RZ ;  /* 0x0000000110107810 */ /* 0x000fe40007ffe0ff */
[----:B-1----:R-:W-:-:S03]  /*29ce0*/  IADD3 R6, P3, R2, R20, RZ ;  /* 0x0000001402067210 */ /* 0x002fc60007f7e0ff */
[----:B------:R1:W-:Y:S01]  /*29cf0*/  STL [R1+0x908], R16 ;  /* 0x0009081001007387 */ /* 0x0003e20000100800 */
[----:B------:R-:W-:Y:S01]  /*29d00*/  IMAD.MOV.U32 R64, RZ, RZ, c[0x0][0x18c] ;  /* 0x00006300ff407624 */ /* 0x000fe200078e00ff */
[----:B------:R-:W-:Y:S01]  /*29d10*/  IADD3 R252, R252, -0x20, RZ ;  /* 0xffffffe0fcfc7810 */ /* 0x000fe20007ffe0ff */
[----:B--2---:R-:W-:-:S05]  /*29d20*/  IMAD.X R5, R0, 0x1, R11, P2 ;  /* 0x0000000100057824 */ /* 0x004fca00010e060b */
[----:B------:R2:W-:Y:S01]  /*29d30*/  LDGSTS.E [R3+0xee00], [R4.64], P1 ;  /* 0x0ee0000004037fae */ /* 0x0005e20008921844 */
[----:B------:R-:W-:-:S03]  /*29d40*/  IADD3 R10, P2, R2, R10, RZ ;  /* 0x0000000a020a7210 */ /* 0x000fc60007f5e0ff */
[----:B------:R1:W-:Y:S01]  /*29d50*/  LDGSTS.E [R3+0xf200], [R8.64], P1 ;  /* 0x0f20000008037fae */ /* 0x0003e20008921844 */
[----:B--2---:R-:W-:Y:S01]  /*29d60*/  IADD3 R4, P0, R2, R18, RZ ;  /* 0x0000001202047210 */ /* 0x004fe20007f1e0ff */
[----:B------:R-:W-:Y:S01]  /*29d70*/  IMAD.X R11, R0, 0x1, R15, P2 ;  /* 0x00000001000b7824 */ /* 0x000fe200010e060f */
[----:B------:R-:W-:-:S04]  /*29d80*/  SHF.R.S32.HI R15, RZ, 0x1f, R61 ;  /* 0x0000001fff0f7819 */ /* 0x000fc8000001143d */
[----:B------:R-:W-:Y:S01]  /*29d90*/  LEA.HI R15, R15, R61, RZ, 0x5 ;  /* 0x0000003d0f0f7211 */ /* 0x000fe200078f28ff */
[----:B------:R1:W-:Y:S03]  /*29da0*/  LDGSTS.E [R3+0xf600], [R10.64], P1 ;  /* 0x0f6000000a037fae */ /* 0x0003e60008921844 */
[----:B------:R-:W-:Y:S01]  /*29db0*/  SHF.R.S32.HI R15, RZ, 0x5, R15 ;  /* 0x00000005ff0f7819 */ /* 0x000fe2000001140f */
[----:B------:R-:W-:Y:S02]  /*29dc0*/  IMAD.X R7, R0, 0x1, R14, P3 ;  /* 0x0000000100077824 */ /* 0x000fe400018e060e */
[C---:B------:R-:W-:Y:S02]  /*29dd0*/  IMAD.SHL.U32 R14, R64.reuse, 0x20, RZ ;  /* 0x00000020400e7824 */ /* 0x040fe400078e00ff */
[----:B------:R-:W-:Y:S01]  /*29de0*/  IMAD.SHL.U32 R64, R64, 0x20, RZ ;  /* 0x0000002040407824 */ /* 0x000fe200078e00ff */
[----:B------:R1:W-:Y:S04]  /*29df0*/  LDGSTS.E [R3+0xfa00], [R6.64], P1 ;  /* 0x0fa0000006037fae */ /* 0x0003e80008921844 */
[----:B------:R-:W-:Y:S01]  /*29e00*/  SHF.R.S32.HI R64, RZ, 0x1f, R64 ;  /* 0x0000001fff407819 */ /* 0x000fe20000011440 */
[----:B---3--:R-:W-:-:S02]  /*29e10*/  IMAD.X R5, R0, 0x1, R12, P0 ;  /* 0x0000000100057824 */ /* 0x008fc400000e060c */
[C---:B------:R-:W-:Y:S02]  /*29e20*/  IMAD.SHL.U32 R12, R65.reuse, 0x20, RZ ;  /* 0x00000020410c7824 */ /* 0x040fe400078e00ff */
[----:B------:R-:W-:Y:S01]  /*29e30*/  IMAD.SHL.U32 R65, R65, 0x20, RZ ;  /* 0x0000002041417824 */ /* 0x000fe200078e00ff */
[----:B------:R-:W-:Y:S01]  /*29e40*/  ISETP.NE.U32.AND P0, PT, R15, R16, PT ;  /* 0x000000100f00720c */ /* 0x000fe20003f05070 */
[----:B------:R1:W-:Y:S03]  /*29e50*/  LDGSTS.E [R3+0xfe00], [R4.64], P1 ;  /* 0x0fe0000004037fae */ /* 0x0003e60008921844 */
[----:B------:R-:W-:Y:S01]  /*29e60*/  SHF.R.S32.HI R65, RZ, 0x1f, R65 ;  /* 0x0000001fff417819 */ /* 0x000fe20000011441 */
[----:B------:R-:W0:Y:S01]  /*29e70*/  LDGDEPBAR ;  /* 0x00000000000079af */ /* 0x000e220000000000 */
[C---:B------:R-:W-:Y:S02]  /*29e80*/  LEA R17, P2, R12.reuse, R17, 0x2 ;  /* 0x000000110c117211 */ /* 0x040fe400078410ff */
[----:B------:R-:W-:-:S05]  /*29e90*/  SHF.L.U64.HI R12, R12, 0x2, R65 ;  /* 0x000000020c0c7819 */ /* 0x000fca0000010241 */
[----:B------:R-:W-:Y:S01]  /*29ea0*/  IMAD.X R13, R13, 0x1, R12, P2 ;  /* 0x000000010d0d7824 */ /* 0x000fe200010e060c */
[----:B------:R1:W-:Y:S04]  /*29eb0*/  STL [R1+0x268], R17 ;  /* 0x0002681101007387 */ /* 0x0003e80000100800 */
[----:B------:R1:W-:Y:S01]  /*29ec0*/  STL [R1+0x264], R13 ;  /* 0x0002640d01007387 */ /* 0x0003e20000100800 */
[C---:B------:R-:W-:Y:S02]  /*29ed0*/  LEA R2, P1, R14.reuse, R2, 0x2 ;  /* 0x000000020e027211 */ /* 0x040fe400078210ff */
[----:B------:R-:W-:-:S05]  /*29ee0*/  SHF.L.U64.HI R14, R14, 0x2, R64 ;  /* 0x000000020e0e7819 */ /* 0x000fca0000010240 */
[----:B------:R-:W-:Y:S01]  /*29ef0*/  IMAD.X R0, R0, 0x1, R14, P1 ;  /* 0x0000000100007824 */ /* 0x000fe200008e060e */
[----:B------:R-:W-:Y:S01]  /*29f00*/  @!P0 CALL.REL.NOINC `(.L_x_0) ;  /* 0x0000001000008944 */ /* 0x000fe20003c00000 */
[----:B------:R-:W-:Y:S05]  /*29f10*/  BRA `(.L_x_1) ;  /* 0xfffeff3000007947 */ /* 0x000fea000383ffff */
.L_x_0:
[----:B-1----:R-:W2:Y:S01]  /*29f20*/  LDL R5, [R1+0xe3c] ;  /* 0x000e3c0001057983 */ /* 0x002ea20000100800 */
[----:B------:R-:W-:-:S04]  /*29f30*/  DEPBAR.LE SB0, 0x0 ;  /* 0x000080000000791a */ /* 0x000fc80000000000 */
[----:B------:R-:W3:Y:S04]  /*29f40*/  LDL R252, [R1+0x260] ;  /* 0x0002600001fc7983 */ /* 0x000ee80000100800 */
[----:B------:R-:W1:Y:S02]  /*29f50*/  S2R R6, SR_TID.X ;  /* 0x0000000000067919 */ /* 0x000e640000002100 */
[C---:B-1----:R-:W-:Y:S02]  /*29f60*/  IMAD.SHL.U32 R0, R6.reuse, 0x20, RZ ;  /* 0x0000002006007824 */ /* 0x042fe400078e00ff */
[C---:B------:R-:W-:Y:S01]  /*29f70*/  IMAD.SHL.U32 R2, R6.reuse, 0x1000, RZ ;  /* 0x0000100006027824 */ /* 0x040fe200078e00ff */
[C---:B------:R-:W-:Y:S01]  /*29f80*/  LOP3.LUT R7, R6.reuse, 0x60, RZ, 0xc0, !PT ;  /* 0x0000006006077812 */ /* 0x040fe200078ec0ff */
[----:B------:R-:W-:Y:S01]  /*29f90*/  IMAD.SHL.U32 R4, R6, 0x4, RZ ;  /* 0x0000000406047824 */ /* 0x000fe200078e00ff */
[----:B------:R-:W-:Y:S01]  /*29fa0*/  LOP3.LUT R0, R0, 0x60, RZ, 0xc0, !PT ;  /* 0x0000006000007812 */ /* 0x000fe200078ec0ff */
[C---:B------:R-:W-:Y:S01]  /*29fb0*/  IMAD.SHL.U32 R3, R6.reuse, 0x400, RZ ;  /* 0x0000040006037824 */ /* 0x040fe200078e00ff */
[----:B------:R-:W-:-:S02]  /*29fc0*/  LOP3.LUT R6, R6, 0x7f, RZ, 0xc0, !PT ;  /* 0x0000007f06067812 */ /* 0x000fc400078ec0ff */
[----:B------:R-:W-:Y:S02]  /*29fd0*/  LOP3.LUT R2, R2, 0x6000, RZ, 0xc0, !PT ;  /* 0x0000600002027812 */ /* 0x000fe400078ec0ff */
[----:B------:R-:W-:-:S03]  /*29fe0*/  LOP3.LUT R0, R0, 0x70, R4, 0x78, !PT ;  /* 0x0000007000007812 */ /* 0x000fc600078e7804 */
[----:B------:R-:W-:Y:S01]  /*29ff0*/  IMAD R2, R6, 0x10, R2 ;  /* 0x0000001006027824 */ /* 0x000fe200078e0202 */
[----:B------:R-:W-:Y:S01]  /*2a000*/  LOP3.LUT R3, R3, 0x6000, RZ, 0xc0, !PT ;  /* 0x0000600003037812 */ /* 0x000fe200078ec0ff */
[----:B------:R-:W-:Y:S04]  /*2a010*/  BAR.SYNC.DEFER_BLOCKING 0x0 ;  /* 0x0000000000007b1d */ /* 0x000fe80000010000 */
[----:B------:R-:W-:Y:S01]  /*2a020*/  IMAD R3, R7, 0x40, R3 ;  /* 0x0000004007037824 */ /* 0x000fe200078e0203 */
[----:B--2---:R-:W-:Y:S02]  /*2a030*/  ISETP.GE.AND P0, PT, R5, c[0x0][0x178], PT ;  /* 0x00005e0005007a0c */ /* 0x004fe40003f06270 */
[C---:B---3--:R-:W-:Y:S02]  /*2a040*/  IADD3 R4, R252.reuse, 0x2, RZ ;  /* 0x00000002fc047810 */ /* 0x048fe40007ffe0ff */
[----:B------:R-:W-:-:S02]  /*2a050*/  IADD3 R5, R252, 0x3, RZ ;  /* 0x00000003fc057810 */ /* 0x000fc40007ffe0ff */
[----:B------:R-:W-:Y:S02]  /*2a060*/  IADD3 R6, R252, 0x4, RZ ;  /* 0x00000004fc067810 */ /* 0x000fe40007ffe0ff */
[----:B------:R-:W-:Y:S02]  /*2a070*/  ISETP.LT.AND P1, PT, R4, c[0x0][0x17c], !P0 ;  /* 0x00005f0004007a0c */ /* 0x000fe40004721270 */
[----:B------:R-:W-:Y:S01]  /*2a080*/  ISETP.LT.AND P4, PT, R5, c[0x0][0x17c], !P0 ;  /* 0x00005f0005007a0c */ /* 0x000fe20004781270 */
[----:B------:R-:W2:Y:S01]  /*2a090*/  LDL.LU R4, [R1+0x5a0] ;  /* 0x0005a00001047983 */ /* 0x000ea20000300800 */
[----:B------:R-:W-:-:S03]  /*2a0a0*/  ISETP.LT.AND P2, PT, R6, c[0x0][0x17c], !P0 ;  /* 0x00005f0006007a0c */ /* 0x000fc60004741270 */
[----:B------:R-:W2:Y:S04]  /*2a0b0*/  LDL.LU R5, [R1+0x5a4] ;  /* 0x0005a40001057983 */ /* 0x000ea80000300800 */
[----:B------:R-:W2:Y:S04]  /*2a0c0*/  LDL.LU R6, [R1+0x340] ;  /* 0x0003400001067983 */ /* 0x000ea80000300800 */
[----:B------:R-:W2:Y:S01]  /*2a0d0*/  LDL.LU R7, [R1+0x344] ;  /* 0x0003440001077983 */ /* 0x000ea20000300800 */
[----:B------:R-:W-:-:S03]  /*2a0e0*/  IMAD.IADD R0, R3, 0x1, R0 ;  /* 0x0000000103007824 */ /* 0x000fc600078e0200 */
[----:B------:R-:W3:Y:S04]  /*2a0f0*/  LDL.LU R16, [R1+0x5a8] ;  /* 0x0005a80001107983 */ /* 0x000ee80000300800 */
[----:B------:R-:W3:Y:S04]  /*2a100*/  LDL.LU R17, [R1+0x5ac] ;  /* 0x0005ac0001117983 */ /* 0x000ee80000300800 */
[----:B------:R-:W3:Y:S04]  /*2a110*/  LDL.LU R18, [R1+0x348] ;  /* 0x0003480001127983 */ /* 0x000ee80000300800 */
[----:B------:R-:W3:Y:S04]  /*2a120*/  LDL.LU R19, [R1+0x34c] ;  /* 0x00034c0001137983 */ /* 0x000ee80000300800 */
[----:B------:R-:W4:Y:S04]  /*2a130*/  LDL.LU R10, [R1] ;  /* 0x00000000010a7983 */ /* 0x000f280000300800 */
[----:B------:R-:W4:Y:S04]  /*2a140*/  LDL.LU R11, [R1+0x4] ;  /* 0x00000400010b7983 */ /* 0x000f280000300800 */
[----:B--2---:R1:W-:Y:S04]  /*2a150*/  STS.128 [R0], R4 ;  /* 0x0000000400007388 */ /* 0x0043e80000000c00 */
[----:B-1----:R-:W2:Y:S04]  /*2a160*/  LDL.LU R6, [R1+0x8] ;  /* 0x0000080001067983 */ /* 0x002ea80000300800 */
[----:B------:R-:W2:Y:S01]  /*2a170*/  LDL.LU R7, [R1+0xc] ;  /* 0x00000c0001077983 */ /* 0x000ea20000300800 */
[----:B-----5:R-:W-:-:S02]  /*2a180*/  IMAD.MOV.U32 R4, RZ, RZ, R250 ;  /* 0x000000ffff047224 */ /* 0x020fc400078e00fa */
[----:B------:R-:W-:Y:S02]  /*2a190*/  IMAD.MOV.U32 R5, RZ, RZ, R251 ;  /* 0x000000ffff057224 */ /* 0x000fe400078e00fb */
[----:B------:R-:W-:Y:S02]  /*2a1a0*/  IMAD.MOV.U32 R8, RZ, RZ, R248 ;  /* 0x000000ffff087224 */ /* 0x000fe400078e00f8 */
[----:B------:R-:W-:Y:S02]  /*2a1b0*/  IMAD.MOV.U32 R9, RZ, RZ, R249 ;  /* 0x000000ffff097224 */ /* 0x000fe400078e00f9 */
[----:B------:R-:W-:Y:S02]  /*2a1c0*/  IMAD.MOV.U32 R12, RZ, RZ, R216 ;  /* 0x000000ffff0c7224 */ /* 0x000fe400078e00d8 */
[----:B------:R-:W-:Y:S01]  /*2a1d0*/  IMAD.MOV.U32 R13, RZ, RZ, R217 ;  /* 0x000000ffff0d7224 */ /* 0x000fe200078e00d9 */
[----:B----4-:R1:W-:Y:S01]  /*2a1e0*/  STS.128 [R0+0x200], R8 ;  /* 0x0002000800007388 */ /* 0x0103e20000000c00 */
[----:B------:R-:W-:-:S02]  /*2a1f0*/  IMAD.MOV.U32 R14, RZ, RZ, R212 ;  /* 0x000000ffff0e7224 */ /* 0x000fc400078e00d4 */
[----:B------:R-:W-:Y:S02]  /*2a200*/  IMAD.MOV.U32 R15, RZ, RZ, R213 ;  /* 0x000000ffff0f7224 */ /* 0x000fe400078e00d5 */
[----:B------:R-:W-:-:S03]  /*2a210*/  IMAD.MOV.U32 R212, RZ, RZ, R218 ;  /* 0x000000ffffd47224 */ /* 0x000fc600078e00da */
[----:B------:R4:W-:Y:S01]  /*2a220*/  STS.128 [R0+0x100], R12 ;  /* 0x0001000c00007388 */ /* 0x0009e20000000c00 */
[----:B------:R-:W-:Y:S02]  /*2a230*/  IMAD.MOV.U32 R213, RZ, RZ, R219 ;  /* 0x000000ffffd57224 */ /* 0x000fe400078e00db */
[----:B-1----:R-:W-:Y:S02]  /*2a240*/  IMAD.MOV.U32 R8, RZ, RZ, R68 ;  /* 0x000000ffff087224 */ /* 0x002fe400078e0044 */
[----:B------:R-:W-:Y:S02]  /*2a250*/  IMAD.MOV.U32 R9, RZ, RZ, R69 ;  /* 0x000000ffff097224 */ /* 0x000fe400078e0045 */
[----:B------:R-:W-:Y:S02]  /*2a260*/  IMAD.MOV.U32 R10, RZ, RZ, R72 ;  /* 0x000000ffff0a7224 */ /* 0x000fe400078e0048 */
[----:B------:R-:W-:Y:S02]  /*2a270*/  IMAD.MOV.U32 R11, RZ, RZ, R73 ;  /* 0x000000ffff0b7224 */ /* 0x000fe400078e0049 */
[----:B----4-:R-:W-:-:S02]  /*2a280*/  IMAD.MOV.U32 R14, RZ, RZ, R196 ;  /* 0x000000ffff0e7224 */ /* 0x010fc400078e00c4 */
[----:B------:R-:W-:Y:S01]  /*2a290*/  IMAD.MOV.U32 R15, RZ, RZ, R197 ;  /* 0x000000ffff0f7224 */ /* 0x000fe200078e00c5 */
[----:B------:R1:W-:Y:S01]  /*2a2a0*/  STS.128 [R0+0x400], R8 ;  /* 0x0004000800007388 */ /* 0x0003e20000000c00 */
[----:B------:R-:W-:Y:S02]  /*2a2b0*/  IMAD.MOV.U32 R12, RZ, RZ, R200 ;  /* 0x000000ffff0c7224 */ /* 0x000fe400078e00c8 */
[----:B------:R-:W-:Y:S02]  /*2a2c0*/  IMAD.MOV.U32 R13, RZ, RZ, R201 ;  /* 0x000000ffff0d7224 */ /* 0x000fe400078e00c9 */
[----:B------:R-:W-:Y:S02]  /*2a2d0*/  IMAD.MOV.U32 R196, RZ, RZ, R202 ;  /* 0x000000ffffc47224 */ /* 0x000fe400078e00ca */
[----:B------:R-:W-:Y:S02]  /*2a2e0*/  IMAD.MOV.U32 R197, RZ, RZ, R203 ;  /* 0x000000ffffc57224 */ /* 0x000fe400078e00cb */
[----:B------:R-:W-:-:S02]  /*2a2f0*/  IMAD.MOV.U32 R72, RZ, RZ, R70 ;  /* 0x000000ffff487224 */ /* 0x000fc400078e0046 */
[----:B------:R-:W-:Y:S02]  /*2a300*/  IMAD.MOV.U32 R73, RZ, RZ, R71 ;  /* 0x000000ffff497224 */ /* 0x000fe400078e0047 */
[----:B-1----:R-:W-:Y:S02]  /*2a310*/  IMAD.MOV.U32 R10, RZ, RZ, R88 ;  /* 0x000000ffff0a7224 */ /* 0x002fe400078e0058 */
[----:B------:R-:W-:Y:S02]  /*2a320*/  IMAD.MOV.U32 R11, RZ, RZ, R89 ;  /* 0x000000ffff0b7224 */ /* 0x000fe400078e0059 */
[----:B------:R-:W-:Y:S02]  /*2a330*/  IMAD.MOV.U32 R8, RZ, RZ, R84 ;  /* 0x000000ffff087224 */ /* 0x000fe400078e0054 */
[----:B------:R-:W-:Y:S02]  /*2a340*/  IMAD.MOV.U32 R9, RZ, RZ, R85 ;  /* 0x000000ffff097224 */ /* 0x000fe400078e0055 */
[----:B------:R-:W-:-:S02]  /*2a350*/  IMAD.MOV.U32 R88, RZ, RZ, R86 ;  /* 0x000000ffff587224 */ /* 0x000fc400078e0056 */
[----:B------:R-:W-:Y:S01]  /*2a360*/  IMAD.MOV.U32 R89, RZ, RZ, R87 ;  /* 0x000000ffff597224 */ /* 0x000fe200078e0057 */
[----:B---3--:R-:W-:Y:S04]  /*2a370*/  STS.128 [R0+0x80], R16 ;  /* 0x0000801000007388 */ /* 0x008fe80000000c00 */
[----:B------:R-:W-:Y:S04]  /*2a380*/  STS.128 [R0+0x180], R212 ;  /* 0x000180d400007388 */ /* 0x000fe80000000c00 */
[----:B------:R-:W-:Y:S04]  /*2a390*/  STS.128 [R0+0x300], R12 ;  /* 0x0003000c00007388 */ /* 0x000fe80000000c00 */
[----:B------:R-:W-:Y:S04]  /*2a3a0*/  STS.128 [R0+0x380], R196 ;  /* 0x000380c400007388 */ /* 0x000fe80000000c00 */
[----:B------:R-:W-:Y:S04]  /*2a3b0*/  STS.128 [R0+0x480], R72 ;  /* 0x0004804800007388 */ /* 0x000fe80000000c00 */
[----:B------:R-:W-:Y:S04]  /*2a3c0*/  STS.128 [R0+0x600], R8 ;  /* 0x0006000800007388 */ /* 0x000fe80000000c00 */
[----:B------:R-:W-:Y:S01]  /*2a3d0*/  STS.128 [R0+0x680], R88 ;  /* 0x0006805800007388 */ /* 0x000fe20000000c00 */
[----:B------:R-:W-:-:S02]  /*2a3e0*/  LOP3.LUT R25, R2, 0x20, RZ, 0x3c, !PT ;  /* 0x0000002002197812 */ /* 0x000fc400078e3cff */
[----:B------:R-:W-:Y:S01]  /*2a3f0*/  LOP3.LUT R24, R2, 0x40, RZ, 0x3c, !PT ;  /* 0x0000004002187812 */ /* 0x000fe200078e3cff */
[----:B--2---:R1:W-:Y:S02]  /*2a400*/  STS.128 [R0+0x280], R4 ;  /* 0x0002800400007388 */ /* 0x0043e40000000c00 */
[----:B-1----:R-:W-:Y:S02]  /*2a410*/  IMAD.MOV.U32 R4, RZ, RZ, R180 ;  /* 0x000000ffff047224 */ /* 0x002fe400078e00b4 */
[----:B------:R-:W-:Y:S02]  /*2a420*/  IMAD.MOV.U32 R5, RZ, RZ, R181 ;  /* 0x000000ffff057224 */ /* 0x000fe400078e00b5 */
[----:B------:R-:W-:Y:S02]  /*2a430*/  IMAD.MOV.U32 R6, RZ, RZ, R176 ;  /* 0x000000ffff067224 */ /* 0x000fe400078e00b0 */
[----:B------:R-:W-:-:S05]  /*2a440*/  IMAD.MOV.U32 R7, RZ, RZ, R177 ;  /* 0x000000ffff077224 */ /* 0x000fca00078e00b1 */
[----:B------:R1:W-:Y:S02]  /*2a450*/  STS.128 [R0+0x500], R4 ;  /* 0x0005000400007388 */ /* 0x0003e40000000c00 */
[----:B-1----:R-:W-:Y:S02]  /*2a460*/  IMAD.MOV.U32 R4, RZ, RZ, R220 ;  /* 0x000000ffff047224 */ /* 0x002fe400078e00dc */
[----:B------:R-:W-:Y:S02]  /*2a470*/  IMAD.MOV.U32 R5, RZ, RZ, R221 ;  /* 0x000000ffff057224 */ /* 0x000fe400078e00dd */
[----:B------:R-:W-:Y:S02]  /*2a480*/  IMAD.MOV.U32 R6, RZ, RZ, R224 ;  /* 0x000000ffff067224 */ /* 0x000fe400078e00e0 */
[----:B------:R-:W-:-:S05]  /*2a490*/  IMAD.MOV.U32 R7, RZ, RZ, R225 ;  /* 0x000000ffff077224 */ /* 0x000fca00078e00e1 */
[----:B------:R1:W-:Y:S01]  /*2a4a0*/  STS.128 [R0+0x700], R4 ;  /* 0x0007000400007388 */ /* 0x0003e20000000c00 */
[----:B------:R-:W-:-:S03]  /*2a4b0*/  IMAD.MOV.U32 R176, RZ, RZ, R182 ;  /* 0x000000ffffb07224 */ /* 0x000fc600078e00b6 */
[----:B-1----:R-:W2:Y:S04]  /*2a4c0*/  LDL.LU R4, [R1+0x100] ;  /* 0x0001000001047983 */ /* 0x002ea80000300800 */
[----:B------:R-:W2:Y:S04]  /*2a4d0*/  LDL.LU R5, [R1+0x104] ;  /* 0x0001040001057983 */ /* 0x000ea80000300800 */
[----:B------:R-:W2:Y:S04]  /*2a4e0*/  LDL.LU R6, [R1+0x5f0] ;  /* 0x0005f00001067983 */ /* 0x000ea80000300800 */
[----:B------:R-:W2:Y:S01]  /*2a4f0*/  LDL.LU R7, [R1+0x5f4] ;  /* 0x0005f40001077983 */ /* 0x000ea20000300800 */
[----:B------:R-:W-:-:S02]  /*2a500*/  IMAD.MOV.U32 R177, RZ, RZ, R183 ;  /* 0x000000ffffb17224 */ /* 0x000fc400078e00b7 */
[----:B------:R-:W-:Y:S02]  /*2a510*/  IMAD.MOV.U32 R224, RZ, RZ, R222 ;  /* 0x000000ffffe07224 */ /* 0x000fe400078e00de */
[----:B------:R-:W-:Y:S01]  /*2a520*/  IMAD.MOV.U32 R225, RZ, RZ, R223 ;  /* 0x000000ffffe17224 */ /* 0x000fe200078e00df */
[----:B------:R-:W-:Y:S04]  /*2a530*/  STS.128 [R0+0x580], R176 ;  /* 0x000580b000007388 */ /* 0x000fe80000000c00 */
[----:B------:R-:W-:Y:S04]  /*2a540*/  STS.128 [R0+0x780], R224 ;  /* 0x000780e000007388 */ /* 0x000fe80000000c00 */
[----:B------:R-:W-:Y:S06]  /*2a550*/  BAR.SYNC.DEFER_BLOCKING 0x0 ;  /* 0x0000000000007b1d */ /* 0x000fec0000010000 */
[----:B------:R-:W1:Y:S04]  /*2a560*/  LDS.128 R8, [R2] ;  /* 0x0000000002087984 */ /* 0x000e680000000c00 */
[----:B------:R-:W3:Y:S04]  /*2a570*/  LDS.128 R16, [R2+0x800] ;  /* 0x0008000002107984 */ /* 0x000ee80000000c00 */
[----:B------:R-:W4:Y:S04]  /*2a580*/  LDS.128 R12, [R2+0x1000] ;  /* 0x00100000020c7984 */ /* 0x000f280000000c00 */
[----:B-1----:R-:W-:Y:S04]  /*2a590*/  STL.64 [R1+0xe0], R8 ;  /* 0x0000e00801007387 */ /* 0x002fe80000100a00 */
[----:B------:R-:W-:Y:S04]  /*2a5a0*/  STL.64 [R1+0xe8], R10 ;  /* 0x0000e80a01007387 */ /* 0x000fe80000100a00 */
[----:B------:R-:W1:Y:S04]  /*2a5b0*/  LDS.128 R8, [R2+0x1800] ;  /* 0x0018000002087984 */ /* 0x000e680000000c00 */
[----:B---3--:R-:W-:Y:S04]  /*2a5c0*/  STL.64 [R1+0x140], R16 ;  /* 0x0001401001007387 */ /* 0x008fe80000100a00 */
[----:B------:R-:W-:Y:S04]  /*2a5d0*/  STL.64 [R1+0x148], R18 ;  /* 0x0001481201007387 */ /* 0x000fe80000100a00 */
[----:B------:R-:W3:Y:S04]  /*2a5e0*/  LDS.128 R16, [R25] ;  /* 0x0000000019107984 */ /* 0x000ee80000000c00 */
[----:B----4-:R-:W-:Y:S04]  /*2a5f0*/  STL.64 [R1+0x1a0], R12 ;  /* 0x0001a00c01007387 */ /* 0x010fe80000100a00 */
[----:B------:R-:W-:Y:S04]  /*2a600*/  STL.64 [R1+0x1a8], R14 ;  /* 0x0001a80e01007387 */ /* 0x000fe80000100a00 */
[----:B------:R-:W4:Y:S04]  /*2a610*/  LDS.128 R12, [R25+0x800] ;  /* 0x00080000190c7984 */ /* 0x000f280000000c00 */
[----:B-1----:R-:W-:Y:S04]  /*2a620*/  STL.64 [R1+0x1f0], R8 ;  /* 0x0001f00801007387 */ /* 0x002fe80000100a00 */
[----:B------:R-:W-:Y:S04]  /*2a630*/  STL.64 [R1+0x1f8], R10 ;  /* 0x0001f80a01007387 */ /* 0x000fe80000100a00 */
[----:B------:R-:W1:Y:S04]  /*2a640*/  LDS.128 R8, [R25+0x1000] ;  /* 0x0010000019087984 */ /* 0x000e680000000c00 */
[----:B---3--:R-:W-:Y:S04]  /*2a650*/  STL.64 [R1+0xf0], R16 ;  /* 0x0000f01001007387 */ /* 0x008fe80000100a00 */
[----:B------:R-:W-:Y:S04]  /*2a660*/  STL.64 [R1+0xf8], R18 ;  /* 0x0000f81201007387 */ /* 0x000fe80000100a00 */
[----:B------:R-:W3:Y:S04]  /*2a670*/  LDS.128 R16, [R25+0x1800] ;  /* 0x0018000019107984 */ /* 0x000ee80000000c00 */
[----:B----4-:R-:W-:Y:S04]  /*2a680*/  STL.64 [R1+0x150], R12 ;  /* 0x0001500c01007387 */ /* 0x010fe80000100a00 */
[----:B------:R-:W-:Y:S04]  /*2a690*/  STL.64 [R1+0x158], R14 ;  /* 0x0001580e01007387 */ /* 0x000fe80000100a00 */
[----:B------:R-:W4:Y:S04]  /*2a6a0*/  LDS.128 R12, [R24] ;  /* 0x00000000180c7984 */ /* 0x000f280000000c00 */
[----:B-1----:R-:W-:Y:S04]  /*2a6b0*/  STL.64 [R1+0x1c0], R8 ;  /* 0x0001c00801007387 */ /* 0x002fe80000100a00 */
[----:B------:R-:W-:Y:S04]  /*2a6c0*/  STL.64 [R1+0x1c8], R10 ;  /* 0x0001c80a01007387 */ /* 0x000fe80000100a00 */
[----:B------:R-:W1:Y:S01]  /*2a6d0*/  LDS.128 R8, [R24+0x800] ;  /* 0x0008000018087984 */ /* 0x000e620000000c00 */
[----:B------:R-:W-:-:S03]  /*2a6e0*/  IADD3 R3, R252, 0x1, RZ ;  /* 0x00000001fc037810 */ /* 0x000fc60007ffe0ff */
[----:B---3--:R-:W-:Y:S01]  /*2a6f0*/  STL.64 [R1+0x200], R16 ;  /* 0x0002001001007387 */ /* 0x008fe20000100a00 */
[----:B------:R-:W-:Y:S02]  /*2a700*/  ISETP.LT.AND P3, PT, R3, c[0x0][0x17c], !P0 ;  /* 0x00005f0003007a0c */ /* 0x000fe40004761270 */
[----:B------:R-:W-:Y:S01]  /*2a710*/  LOP3.LUT R3, R2, 0x60, RZ, 0x3c, !PT ;  /* 0x0000006002037812 */ /* 0x000fe200078e3cff */
[----:B------:R-:W-:Y:S04]  /*2a720*/  STL.64 [R1+0x208], R18 ;  /* 0x0002081201007387 */ /* 0x000fe80000100a00 */
[----:B------:R-:W3:Y:S04]  /*2a730*/  LDS.128 R16, [R24+0x1000] ;  /* 0x0010000018107984 */ /* 0x000ee80000000c00 */
[----:B----4-:R-:W-:Y:S04]  /*2a740*/  STL.64 [R1+0x120], R12 ;  /* 0x0001200c01007387 */ /* 0x010fe80000100a00 */
[----:B------:R-:W-:Y:S04]  /*2a750*/  STL.64 [R1+0x128], R14 ;  /* 0x0001280e01007387 */ /* 0x000fe80000100a00 */
[----:B------:R-:W4:Y:S04]  /*2a760*/  LDS.128 R12, [R24+0x1800] ;  /* 0x00180000180c7984 */ /* 0x000f280000000c00 */
[----:B-1----:R-:W-:Y:S04]  /*2a770*/  STL.64 [R1+0x160], R8 ;  /* 0x0001600801007387 */ /* 0x002fe80000100a00 */
[----:B------:R-:W-:Y:S04]  /*2a780*/  STL.64 [R1+0x168], R10 ;  /* 0x0001680a01007387 */ /* 0x000fe80000100a00 */
[----:B------:R-:W1:Y:S04]  /*2a790*/  LDS.128 R8, [R3] ;  /* 0x0000000003087984 */ /* 0x000e680000000c00 */
[----:B---3--:R-:W-:Y:S04]  /*2a7a0*/  STL.64 [R1+0x1d0], R16 ;  /* 0x0001d01001007387 */ /* 0x008fe80000100a00 */
[----:B------:R-:W-:Y:S04]  /*2a7b0*/  STL.64 [R1+0x1d8], R18 ;  /* 0x0001d81201007387 */ /* 0x000fe80000100a00 */
[----:B------:R-:W3:Y:S04]  /*2a7c0*/  LDS.128 R16, [R3+0x800] ;  /* 0x0008000003107984 */ /* 0x000ee80000000c00 */
[----:B----4-:R-:W-:Y:S04]  /*2a7d0*/  STL.64 [R1+0x210], R12 ;  /* 0x0002100c01007387 */ /* 0x010fe80000100a00 */
[----:B------:R-:W-:Y:S04]  /*2a7e0*/  STL.64 [R1+0x218], R14 ;  /* 0x0002180e01007387 */ /* 0x000fe80000100a00 */
[----:B------:R-:W4:Y:S04]  /*2a7f0*/  LDS.128 R12, [R3+0x1000] ;  /* 0x00100000030c7984 */ /* 0x000f280000000c00 */
[----:B-1----:R-:W-:Y:S04]  /*2a800*/  STL.64 [R1+0x130], R8 ;  /* 0x0001300801007387 */ /* 0x002fe80000100a00 */
[----:B------:R-:W-:Y:S04]  /*2a810*/  STL.64 [R1+0x138], R10 ;  /* 0x0001380a01007387 */ /* 0x000fe80000100a00 */
[----:B------:R-:W1:Y:S04]  /*2a820*/  LDS.128 R8, [R3+0x1800] ;  /* 0x0018000003087984 */ /* 0x000e680000000c00 */
[----:B------:R-:W-:Y:S06]  /*2a830*/  BAR.SYNC.DEFER_BLOCKING 0x0 ;  /* 0x0000000000007b1d */ /* 0x000fec0000010000 */
[----:B---3--:R3:W-:Y:S04]  /*2a840*/  STL.64 [R1+0x190], R16 ;  /* 0x0001901001007387 */ /* 0x0087e80000100a00 */
[----:B------:R1:W-:Y:S04]  /*2a850*/  STL.64 [R1+0x198], R18 ;  /* 0x0001981201007387 */ /* 0x0003e80000100a00 */
[----:B----4-:R-:W-:Y:S04]  /*2a860*/  STL.64 [R1+0x1e0], R12 ;  /* 0x0001e00c01007387 */ /* 0x010fe80000100a00 */
[----:B------:R-:W-:Y:S04]  /*2a870*/  STL.64 [R1+0x1e8], R14 ;  /* 0x0001e80e01007387 */ /* 0x000fe80000100a00 */
[----:B--2---:R-:W-:Y:S04]  /*2a880*/  STS.128 [R0], R4 ;  /* 0x0000000400007388 */ /* 0x004fe80000000c00 */
[----:B-1----:R1:W-:Y:S04]  /*2a890*/  STL.64 [R1+0x230], R8 ;  /* 0x0002300801007387 */ /* 0x0023e80000100a00 */
[----:B------:R2:W-:Y:S04]  /*2a8a0*/  STL.64 [R1+0x238], R10 ;  /* 0x0002380a01007387 */ /* 0x0005e80000100a00 */
[----:B---3--:R-:W3:Y:S04]  /*2a8b0*/  LDL.LU R16, [R1+0x108] ;  /* 0x0001080001107983 */ /* 0x008ee80000300800 */
[----:B------:R-:W3:Y:S04]  /*2a8c0*/  LDL.LU R17, [R1+0x10c] ;  /* 0x00010c0001117983 */ /* 0x000ee80000300800 */
[----:B------:R-:W3:Y:S04]  /*2a8d0*/  LDL.LU R18, [R1+0x5f8] ;  /* 0x0005f80001127983 */ /* 0x000ee80000300800 */
[----:B------:R-:W3:Y:S04]  /*2a8e0*/  LDL.LU R19, [R1+0x5fc] ;  /* 0x0005fc0001137983 */ /* 0x000ee80000300800 */
[----:B-1----:R-:W4:Y:S04]  /*2a8f0*/  LDL.LU R8, [R1+0x10] ;  /* 0x0000100001087983 */ /* 0x002f280000300800 */
[----:B------:R-:W4:Y:S04]  /*2a900*/  LDL.LU R9, [R1+0x14] ;  /* 0x0000140001097983 */ /* 0x000f280000300800 */
[----:B--2---:R-:W4:Y:S04]  /*2a910*/  LDL.LU R10, [R1+0x20] ;  /* 0x00002000010a7983 */ /* 0x004f280000300800 */
[----:B------:R-:W4:Y:S04]  /*2a920*/  LDL.LU R11, [R1+0x24] ;  /* 0x00002400010b7983 */ /* 0x000f280000300800 */
        /* <DEDUP_REMOVED lines=8> */
[----:B------:R-:W-:-:S03]  /*2a9b0*/  IMAD.MOV.U32 R204, RZ, RZ, R210 ;  /* 0x000000ffffcc7224 */ /* 0x000fc600078e00d2 */
[----:B------:R1:W-:Y:S01]  /*2a9c0*/  STS.128 [R0+0x100], R12 ;  /* 0x0001000c00007388 */ /* 0x0003e20000000c00 */
[----:B------:R-:W-:-:S05]  /*2a9d0*/  IMAD.MOV.U32 R205, RZ, RZ, R211 ;  /* 0x000000ffffcd7224 */ /* 0x000fca00078e00d3 */
[----:B------:R-:W-:Y:S01]  /*2a9e0*/  STS.128 [R0+0x180], R204 ;  /* 0x000180cc00007388 */ /* 0x000fe20000000c00 */
[----:B-1----:R-:W-:Y:S02]  /*2a9f0*/  IMAD.MOV.U32 R14, RZ, RZ, R184 ;  /* 0x000000ffff0e7224 */ /* 0x002fe400078e00b8 */
[----:B------:R-:W-:Y:S02]  /*2aa00*/  IMAD.MOV.U32 R15, RZ, RZ, R185 ;  /* 0x000000ffff0f7224 */ /* 0x000fe400078e00b9 */
[----:B------:R-:W-:Y:S02]  /*2aa10*/  IMAD.MOV.U32 R12, RZ, RZ, R192 ;  /* 0x000000ffff0c7224 */ /* 0x000fe400078e00c0 */
[----:B------:R-:W-:Y:S02]  /*2aa20*/  IMAD.MOV.U32 R13, RZ, RZ, R193 ;  /* 0x000000ffff0d7224 */ /* 0x000fe400078e00c1 */
[----:B------:R-:W-:Y:S02]  /*2aa30*/  IMAD.MOV.U32 R184, RZ, RZ, R194 ;  /* 0x000000ffffb87224 */ /* 0x000fe400078e00c2 */
[----:B------:R-:W-:Y:S01]  /*2aa40*/  IMAD.MOV.U32 R185, RZ, RZ, R195 ;  /* 0x000000ffffb97224 */ /* 0x000fe200078e00c3 */
[----:B------:R-:W-:Y:S04]  /*2aa50*/  STS.128 [R0+0x300], R12 ;  /* 0x0003000c00007388 */ /* 0x000fe80000000c00 */
[----:B------:R-:W-:Y:S04]  /*2aa60*/  STS.128 [R0+0x380], R184 ;  /* 0x000380b800007388 */ /* 0x000fe80000000c00 */
[----:B---3--:R-:W-:Y:S04]  /*2aa70*/  STS.128 [R0+0x80], R16 ;  /* 0x0000801000007388 */ /* 0x008fe80000000c00 */
[----:B----4-:R1:W-:Y:S04]  /*2aa80*/  STS.128 [R0+0x200], R8 ;  /* 0x0002000800007388 */ /* 0x0103e80000000c00 */
[----:B--2---:R2:W-:Y:S01]  /*2aa90*/  STS.128 [R0+0x280], R4 ;  /* 0x0002800400007388 */ /* 0x0045e20000000c00 */
[----:B-1----:R-:W-:-:S02]  /*2aaa0*/  IMAD.MOV.U32 R8, RZ, RZ, R76 ;  /* 0x000000ffff087224 */ /* 0x002fc400078e004c */
[----:B--2---:R-:W-:Y:S02]  /*2aab0*/  IMAD.MOV.U32 R4, RZ, RZ, R172 ;  /* 0x000000ffff047224 */ /* 0x004fe400078e00ac */
[----:B------:R-:W-:Y:S02]  /*2aac0*/  IMAD.MOV.U32 R5, RZ, RZ, R173 ;  /* 0x000000ffff057224 */ /* 0x000fe400078e00ad */
[----:B------:R-:W-:Y:S02]  /*2aad0*/  IMAD.MOV.U32 R6, RZ, RZ, R168 ;  /* 0x000000ffff067224 */ /* 0x000fe400078e00a8 */
[----:B------:R-:W-:-:S05]  /*2aae0*/  IMAD.MOV.U32 R7, RZ, RZ, R169 ;  /* 0x000000ffff077224 */ /* 0x000fca00078e00a9 */
[----:B------:R1:W-:Y:S01]  /*2aaf0*/  STS.128 [R0+0x500], R4 ;  /* 0x0005000400007388 */ /* 0x0003e20000000c00 */
[----:B------:R-:W-:Y:S02]  /*2ab00*/  IMAD.MOV.U32 R9, RZ, RZ, R77 ;  /* 0x000000ffff097224 */ /* 0x000fe400078e004d */
[----:B------:R-:W-:Y:S02]  /*2ab10*/  IMAD.MOV.U32 R10, RZ, RZ, R80 ;  /* 0x000000ffff0a7224 */ /* 0x000fe400078e0050 */
[----:B------:R-:W-:Y:S02]  /*2ab20*/  IMAD.MOV.U32 R11, RZ, RZ, R81 ;  /* 0x000000ffff0b7224 */ /* 0x000fe400078e0051 */
[----:B-1----:R-:W-:Y:S02]  /*2ab30*/  IMAD.MOV.U32 R4, RZ, RZ, R228 ;  /* 0x000000ffff047224 */ /* 0x002fe400078e00e4 */
[----:B------:R-:W-:Y:S02]  /*2ab40*/  IMAD.MOV.U32 R5, RZ, RZ, R229 ;  /* 0x000000ffff057224 */ /* 0x000fe400078e00e5 */
[----:B------:R-:W-:-:S02]  /*2ab50*/  IMAD.MOV.U32 R6, RZ, RZ, R236 ;  /* 0x000000ffff067224 */ /* 0x000fc400078e00ec */
[----:B------:R-:W-:-:S05]  /*2ab60*/  IMAD.MOV.U32 R7, RZ, RZ, R237 ;  /* 0x000000ffff077224 */ /* 0x000fca00078e00ed */
[----:B------:R1:W-:Y:S01]  /*2ab70*/  STS.128 [R0+0x700], R4 ;  /* 0x0007000400007388 */ /* 0x0003e20000000c00 */
[----:B------:R-:W-:-:S03]  /*2ab80*/  IMAD.MOV.U32 R80, RZ, RZ, R78 ;  /* 0x000000ffff507224 */ /* 0x000fc600078e004e */
[----:B------:R2:W-:Y:S01]  /*2ab90*/  STS.128 [R0+0x400], R8 ;  /* 0x0004000800007388 */ /* 0x0005e20000000c00 */
[----:B------:R-:W-:-:S03]  /*2aba0*/  IMAD.MOV.U32 R81, RZ, RZ, R79 ;  /* 0x000000ffff517224 */ /* 0x000fc600078e004f */
[----:B-1----:R-:W3:Y:S04]  /*2abb0*/  LDL.LU R4, [R1+0x30] ;  /* 0x0000300001047983 */ /* 0x002ee80000300800 */
[----:B------:R-:W3:Y:S04]  /*2abc0*/  LDL.LU R5, [R1+0x34] ;  /* 0x0000340001057983 */ /* 0x000ee80000300800 */
[----:B------:R-:W3:Y:S04]  /*2abd0*/  LDL.LU R6, [R1+0x6a0] ;  /* 0x0006a00001067983 */ /* 0x000ee80000300800 */
[----:B------:R-:W3:Y:S01]  /*2abe0*/  LDL.LU R7, [R1+0x6a4] ;  /* 0x0006a40001077983 */ /* 0x000ee20000300800 */
[----:B--2---:R-:W-:-:S02]  /*2abf0*/  IMAD.MOV.U32 R10, RZ, RZ, R156 ;  /* 0x000000ffff0a7224 */ /* 0x004fc400078e009c */
[----:B------:R-:W-:Y:S02]  /*2ac00*/  IMAD.MOV.U32 R11, RZ, RZ, R157 ;  /* 0x000000ffff0b7224 */ /* 0x000fe400078e009d */
        /* <DEDUP_REMOVED lines=8> */
[----:B------:R-:W-:Y:S04]  /*2ac90*/  STS.128 [R0+0x480], R80 ;  /* 0x0004805000007388 */ /* 0x000fe80000000c00 */
[----:B------:R-:W-:Y:S04]  /*2aca0*/  STS.128 [R0+0x580], R168 ;  /* 0x000580a800007388 */ /* 0x000fe80000000c00 */
[----:B------:R-:W-:Y:S04]  /*2acb0*/  STS.128 [R0+0x600], R8 ;  /* 0x0006000800007388 */ /* 0x000fe80000000c00 */
[----:B------:R-:W-:Y:S04]  /*2acc0*/  STS.128 [R0+0x680], R156 ;  /* 0x0006809c00007388 */ /* 0x000fe80000000c00 */
[----:B------:R-:W-:Y:S04]  /*2acd0*/  STS.128 [R0+0x780], R236 ;  /* 0x000780ec00007388 */ /* 0x000fe80000000c00 */
[----:B------:R-:W-:Y:S06]  /*2ace0*/  BAR.SYNC.DEFER_BLOCKING 0x0 ;  /* 0x0000000000007b1d */ /* 0x000fec0000010000 */
[----:B------:R-:W1:Y:S04]  /*2acf0*/  LDS.128 R8, [R2] ;  /* 0x0000000002087984 */ /* 0x000e680000000c00 */
[----:B------:R-:W2:Y:S04]  /*2ad00*/  LDS.128 R16, [R2+0x800] ;  /* 0x0008000002107984 */ /* 0x000ea80000000c00 */
[----:B------:R-:W4:Y:S04]  /*2ad10*/  LDS.128 R12, [R2+0x1000] ;  /* 0x00100000020c7984 */ /* 0x000f280000000c00 */
[----:B-1----:R-:W-:Y:S04]  /*2ad20*/  STL.64 [R1+0x2f0], R8 ;  /* 0x0002f00801007387 */ /* 0x002fe80000100a00 */
[----:B------:R-:W-:Y:S04]  /*2ad30*/  STL.64 [R1+0x2f8], R10 ;  /* 0x0002f80a01007387 */ /* 0x000fe80000100a00 */
[----:B------:R-:W1:Y:S04]  /*2ad40*/  LDS.128 R8, [R2+0x1800] ;  /* 0x0018000002087984 */ /* 0x000e680000000c00 */
[----:B--2---:R-:W-:Y:S04]  /*2ad50*/  STL.64 [R1+0x340], R16 ;  /* 0x0003401001007387 */ /* 0x004fe80000100a00 */
[----:B------:R-:W-:Y:S04]  /*2ad60*/  STL.64 [R1+0x348], R18 ;  /* 0x0003481201007387 */ /* 0x000fe80000100a00 */
[----:B------:R-:W2:Y:S04]  /*2ad70*/  LDS.128 R16, [R25] ;  /* 0x0000000019107984 */ /* 0x000ea80000000c00 */
[----:B----4-:R-:W-:Y:S04]  /*2ad80*/  STL.64 [R1+0x380], R12 ;  /* 0x0003800c01007387 */ /* 0x010fe80000100a00 */
[----:B------:R-:W-:Y:S04]  /*2ad90*/  STL.64 [R1+0x388], R14 ;  /* 0x0003880e01007387 */ /* 0x000fe80000100a00 */
[----:B------:R-:W4:Y:S04]  /*2ada0*/  LDS.128 R12, [R25+0x800] ;  /* 0x00080000190c7984 */ /* 0x000f280000000c00 */
[----:B-1----:R-:W-:Y:S04]  /*2adb0*/  STL.64 [R1+0x370], R8 ;  /* 0x0003700801007387 */ /* 0x002fe80000100a00 */
[----:B------:R-:W-:Y:S04]  /*2adc0*/  STL.64 [R1+0x378], R10 ;  /* 0x0003780a01007387 */ /* 0x000fe80000100a00 */
[----:B------:R-:W1:Y:S04]  /*2add0*/  LDS.128 R8, [R25+0x1000] ;  /* 0x0010000019087984 */ /* 0x000e680000000c00 */
[----:B--2---:R-:W-:Y:S04]  /*2ade0*/  STL.64 [R1+0x300], R16 ;  /* 0x0003001001007387 */ /* 0x004fe80000100a00 */
[----:B------:R-:W-:Y:S04]  /*2adf0*/  STL.64 [R1+0x308], R18 ;  /* 0x0003081201007387 */ /* 0x000fe80000100a00 */
[----:B------:R-:W2:Y:S04]  /*2ae00*/  LDS.128 R16, [R25+0x1800] ;  /* 0x0018000019107984 */ /* 0x000ea80000000c00 */
[----:B----4-:R-:W-:Y:S04]  /*2ae10*/  STL.64 [R1+0x350], R12 ;  /* 0x0003500c01007387 */ /* 0x010fe80000100a00 */
[----:B------:R-:W-:Y:S04]  /*2ae20*/  STL.64 [R1+0x358], R14 ;  /* 0x0003580e01007387 */ /* 0x000fe80000100a00 */
[----:B------:R-:W4:Y:S04]  /*2ae30*/  LDS.128 R12, [R24] ;  /* 0x00000000180c7984 */ /* 0x000f280000000c00 */
        /* <DEDUP_REMOVED lines=8> */
[----:B------:R-:W4:Y:S04]  /*2aec0*/  LDS.128 R12, [R24+0x1800] ;  /* 0x00180000180c7984 */ /* 0x000f280000000c00 */
[----:B-1----:R-:W-:Y:S04]  /*2aed0*/  STL.64 [R1+0x2d0], R8 ;  /* 0x0002d00801007387 */ /* 0x002fe80000100a00 */
[----:B------:R-:W-:Y:S04]  /*2aee0*/  STL.64 [R1+0x2d8], R10 ;  /* 0x0002d80a01007387 */ /* 0x000fe80000100a00 */
[----:B------:R-:W1:Y:S04]  /*2aef0*/  LDS.128 R8, [R3] ;  /* 0x0000000003087984 */ /* 0x000e680000000c00 */
        /* <DEDUP_REMOVED lines=8> */
[----:B------:R-:W1:Y:S04]  /*2af80*/  LDS.128 R8, [R3+0x1800] ;  /* 0x0018000003087984 */ /* 0x000e680000000c00 */
[----:B------:R-:W-:Y:S06]  /*2af90*/  BAR.SYNC.DEFER_BLOCKING 0x0 ;  /* 0x0000000000007b1d */ /* 0x000fec0000010000 */
[----:B--2---:R2:W-:Y:S04]  /*2afa0*/  STL.64 [R1+0xb0], R16 ;  /* 0x0000b01001007387 */ /* 0x0045e80000100a00 */
[----:B------:R1:W-:Y:S04]  /*2afb0*/  STL.64 [R1+0xb8], R18 ;  /* 0x0000b81201007387 */ /* 0x0003e80000100a00 */
[----:B----4-:R-:W-:Y:S04]  /*2afc0*/  STL.64 [R1+0x20], R12 ;  /* 0x0000200c01007387 */ /* 0x010fe80000100a00 */
[----:B------:R-:W-:Y:S04]  /*2afd0*/  STL.64 [R1+0x28], R14 ;  /* 0x0000280e01007387 */ /* 0x000fe80000100a00 */
[----:B-1----:R1:W-:Y:S04]  /*2afe0*/  STL.64 [R1+0x10], R8 ;  /* 0x0000100801007387 */ /* 0x0023e80000100a00 */
[----:B------:R4:W-:Y:S04]  /*2aff0*/  STL.64 [R1+0x18], R10 ;  /* 0x0000180a01007387 */ /* 0x0009e80000100a00 */
[----:B--2---:R-:W2:Y:S04]  /*2b000*/  LDL.LU R16, [R1+0x38] ;  /* 0x0000380001107983 */ /* 0x004ea80000300800 */
[----:B------:R-:W2:Y:S04]  /*2b010*/  LDL.LU R17, [R1+0x3c] ;  /* 0x00003c0001117983 */ /* 0x000ea80000300800 */
[----:B------:R-:W2:Y:S04]  /*2b020*/  LDL.LU R18, [R1+0x6a8] ;  /* 0x0006a80001127983 */ /* 0x000ea80000300800 */
[----:B------:R-:W2:Y:S04]  /*2b030*/  LDL.LU R19, [R1+0x6ac] ;  /* 0x0006ac0001137983 */ /* 0x000ea80000300800 */
[----:B-1----:R-:W2:Y:S04]  /*2b040*/  LDL.LU R8, [R1+0x760] ;  /* 0x0007600001087983 */ /* 0x002ea80000300800 */
[----:B------:R-:W2:Y:S04]  /*2b050*/  LDL.LU R9, [R1+0x764] ;  /* 0x0007640001097983 */ /* 0x000ea80000300800 */
[----:B----4-:R-:W4:Y:S04]  /*2b060*/  LDL.LU R10, [R1+0x750] ;  /* 0x00075000010a7983 */ /* 0x010f280000300800 */
[----:B---3--:R1:W-:Y:S04]  /*2b070*/  STS.128 [R0], R4 ;  /* 0x0000000400007388 */ /* 0x0083e80000000c00 */
[----:B------:R-:W4:Y:S04]  /*2b080*/  LDL.LU R11, [R1+0x754] ;  /* 0x00075400010b7983 */ /* 0x000f280000300800 */
[----:B-1----:R-:W3:Y:S04]  /*2b090*/  LDL.LU R4, [R1+0x768] ;  /* 0x0007680001047983 */ /* 0x002ee80000300800 */
[----:B------:R-:W3:Y:S04]  /*2b0a0*/  LDL.LU R5, [R1+0x76c] ;  /* 0x00076c0001057983 */ /* 0x000ee80000300800 */
[----:B------:R-:W3:Y:S04]  /*2b0b0*/  LDL.LU R6, [R1+0x758] ;  /* 0x0007580001067983 */ /* 0x000ee80000300800 */
[----:B------:R-:W3:Y:S01]  /*2b0c0*/  LDL.LU R7, [R1+0x75c] ;  /* 0x00075c0001077983 */ /* 0x000ee20000300800 */
[----:B------:R-:W-:-:S03]  /*2b0d0*/  IMAD.MOV.U32 R12, RZ, RZ, R96 ;  /* 0x000000ffff0c7224 */ /* 0x000fc600078e0060 */
[----:B------:R-:W3:Y:S01]  /*2b0e0*/  LDL.LU R20, [R1+0x3b0] ;  /* 0x0003b00001147983 */ /* 0x000ee20000300800 */
[----:B------:R-:W-:Y:S02]  /*2b0f0*/  IMAD.MOV.U32 R13, RZ, RZ, R97 ;  /* 0x000000ffff0d7224 */ /* 0x000fe400078e0061 */
[----:B------:R-:W-:Y:S01]  /*2b100*/  IMAD.MOV.U32 R14, RZ, RZ, R140 ;  /* 0x000000ffff0e7224 */ /* 0x000fe200078e008c */
[----:B------:R-:W3:Y:S01]  /*2b110*/  LDL.LU R21, [R1+0x3b4] ;  /* 0x0003b40001157983 */ /* 0x000ee20000300800 */
[----:B------:R-:W-:-:S03]  /*2b120*/  IMAD.MOV.U32 R15, RZ, RZ, R141 ;  /* 0x000000ffff0f7224 */ /* 0x000fc600078e008d */
[----:B------:R-:W3:Y:S04]  /*2b130*/  LDL.LU R22, [R1+0x390] ;  /* 0x0003900001167983 */ /* 0x000ee80000300800 */
[----:B------:R-:W3:Y:S04]  /*2b140*/  LDL.LU R23, [R1+0x394] ;  /* 0x0003940001177983 */ /* 0x000ee80000300800 */
[----:B------:R-:W-:Y:S04]  /*2b150*/  STS.128 [R0+0x100], R12 ;  /* 0x0001000c00007388 */ /* 0x000fe80000000c00 */
[----:B--2---:R1:W-:Y:S04]  /*2b160*/  STS.128 [R0+0x80], R16 ;  /* 0x0000801000007388 */ /* 0x0043e80000000c00 */
[----:B-1----:R-:W2:Y:S04]  /*2b170*/  LDL.LU R16, [R1+0x3b8] ;  /* 0x0003b80001107983 */ /* 0x002ea80000300800 */
[----:B------:R-:W2:Y:S04]  /*2b180*/  LDL.LU R17, [R1+0x3bc] ;  /* 0x0003bc0001117983 */ /* 0x000ea80000300800 */
[----:B------:R-:W2:Y:S04]  /*2b190*/  LDL.LU R18, [R1+0x398] ;  /* 0x0003980001127983 */ /* 0x000ea80000300800 */
[----:B------:R-:W2:Y:S04]  /*2b1a0*/  LDL.LU R19, [R1+0x39c] ;  /* 0x00039c0001137983 */ /* 0x000ea80000300800 */
[----:B------:R-:W2:Y:S04]  /*2b1b0*/  LDL.LU R12, [R1+0x820] ;  /* 0x00082000010c7983 */ /* 0x000ea80000300800 */
[----:B------:R-:W2:Y:S04]  /*2b1c0*/  LDL.LU R13, [R1+0x824] ;  /* 0x00082400010d7983 */ /* 0x000ea80000300800 */
[----:B------:R-:W2:Y:S04]  /*2b1d0*/  LDL.LU R14, [R1+0x810] ;  /* 0x00081000010e7983 */ /* 0x000ea80000300800 */
[----:B----4-:R1:W-:Y:S04]  /*2b1e0*/  STS.128 [R0+0x200], R8 ;  /* 0x0002000800007388 */ /* 0x0103e80000000c00 */
[----:B------:R-:W4:Y:S04]  /*2b1f0*/  LDL.LU R15, [R1+0x814] ;  /* 0x00081400010f7983 */ /* 0x000f280000300800 */
[----:B---3--:R3:W-:Y:S04]  /*2b200*/  STS.128 [R0+0x280], R4 ;  /* 0x0002800400007388 */ /* 0x0087e80000000c00 */
[----:B-1----:R-:W4:Y:S04]  /*2b210*/  LDL.LU R8, [R1+0x828] ;  /* 0x0008280001087983 */ /* 0x002f280000300800 */
[----:B------:R-:W4:Y:S04]  /*2b220*/  LDL.LU R9, [R1+0x82c] ;  /* 0x00082c0001097983 */ /* 0x000f280000300800 */
[----:B------:R-:W4:Y:S04]  /*2b230*/  LDL.LU R10, [R1+0x818] ;  /* 0x00081800010a7983 */ /* 0x000f280000300800 */
[----:B------:R-:W4:Y:S04]  /*2b240*/  LDL.LU R11, [R1+0x81c] ;  /* 0x00081c00010b7983 */ /* 0x000f280000300800 */
[----:B---3--:R-:W3:Y:S04]  /*2b250*/  LDL.LU R4, [R1+0x3f0] ;  /* 0x0003f00001047983 */ /* 0x008ee80000300800 */
[----:B------:R-:W3:Y:S04]  /*2b260*/  LDL.LU R5, [R1+0x3f4] ;  /* 0x0003f40001057983 */ /* 0x000ee80000300800 */
[----:B------:R-:W3:Y:S04]  /*2b270*/  LDL.LU R6, [R1+0x400] ;  /* 0x0004000001067983 */ /* 0x000ee80000300800 */
[----:B------:R-:W3:Y:S04]  /*2b280*/  LDL.LU R7, [R1+0x404] ;  /* 0x0004040001077983 */ /* 0x000ee80000300800 */
[----:B------:R1:W-:Y:S04]  /*2b290*/  STS.128 [R0+0x300], R20 ;  /* 0x0003001400007388 */ /* 0x0003e80000000c00 */
[----:B-1----:R-:W3:Y:S04]  /*2b2a0*/  LDL.LU R20, [R1+0x3f8] ;  /* 0x0003f80001147983 */ /* 0x002ee80000300800 */
[----:B------:R-:W3:Y:S04]  /*2b2b0*/  LDL.LU R21, [R1+0x3fc] ;  /* 0x0003fc0001157983 */ /* 0x000ee80000300800 */
[----:B------:R-:W3:Y:S04]  /*2b2c0*/  LDL.LU R22, [R1+0x408] ;  /* 0x0004080001167983 */ /* 0x000ee80000300800 */
[----:B------:R-:W3:Y:S04]  /*2b2d0*/  LDL.LU R23, [R1+0x40c] ;  /* 0x00040c0001177983 */ /* 0x000ee80000300800 */
[----:B--2---:R1:W-:Y:S04]  /*2b2e0*/  STS.128 [R0+0x380], R16 ;  /* 0x0003801000007388 */ /* 0x0043e80000000c00 */
[----:B-1----:R-:W2:Y:S04]  /*2b2f0*/  LDL.LU R16, [R1+0x8e0] ;  /* 0x0008e00001107983 */ /* 0x002ea80000300800 */
[----:B------:R-:W2:Y:S04]  /*2b300*/  LDL.LU R17, [R1+0x8e4] ;  /* 0x0008e40001117983 */ /* 0x000ea80000300800 */
[----:B------:R-:W2:Y:S04]  /*2b310*/  LDL.LU R18, [R1+0x8d0] ;  /* 0x0008d00001127983 */ /* 0x000ea80000300800 */
[----:B----4-:R1:W-:Y:S04]  /*2b320*/  STS.128 [R0+0x400], R12 ;  /* 0x0004000c00007388 */ /* 0x0103e80000000c00 */
[----:B------:R-:W2:Y:S04]  /*2b330*/  LDL.LU R19, [R1+0x8d4] ;  /* 0x0008d40001137983 */ /* 0x000ea80000300800 */
[----:B-1----:R-:W4:Y:S04]  /*2b340*/  LDL.LU R12, [R1+0x8e8] ;  /* 0x0008e800010c7983 */ /* 0x002f280000300800 */
[----:B------:R-:W4:Y:S04]  /*2b350*/  LDL.LU R13, [R1+0x8ec] ;  /* 0x0008ec00010d7983 */ /* 0x000f280000300800 */
[----:B------:R-:W4:Y:S04]  /*2b360*/  LDL.LU R14, [R1+0x8d8] ;  /* 0x0008d800010e7983 */ /* 0x000f280000300800 */
[----:B------:R1:W-:Y:S04]  /*2b370*/  STS.128 [R0+0x480], R8 ;  /* 0x0004800800007388 */ /* 0x0003e80000000c00 */
[----:B------:R-:W4:Y:S04]  /*2b380*/  LDL.LU R15, [R1+0x8dc] ;  /* 0x0008dc00010f7983 */ /* 0x000f280000300800 */
[----:B---3--:R3:W-:Y:S04]  /*2b390*/  STS.128 [R0+0x500], R4 ;  /* 0x0005000400007388 */ /* 0x0087e80000000c00 */
[----:B-1----:R-:W2:Y:S04]  /*2b3a0*/  LDL.LU R8, [R1+0x2c0] ;  /* 0x0002c00001087983 */ /* 0x002ea80000300800 */
[----:B------:R-:W2:Y:S04]  /*2b3b0*/  LDL.LU R9, [R1+0x2c4] ;  /* 0x0002c40001097983 */ /* 0x000ea80000300800 */
[----:B------:R-:W2:Y:S04]  /*2b3c0*/  LDL.LU R10, [R1+0x2b0] ;  /* 0x0002b000010a7983 */ /* 0x000ea80000300800 */
[----:B------:R-:W2:Y:S04]  /*2b3d0*/  LDL.LU R11, [R1+0x2b4] ;  /* 0x0002b400010b7983 */ /* 0x000ea80000300800 */
[----:B---3--:R-:W3:Y:S04]  /*2b3e0*/  LDL.LU R4, [R1+0x2c8] ;  /* 0x0002c80001047983 */ /* 0x008ee80000300800 */
[----:B------:R-:W3:Y:S04]  /*2b3f0*/  LDL.LU R5, [R1+0x2cc] ;  /* 0x0002cc0001057983 */ /* 0x000ee80000300800 */
[----:B------:R-:W3:Y:S04]  /*2b400*/  LDL.LU R6, [R1+0x2b8] ;  /* 0x0002b80001067983 */ /* 0x000ee80000300800 */
[----:B------:R-:W3:Y:S01]  /*2b410*/  LDL.LU R7, [R1+0x2bc] ;  /* 0x0002bc0001077983 */ /* 0x000ee20000300800 */
[----:B------:R-:W-:-:S02]  /*2b420*/  IMAD.MOV.U32 R140, RZ, RZ, R98 ;  /* 0x000000ffff8c7224 */ /* 0x000fc400078e0062 */
[----:B------:R-:W-:Y:S01]  /*2b430*/  IMAD.MOV.U32 R141, RZ, RZ, R99 ;  /* 0x000000ffff8d7224 */ /* 0x000fe200078e0063 */
[----:B------:R-:W-:Y:S04]  /*2b440*/  STS.128 [R0+0x580], R20 ;  /* 0x0005801400007388 */ /* 0x000fe80000000c00 */
[----:B------:R-:W-:Y:S04]  /*2b450*/  STS.128 [R0+0x180], R140 ;  /* 0x0001808c00007388 */ /* 0x000fe80000000c00 */
[----:B---3--:R1:W-:Y:S04]  /*2b460*/  STS.128 [R0+0x780], R4 ;  /* 0x0007800400007388 */ /* 0x0083e80000000c00 */
[----:B-1----:R-:W3:Y:S04]  /*2b470*/  LDL.LU R4, [R1+0x690] ;  /* 0x0006900001047983 */ /* 0x002ee80000300800 */
[----:B------:R-:W3:Y:S04]  /*2b480*/  LDL.LU R5, [R1+0x694] ;  /* 0x0006940001057983 */ /* 0x000ee80000300800 */
[----:B------:R-:W3:Y:S04]  /*2b490*/  LDL.LU R6, [R1+0x680] ;  /* 0x0006800001067983 */ /* 0x000ee80000300800 */
[----:B------:R-:W3:Y:S04]  /*2b4a0*/  LDL.LU R7, [R1+0x684] ;  /* 0x0006840001077983 */ /* 0x000ee80000300800 */
[----:B--2---:R-:W-:Y:S04]  /*2b4b0*/  STS.128 [R0+0x600], R16 ;  /* 0x0006001000007388 */ /* 0x004fe80000000c00 */
[----:B----4-:R-:W-:Y:S04]  /*2b4c0*/  STS.128 [R0+0x680], R12 ;  /* 0x0006800c00007388 */ /* 0x010fe80000000c00 */
[----:B------:R-:W-:Y:S04]  /*2b4d0*/  STS.128 [R0+0x700], R8 ;  /* 0x0007000800007388 */ /* 0x000fe80000000c00 */
[----:B------:R-:W-:Y:S06]  /*2b4e0*/  BAR.SYNC.DEFER_BLOCKING 0x0 ;  /* 0x0000000000007b1d */ /* 0x000fec0000010000 */
[----:B------:R-:W1:Y:S04]  /*2b4f0*/  LDS.128 R8, [R2] ;  /* 0x0000000002087984 */ /* 0x000e680000000c00 */
[----:B------:R-:W-:Y:S04]  /*2b500*/  LDS.128 R248, [R2+0x800] ;  /* 0x0008000002f87984 */ /* 0x000fe80000000c00 */
[----:B------:R-:W-:Y:S04]  /*2b510*/  LDS.128 R244, [R2+0x1000] ;  /* 0x0010000002f47984 */ /* 0x000fe80000000c00 */
[----:B------:R-:W-:Y:S04]  /*2b520*/  LDS.128 R240, [R2+0x1800] ;  /* 0x0018000002f07984 */ /* 0x000fe80000000c00 */
[----:B------:R-:W-:Y:S04]  /*2b530*/  LDS.128 R236, [R25] ;  /* 0x0000000019ec7984 */ /* 0x000fe80000000c00 */
        /* <DEDUP_REMOVED lines=11> */
[----:B------:R-:W-:Y:S06]  /*2b5f0*/  BAR.SYNC.DEFER_BLOCKING 0x0 ;  /* 0x0000000000007b1d */ /* 0x000fec0000010000 */
[----:B-1----:R1:W-:Y:S04]  /*2b600*/  STL.64 [R1], R8 ;  /* 0x0000000801007387 */ /* 0x0023e80000100a00 */
[----:B------:R2:W-:Y:S04]  /*2b610*/  STL.64 [R1+0x8], R10 ;  /* 0x0000080a01007387 */ /* 0x0005e80000100a00 */
[----:B------:R-:W4:Y:S04]  /*2b620*/  LDL.LU R16, [R1+0x698] ;  /* 0x0006980001107983 */ /* 0x000f280000300800 */
[----:B------:R-:W4:Y:S04]  /*2b630*/  LDL.LU R17, [R1+0x69c] ;  /* 0x00069c0001117983 */ /* 0x000f280000300800 */
[----:B------:R-:W4:Y:S04]  /*2b640*/  LDL.LU R18, [R1+0x688] ;  /* 0x0006880001127983 */ /* 0x000f280000300800 */
[----:B------:R-:W4:Y:S04]  /*2b650*/  LDL.LU R19, [R1+0x68c] ;  /* 0x00068c0001137983 */ /* 0x000f280000300800 */
[----:B-1----:R-:W4:Y:S04]  /*2b660*/  LDL.LU R8, [R1+0x740] ;  /* 0x0007400001087983 */ /* 0x002f280000300800 */
[----:B------:R-:W4:Y:S04]  /*2b670*/  LDL.LU R9, [R1+0x744] ;  /* 0x0007440001097983 */ /* 0x000f280000300800 */
[----:B--2---:R-:W2:Y:S04]  /*2b680*/  LDL.LU R10, [R1+0x730] ;  /* 0x00073000010a7983 */ /* 0x004ea80000300800 */
[----:B------:R-:W2:Y:S04]  /*2b690*/  LDL.LU R11, [R1+0x734] ;  /* 0x00073400010b7983 */ /* 0x000ea80000300800 */
[----:B---3--:R1:W-:Y:S04]  /*2b6a0*/  STS.128 [R0], R4 ;  /* 0x0000000400007388 */ /* 0x0083e80000000c00 */
        /* <DEDUP_REMOVED lines=13> */
[----:B----4-:R1:W-:Y:S04]  /*2b780*/  STS.128 [R0+0x80], R16 ;  /* 0x0000801000007388 */ /* 0x0103e80000000c00 */
[----:B-1----:R-:W4:Y:S04]  /*2b790*/  LDL.LU R16, [R1+0x328] ;  /* 0x0003280001107983 */ /* 0x002f280000300800 */
[----:B------:R-:W4:Y:S04]  /*2b7a0*/  LDL.LU R17, [R1+0x32c] ;  /* 0x00032c0001117983 */ /* 0x000f280000300800 */
[----:B------:R-:W4:Y:S04]  /*2b7b0*/  LDL.LU R18, [R1+0x368] ;  /* 0x0003680001127983 */ /* 0x000f280000300800 */
[----:B------:R-:W4:Y:S04]  /*2b7c0*/  LDL.LU R19, [R1+0x36c] ;  /* 0x00036c0001137983 */ /* 0x000f280000300800 */
[----:B------:R-:W4:Y:S04]  /*2b7d0*/  LDL.LU R12, [R1+0x800] ;  /* 0x00080000010c7983 */ /* 0x000f280000300800 */
[----:B------:R-:W4:Y:S04]  /*2b7e0*/  LDL.LU R13, [R1+0x804] ;  /* 0x00080400010d7983 */ /* 0x000f280000300800 */
[----:B------:R-:W4:Y:S04]  /*2b7f0*/  LDL.LU R14, [R1+0x7f0] ;  /* 0x0007f000010e7983 */ /* 0x000f280000300800 */
[----:B--2---:R1:W-:Y:S04]  /*2b800*/  STS.128 [R0+0x200], R8 ;  /* 0x0002000800007388 */ /* 0x0043e80000000c00 */
[----:B------:R-:W2:Y:S04]  /*2b810*/  LDL.LU R15, [R1+0x7f4] ;  /* 0x0007f400010f7983 */ /* 0x000ea80000300800 */
[----:B-1----:R-:W2:Y:S04]  /*2b820*/  LDL.LU R8, [R1+0x808] ;  /* 0x0008080001087983 */ /* 0x002ea80000300800 */
[----:B------:R-:W2:Y:S04]  /*2b830*/  LDL.LU R9, [R1+0x80c] ;  /* 0x00080c0001097983 */ /* 0x000ea80000300800 */
[----:B------:R-:W2:Y:S04]  /*2b840*/  LDL.LU R10, [R1+0x7f8] ;  /* 0x0007f800010a7983 */ /* 0x000ea80000300800 */
[----:B------:R-:W2:Y:S04]  /*2b850*/  LDL.LU R11, [R1+0x7fc] ;  /* 0x0007fc00010b7983 */ /* 0x000ea80000300800 */
[----:B---3--:R1:W-:Y:S04]  /*2b860*/  STS.128 [R0+0x280], R4 ;  /* 0x0002800400007388 */ /* 0x0083e80000000c00 */
[----:B-1----:R-:W3:Y:S04]  /*2b870*/  LDL.LU R4, [R1+0x430] ;  /* 0x0004300001047983 */ /* 0x002ee80000300800 */
        /* <DEDUP_REMOVED lines=8> */
[----:B----4-:R1:W-:Y:S04]  /*2b900*/  STS.128 [R0+0x380], R16 ;  /* 0x0003801000007388 */ /* 0x0103e80000000c00 */
[----:B-1----:R-:W4:Y:S04]  /*2b910*/  LDL.LU R16, [R1+0x8c0] ;  /* 0x0008c00001107983 */ /* 0x002f280000300800 */
[----:B------:R-:W4:Y:S04]  /*2b920*/  LDL.LU R17, [R1+0x8c4] ;  /* 0x0008c40001117983 */ /* 0x000f280000300800 */
[----:B------:R-:W4:Y:S04]  /*2b930*/  LDL.LU R18, [R1+0x8b0] ;  /* 0x0008b00001127983 */ /* 0x000f280000300800 */
[----:B--2---:R1:W-:Y:S04]  /*2b940*/  STS.128 [R0+0x400], R12 ;  /* 0x0004000c00007388 */ /* 0x0043e80000000c00 */
[----:B------:R-:W4:Y:S04]  /*2b950*/  LDL.LU R19, [R1+0x8b4] ;  /* 0x0008b40001137983 */ /* 0x000f280000300800 */
[----:B-1----:R-:W2:Y:S04]  /*2b960*/  LDL.LU R12, [R1+0x8c8] ;  /* 0x0008c800010c7983 */ /* 0x002ea80000300800 */
[----:B------:R-:W2:Y:S04]  /*2b970*/  LDL.LU R13, [R1+0x8cc] ;  /* 0x0008cc00010d7983 */ /* 0x000ea80000300800 */
[----:B------:R-:W2:Y:S04]  /*2b980*/  LDL.LU R14, [R1+0x8b8] ;  /* 0x0008b800010e7983 */ /* 0x000ea80000300800 */
[----:B------:R1:W-:Y:S04]  /*2b990*/  STS.128 [R0+0x480], R8 ;  /* 0x0004800800007388 */ /* 0x0003e80000000c00 */
        /* <DEDUP_REMOVED lines=19> */
[----:B----4-:R1:W-:Y:S04]  /*2bad0*/  STS.128 [R0+0x600], R16 ;  /* 0x0006001000007388 */ /* 0x0103e80000000c00 */
[----:B--2---:R-:W-:Y:S04]  /*2bae0*/  STS.128 [R0+0x680], R12 ;  /* 0x0006800c00007388 */ /* 0x004fe80000000c00 */
[----:B------:R2:W-:Y:S04]  /*2baf0*/  STS.128 [R0+0x700], R8 ;  /* 0x0007000800007388 */ /* 0x0005e80000000c00 */
[----:B------:R-:W-:Y:S06]  /*2bb00*/  BAR.SYNC.DEFER_BLOCKING 0x0 ;  /* 0x0000000000007b1d */ /* 0x000fec0000010000 */
[----:B-1----:R-:W4:Y:S04]  /*2bb10*/  LDL.LU R16, [R1+0x678] ;  /* 0x0006780001107983 */ /* 0x002f280000300800 */
[----:B------:R-:W4:Y:S04]  /*2bb20*/  LDL.LU R17, [R1+0x67c] ;  /* 0x00067c0001117983 */ /* 0x000f280000300800 */
[----:B------:R-:W4:Y:S04]  /*2bb30*/  LDL.LU R18, [R1+0x668] ;  /* 0x0006680001127983 */ /* 0x000f280000300800 */
[----:B------:R-:W4:Y:S04]  /*2bb40*/  LDL.LU R19, [R1+0x66c] ;  /* 0x00066c0001137983 */ /* 0x000f280000300800 */
[----:B--2---:R-:W2:Y:S04]  /*2bb50*/  LDL.LU R8, [R1+0x720] ;  /* 0x0007200001087983 */ /* 0x004ea80000300800 */
        /* <DEDUP_REMOVED lines=17> */
[----:B------:R-:W2:Y:S04]  /*2bc70*/  LDL.LU R9, [R1+0x724] ;  /* 0x0007240001097983 */ /* 0x000ea80000300800 */
[----:B------:R-:W2:Y:S04]  /*2bc80*/  LDL.LU R10, [R1+0x710] ;  /* 0x00071000010a7983 */ /* 0x000ea80000300800 */
[----:B------:R-:W2:Y:S04]  /*2bc90*/  LDL.LU R11, [R1+0x714] ;  /* 0x00071400010b7983 */ /* 0x000ea80000300800 */
[----:B---3--:R1:W-:Y:S04]  /*2bca0*/  STS.128 [R0], R4 ;  /* 0x0000000400007388 */ /* 0x0083e80000000c00 */
[----:B-1----:R-:W3:Y:S04]  /*2bcb0*/  LDL.LU R4, [R1+0x728] ;  /* 0x0007280001047983 */ /* 0x002ee80000300800 */
[----:B------:R-:W3:Y:S04]  /*2bcc0*/  LDL.LU R5, [R1+0x72c] ;  /* 0x00072c0001057983 */ /* 0x000ee80000300800 */
[----:B------:R-:W3:Y:S04]  /*2bcd0*/  LDL.LU R6, [R1+0x718] ;  /* 0x0007180001067983 */ /* 0x000ee80000300800 */
[----:B------:R-:W3:Y:S01]  /*2bce0*/  LDL.LU R7, [R1+0x71c] ;  /* 0x00071c0001077983 */ /* 0x000ee20000300800 */
[----:B------:R-:W-:-:S02]  /*2bcf0*/  IMAD.MOV.U32 R12, RZ, RZ, R108 ;  /* 0x000000ffff0c7224 */ /* 0x000fc400078e006c */
[----:B------:R-:W-:Y:S02]  /*2bd00*/  IMAD.MOV.U32 R13, RZ, RZ, R109 ;  /* 0x000000ffff0d7224 */ /* 0x000fe400078e006d */
[----:B------:R-:W-:Y:S02]  /*2bd10*/  IMAD.MOV.U32 R14, RZ, RZ, R112 ;  /* 0x000000ffff0e7224 */ /* 0x000fe400078e0070 */
[----:B------:R-:W-:-:S05]  /*2bd20*/  IMAD.MOV.U32 R15, RZ, RZ, R113 ;  /* 0x000000ffff0f7224 */ /* 0x000fca00078e0071 */
[----:B------:R-:W-:Y:S04]  /*2bd30*/  STS.128 [R0+0x100], R12 ;  /* 0x0001000c00007388 */ /* 0x000fe80000000c00 */
[----:B--2---:R-:W-:Y:S04]  /*2bd40*/  STS.128 [R0+0x200], R8 ;  /* 0x0002000800007388 */ /* 0x004fe80000000c00 */
[----:B---3--:R1:W-:Y:S04]  /*2bd50*/  STS.128 [R0+0x280], R4 ;  /* 0x0002800400007388 */ /* 0x0083e80000000c00 */
[----:B-1----:R-:W2:Y:S04]  /*2bd60*/  LDL.LU R4, [R1+0xc0] ;  /* 0x0000c00001047983 */ /* 0x002ea80000300800 */
        /* <DEDUP_REMOVED lines=30> */
[----:B------:R1:W-:Y:S04]  /*2bf50*/  STS.128 [R0+0x380], R12 ;  /* 0x0003800c00007388 */ /* 0x0003e80000000c00 */
[----:B----4-:R4:W-:Y:S04]  /*2bf60*/  STS.128 [R0+0x480], R16 ;  /* 0x0004801000007388 */ /* 0x0109e80000000c00 */
[----:B------:R4:W-:Y:S04]  /*2bf70*/  STS.128 [R0+0x500], R20 ;  /* 0x0005001400007388 */ /* 0x0009e80000000c00 */
[----:B-1----:R-:W2:Y:S04]  /*2bf80*/  LDL.LU R12, [R1+0x8a8] ;  /* 0x0008a800010c7983 */ /* 0x002ea80000300800 */
[----:B------:R-:W2:Y:S04]  /*2bf90*/  LDL.LU R13, [R1+0x8ac] ;  /* 0x0008ac00010d7983 */ /* 0x000ea80000300800 */
[----:B------:R-:W2:Y:S04]  /*2bfa0*/  LDL.LU R14, [R1+0x898] ;  /* 0x00089800010e7983 */ /* 0x000ea80000300800 */
[----:B------:R-:W2:Y:S04]  /*2bfb0*/  LDL.LU R15, [R1+0x89c] ;  /* 0x00089c00010f7983 */ /* 0x000ea80000300800 */
[----:B----4-:R-:W4:Y:S04]  /*2bfc0*/  LDL.LU R16, [R1+0x270] ;  /* 0x0002700001107983 */ /* 0x010f280000300800 */
[----:B------:R-:W4:Y:S04]  /*2bfd0*/  LDL.LU R17, [R1+0x274] ;  /* 0x0002740001117983 */ /* 0x000f280000300800 */
[----:B------:R-:W4:Y:S04]  /*2bfe0*/  LDL.LU R18, [R1+0x250] ;  /* 0x0002500001127983 */ /* 0x000f280000300800 */
[----:B------:R-:W4:Y:S04]  /*2bff0*/  LDL.LU R19, [R1+0x254] ;  /* 0x0002540001137983 */ /* 0x000f280000300800 */
[----:B------:R-:W2:Y:S04]  /*2c000*/  LDL.LU R20, [R1+0x278] ;  /* 0x0002780001147983 */ /* 0x000ea80000300800 */
        /* <DEDUP_REMOVED lines=16> */
[----:B------:R-:W-:-:S02]  /*2c110*/  IMAD.MOV.U32 R112, RZ, RZ, R110 ;  /* 0x000000ffff707224 */ /* 0x000fc400078e006e */
[----:B------:R-:W-:Y:S01]  /*2c120*/  IMAD.MOV.U32 R113, RZ, RZ, R111 ;  /* 0x000000ffff717224 */ /* 0x000fe200078e006f */
[----:B--2---:R-:W-:Y:S04]  /*2c130*/  STS.128 [R0+0x580], R8 ;  /* 0x0005800800007388 */ /* 0x004fe80000000c00 */
[----:B------:R-:W-:Y:S04]  /*2c140*/  STS.128 [R0+0x180], R112 ;  /* 0x0001807000007388 */ /* 0x000fe80000000c00 */
[----:B------:R-:W-:Y:S04]  /*2c150*/  STS.128 [R0+0x680], R12 ;  /* 0x0006800c00007388 */ /* 0x000fe80000000c00 */
[----:B----4-:R-:W-:Y:S04]  /*2c160*/  STS.128 [R0+0x700], R16 ;  /* 0x0007001000007388 */ /* 0x010fe80000000c00 */
[----:B------:R-:W-:Y:S04]  /*2c170*/  STS.128 [R0+0x780], R20 ;  /* 0x0007801400007388 */ /* 0x000fe80000000c00 */
[----:B------:R-:W-:Y:S01]  /*2c180*/  BAR.SYNC.DEFER_BLOCKING 0x0 ;  /* 0x0000000000007b1d */ /* 0x000fe20000010000 */
[----:B------:R-:W-:-:S02]  /*2c190*/  LOP3.LUT R109, R2, 0x20, RZ, 0x3c, !PT ;  /* 0x00000020026d7812 */ /* 0x000fc400078e3cff */
[----:B------:R-:W-:-:S03]  /*2c1a0*/  LOP3.LUT R108, R2, 0x40, RZ, 0x3c, !PT ;  /* 0x00000040026c7812 */ /* 0x000fc600078e3cff */
[----:B------:R-:W4:Y:S04]  /*2c1b0*/  LDL.LU R64, [R1+0x708] ;  /* 0x0007080001407983 */ /* 0x000f280000300800 */
[----:B------:R-:W4:Y:S04]  /*2c1c0*/  LDL.LU R65, [R1+0x70c] ;  /* 0x00070c0001417983 */ /* 0x000f280000300800 */
[----:B------:R-:W4:Y:S04]  /*2c1d0*/  LDL.LU R66, [R1+0x6f8] ;  /* 0x0006f80001427983 */ /* 0x000f280000300800 */
[----:B------:R-:W4:Y:S04]  /*2c1e0*/  LDL.LU R67, [R1+0x6fc] ;  /* 0x0006fc0001437983 */ /* 0x000f280000300800 */
        /* <DEDUP_REMOVED lines=17> */
[----:B---3--:R1:W-:Y:S02]  /*2c300*/  STS.128 [R0], R4 ;  /* 0x0000000400007388 */ /* 0x0083e40000000c00 */
[----:B-1----:R-:W-:-:S02]  /*2c310*/  IMAD.MOV.U32 R4, RZ, RZ, R116 ;  /* 0x000000ffff047224 */ /* 0x002fc400078e0074 */
[----:B------:R-:W-:Y:S02]  /*2c320*/  IMAD.MOV.U32 R5, RZ, RZ, R117 ;  /* 0x000000ffff057224 */ /* 0x000fe400078e0075 */
[----:B------:R-:W-:Y:S02]  /*2c330*/  IMAD.MOV.U32 R6, RZ, RZ, R120 ;  /* 0x000000ffff067224 */ /* 0x000fe400078e0078 */
[----:B------:R-:W-:-:S05]  /*2c340*/  IMAD.MOV.U32 R7, RZ, RZ, R121 ;  /* 0x000000ffff077224 */ /* 0x000fca00078e0079 */
[----:B------:R1:W-:Y:S04]  /*2c350*/  STS.128 [R0+0x100], R4 ;  /* 0x0001000400007388 */ /* 0x0003e80000000c00 */
[----:B------:R3:W-:Y:S04]  /*2c360*/  STS.128 [R0+0x200], R56 ;  /* 0x0002003800007388 */ /* 0x0007e80000000c00 */
[----:B------:R4:W-:Y:S04]  /*2c370*/  STS.128 [R0+0x80], R52 ;  /* 0x0000803400007388 */ /* 0x0009e80000000c00 */
[----:B-1----:R-:W2:Y:S04]  /*2c380*/  LDL.LU R4, [R1+0x90] ;  /* 0x0000900001047983 */ /* 0x002ea80000300800 */
[----:B------:R-:W2:Y:S04]  /*2c390*/  LDL.LU R5, [R1+0x94] ;  /* 0x0000940001057983 */ /* 0x000ea80000300800 */
[----:B------:R-:W2:Y:S04]  /*2c3a0*/  LDL.LU R6, [R1+0x80] ;  /* 0x0000800001067983 */ /* 0x000ea80000300800 */
[----:B------:R-:W2:Y:S04]  /*2c3b0*/  LDL.LU R7, [R1+0x84] ;  /* 0x0000840001077983 */ /* 0x000ea80000300800 */
[----:B---3--:R-:W3:Y:S04]  /*2c3c0*/  LDL.LU R56, [R1+0x98] ;  /* 0x0000980001387983 */ /* 0x008ee80000300800 */
[----:B------:R-:W3:Y:S04]  /*2c3d0*/  LDL.LU R57, [R1+0x9c] ;  /* 0x00009c0001397983 */ /* 0x000ee80000300800 */
[----:B------:R-:W3:Y:S04]  /*2c3e0*/  LDL.LU R58, [R1+0x88] ;  /* 0x00008800013a7983 */ /* 0x000ee80000300800 */
[----:B------:R-:W3:Y:S04]  /*2c3f0*/  LDL.LU R59, [R1+0x8c] ;  /* 0x00008c00013b7983 */ /* 0x000ee80000300800 */
[----:B----4-:R-:W4:Y:S04]  /*2c400*/  LDL.LU R52, [R1+0x7c0] ;  /* 0x0007c00001347983 */ /* 0x010f280000300800 */
[----:B------:R-:W4:Y:S04]  /*2c410*/  LDL.LU R53, [R1+0x7c4] ;  /* 0x0007c40001357983 */ /* 0x000f280000300800 */
[----:B------:R-:W4:Y:S04]  /*2c420*/  LDL.LU R54, [R1+0x7b0] ;  /* 0x0007b00001367983 */ /* 0x000f280000300800 */
[----:B------:R-:W4:Y:S04]  /*2c430*/  LDL.LU R55, [R1+0x7b4] ;  /* 0x0007b40001377983 */ /* 0x000f280000300800 */
[----:B------:R1:W-:Y:S04]  /*2c440*/  STS.128 [R0+0x280], R64 ;  /* 0x0002804000007388 */ /* 0x0003e80000000c00 */
        /* <DEDUP_REMOVED lines=16> */
[----:B--2---:R1:W-:Y:S04]  /*2c550*/  STS.128 [R0+0x300], R4 ;  /* 0x0003000400007388 */ /* 0x0043e80000000c00 */
[----:B-1----:R-:W2:Y:S04]  /*2c560*/  LDL.LU R4, [R1+0x888] ;  /* 0x0008880001047983 */ /* 0x002ea80000300800 */
[----:B------:R-:W2:Y:S04]  /*2c570*/  LDL.LU R5, [R1+0x88c] ;  /* 0x00088c0001057983 */ /* 0x000ea80000300800 */
[----:B------:R-:W2:Y:S04]  /*2c580*/  LDL.LU R6, [R1+0x878] ;  /* 0x0008780001067983 */ /* 0x000ea80000300800 */
[----:B------:R-:W2:Y:S04]  /*2c590*/  LDL.LU R7, [R1+0x87c] ;  /* 0x00087c0001077983 */ /* 0x000ea80000300800 */
[----:B----4-:R1:W-:Y:S04]  /*2c5a0*/  STS.128 [R0+0x400], R52 ;  /* 0x0004003400007388 */ /* 0x0103e80000000c00 */
        /* <DEDUP_REMOVED lines=13> */
[----:B------:R-:W-:Y:S04]  /*2c680*/  STS.128 [R0+0x500], R84 ;  /* 0x0005005400007388 */ /* 0x000fe80000000c00 */
[----:B------:R-:W-:Y:S04]  /*2c690*/  STS.128 [R0+0x580], R104 ;  /* 0x0005806800007388 */ /* 0x000fe80000000c00 */
[----:B------:R-:W-:Y:S04]  /*2c6a0*/  STS.128 [R0+0x600], R100 ;  /* 0x0006006400007388 */ /* 0x000fe80000000c00 */
[----:B--2---:R1:W-:Y:S04]  /*2c6b0*/  STS.128 [R0+0x680], R4 ;  /* 0x0006800400007388 */ /* 0x0043e80000000c00 */
[----:B-1----:R-:W2:Y:S04]  /*2c6c0*/  LDL.LU R4, [R1+0x630] ;  /* 0x0006300001047983 */ /* 0x002ea80000300800 */
[----:B------:R-:W2:Y:S04]  /*2c6d0*/  LDL.LU R5, [R1+0x634] ;  /* 0x0006340001057983 */ /* 0x000ea80000300800 */
[----:B------:R-:W2:Y:S04]  /*2c6e0*/  LDL.LU R6, [R1+0x620] ;  /* 0x0006200001067983 */ /* 0x000ea80000300800 */
[----:B------:R-:W2:Y:S04]  /*2c6f0*/  LDL.LU R7, [R1+0x624] ;  /* 0x0006240001077983 */ /* 0x000ea80000300800 */
[----:B----4-:R-:W-:Y:S04]  /*2c700*/  STS.128 [R0+0x700], R52 ;  /* 0x0007003400007388 */ /* 0x010fe80000000c00 */
[----:B---3--:R-:W-:Y:S04]  /*2c710*/  STS.128 [R0+0x780], R56 ;  /* 0x0007803800007388 */ /* 0x008fe80000000c00 */
[----:B------:R-:W-:Y:S06]  /*2c720*/  BAR.SYNC.DEFER_BLOCKING 0x0 ;  /* 0x0000000000007b1d */ /* 0x000fec0000010000 */
[----:B------:R-:W1:Y:S04]  /*2c730*/  LDS.128 R52, [R2] ;  /* 0x0000000002347984 */ /* 0x000e680000000c00 */
[----:B------:R-:W3:Y:S04]  /*2c740*/  LDS.128 R56, [R2+0x800] ;  /* 0x0008000002387984 */ /* 0x000ee80000000c00 */
[----:B------:R-:W4:Y:S04]  /*2c750*/  LDS.128 R100, [R2+0x1000] ;  /* 0x0010000002647984 */ /* 0x000f280000000c00 */
[----:B------:R-:W4:Y:S04]  /*2c760*/  LDS.128 R64, [R109] ;  /* 0x000000006d407984 */ /* 0x000f280000000c00 */
[----:B------:R-:W4:Y:S04]  /*2c770*/  LDS.128 R84, [R2+0x1800] ;  /* 0x0018000002547984 */ /* 0x000f280000000c00 */
[----:B------:R-:W-:Y:S04]  /*2c780*/  LDS.128 R104, [R109+0x1000] ;  /* 0x001000006d687984 */ /* 0x000fe80000000c00 */
[----:B------:R-:W-:Y:S04]  /*2c790*/  LDS.128 R112, [R108+0x1000] ;  /* 0x001000006c707984 */ /* 0x000fe80000000c00 */
[----:B-1----:R-:W-:Y:S04]  /*2c7a0*/  STL [R1+0xeb4], R54 ;  /* 0x000eb43601007387 */ /* 0x002fe80000100800 */
[----:B------:R-:W-:Y:S04]  /*2c7b0*/  STL [R1+0xeb0], R55 ;  /* 0x000eb03701007387 */ /* 0x000fe80000100800 */
[----:B---3--:R-:W-:Y:S04]  /*2c7c0*/  STL [R1+0xebc], R58 ;  /* 0x000ebc3a01007387 */ /* 0x008fe80000100800 */
[----:B------:R-:W-:Y:S04]  /*2c7d0*/  STL [R1+0xeb8], R59 ;  /* 0x000eb83b01007387 */ /* 0x000fe80000100800 */
[----:B----4-:R-:W-:Y:S04]  /*2c7e0*/  STL.64 [R1+0x3a0], R100 ;  /* 0x0003a06401007387 */ /* 0x010fe80000100a00 */
[----:B------:R-:W-:Y:S04]  /*2c7f0*/  STL.64 [R1+0x3a8], R102 ;  /* 0x0003a86601007387 */ /* 0x000fe80000100a00 */
[----:B------:R-:W-:Y:S04]  /*2c800*/  STL [R1+0xec4], R66 ;  /* 0x000ec44201007387 */ /* 0x000fe80000100800 */
[----:B------:R-:W-:Y:S04]  /*2c810*/  STL.64 [R1+0x410], R84 ;  /* 0x0004105401007387 */ /* 0x000fe80000100a00 */
[----:B------:R-:W-:Y:S04]  /*2c820*/  STL.64 [R1+0x418], R86 ;  /* 0x0004185601007387 */ /* 0x000fe80000100a00 */
[----:B------:R-:W1:Y:S04]  /*2c830*/  LDS.128 R84, [R109+0x800] ;  /* 0x000800006d547984 */ /* 0x000e680000000c00 */
[----:B------:R-:W3:Y:S04]  /*2c840*/  LDS.128 R100, [R109+0x1800] ;  /* 0x001800006d647984 */ /* 0x000ee80000000c00 */
[----:B------:R3:W-:Y:S04]  /*2c850*/  STL [R1+0xec0], R67 ;  /* 0x000ec04301007387 */ /* 0x0007e80000100800 */
[----:B-1----:R-:W-:Y:S01]  /*2c860*/  STL [R1+0xecc], R86 ;  /* 0x000ecc5601007387 */ /* 0x002fe20000100800 */
[----:B---3--:R-:W-:-:S03]  /*2c870*/  IMAD.MOV.U32 R67, RZ, RZ, R101 ;  /* 0x000000ffff437224 */ /* 0x008fc600078e0065 */
[----:B------:R-:W-:Y:S01]  /*2c880*/  STL [R1+0xec8], R87 ;  /* 0x000ec85701007387 */ /* 0x000fe20000100800 */
[----:B------:R-:W-:-:S03]  /*2c890*/  IMAD.MOV.U32 R66, RZ, RZ, R100 ;  /* 0x000000ffff427224 */ /* 0x000fc600078e0064 */
[----:B------:R-:W-:Y:S04]  /*2c8a0*/  STL.64 [R1+0x3c0], R104 ;  /* 0x0003c06801007387 */ /* 0x000fe80000100a00 */
[----:B------:R-:W-:Y:S04]  /*2c8b0*/  STL.64 [R1+0x3c8], R106 ;  /* 0x0003c86a01007387 */ /* 0x000fe80000100a00 */
[----:B------:R-:W-:Y:S04]  /*2c8c0*/  STL.64 [R1+0x428], R102 ;  /* 0x0004286601007387 */ /* 0x000fe80000100a00 */
[----:B------:R-:W-:Y:S04]  /*2c8d0*/  STL [R1+0xed4], R67 ;  /* 0x000ed44301007387 */ /* 0x000fe80000100800 */
[----:B------:R-:W-:Y:S04]  /*2c8e0*/  STL [R1+0xed0], R66 ;  /* 0x000ed04201007387 */ /* 0x000fe80000100800 */
[----:B------:R-:W-:Y:S04]  /*2c8f0*/  LDS.128 R100, [R108] ;  /* 0x000000006c647984 */ /* 0x000fe80000000c00 */
[----:B------:R-:W-:Y:S04]  /*2c900*/  LDS.128 R104, [R108+0x800] ;  /* 0x000800006c687984 */ /* 0x000fe80000000c00 */
[----:B------:R-:W-:Y:S04]  /*2c910*/  STL.64 [R1+0x3e0], R112 ;  /* 0x0003e07001007387 */ /* 0x000fe80000100a00 */
[----:B------:R-:W1:Y:S04]  /*2c920*/  LDS.128 R108, [R108+0x1800] ;  /* 0x001800006c6c7984 */ /* 0x000e680000000c00 */
[----:B------:R-:W-:Y:S04]  /*2c930*/  STL.64 [R1+0x3e8], R114 ;  /* 0x0003e87201007387 */ /* 0x000fe80000100a00 */
[----:B------:R-:W3:Y:S04]  /*2c940*/  LDS.128 R112, [R3+0x800] ;  /* 0x0008000003707984 */ /* 0x000ee80000000c00 */
[----:B-1----:R-:W-:Y:S01]  /*2c950*/  STL.64 [R1+0x438], R110 ;  /* 0x0004386e01007387 */ /* 0x002fe20000100a00 */
[----:B---3--:R-:W-:-:S03]  /*2c960*/  IMAD.MOV.U32 R67, RZ, RZ, R112 ;  /* 0x000000ffff437224 */ /* 0x008fc600078e0070 */
[----:B------:R-:W-:Y:S01]  /*2c970*/  STL.64 [R1+0x368], R114 ;  /* 0x0003687201007387 */ /* 0x000fe20000100a00 */
[----:B------:R-:W-:-:S03]  /*2c980*/  IMAD.MOV.U32 R66, RZ, RZ, R113 ;  /* 0x000000ffff427224 */ /* 0x000fc600078e0071 */
[----:B------:R-:W1:Y:S02]  /*2c990*/  LDS.128 R112, [R3+0x1000] ;  /* 0x0010000003707984 */ /* 0x000e640000000c00 */
[----:B-1----:R-:W-:Y:S02]  /*2c9a0*/  IMAD.MOV.U32 R86, RZ, RZ, R112 ;  /* 0x000000ffff567224 */ /* 0x002fe400078e0070 */
[----:B------:R-:W-:Y:S01]  /*2c9b0*/  STL.64 [R1+0x408], R114 ;  /* 0x0004087201007387 */ /* 0x000fe20000100a00 */
[----:B------:R-:W-:-:S03]  /*2c9c0*/  IMAD.MOV.U32 R87, RZ, RZ, R113 ;  /* 0x000000ffff577224 */ /* 0x000fc600078e0071 */
[----:B------:R-:W1:Y:S02]  /*2c9d0*/  LDS.128 R112, [R3+0x1800] ;  /* 0x0018000003707984 */ /* 0x000e640000000c00 */
[----:B-1----:R-:W-:Y:S02]  /*2c9e0*/  IMAD.MOV.U32 R54, RZ, RZ, R112 ;  /* 0x000000ffff367224 */ /* 0x002fe400078e0070 */
[----:B------:R1:W-:Y:S01]  /*2c9f0*/  STL.64 [R1+0x448], R114 ;  /* 0x0004487201007387 */ /* 0x0003e20000100a00 */
[----:B------:R-:W-:-:S03]  /*2ca00*/  IMAD.MOV.U32 R55, RZ, RZ, R113 ;  /* 0x000000ffff377224 */ /* 0x000fc600078e0071 */
[----:B------:R-:W3:Y:S04]  /*2ca10*/  LDL.LU R112, [R1+0x638] ;  /* 0x0006380001707983 */ /* 0x000ee80000300800 */
[----:B------:R-:W3:Y:S04]  /*2ca20*/  LDL.LU R113, [R1+0x63c] ;  /* 0x00063c0001717983 */ /* 0x000ee80000300800 */
[----:B-1----:R-:W3:Y:S04]  /*2ca30*/  LDL.LU R114, [R1+0x628] ;  /* 0x0006280001727983 */ /* 0x002ee80000300800 */
        /* <DEDUP_REMOVED lines=10> */
[----:B------:R-:W-:Y:S02]  /*2cae0*/  IMAD.MOV.U32 R59, RZ, RZ, R109 ;  /* 0x000000ffff3b7224 */ /* 0x000fe400078e006d */
[----:B------:R-:W-:Y:S04]  /*2caf0*/  LDS.128 R108, [R3] ;  /* 0x00000000036c7984 */ /* 0x000fe80000000c00 */
[----:B------:R-:W-:Y:S06]  /*2cb00*/  BAR.SYNC.DEFER_BLOCKING 0x0 ;  /* 0x0000000000007b1d */ /* 0x000fec0000010000 */
[----:B--2---:R1:W-:Y:S02]  /*2cb10*/  STS.128 [R0], R4 ;  /* 0x0000000400007388 */ /* 0x0043e40000000c00 */
[----:B-1----:R-:W-:-:S02]  /*2cb20*/  IMAD.MOV.U32 R4, RZ, RZ, R124 ;  /* 0x000000ffff047224 */ /* 0x002fc400078e007c */
[----:B------:R-:W-:Y:S02]  /*2cb30*/  IMAD.MOV.U32 R5, RZ, RZ, R125 ;  /* 0x000000ffff057224 */ /* 0x000fe400078e007d */
[----:B------:R-:W-:Y:S02]  /*2cb40*/  IMAD.MOV.U32 R6, RZ, RZ, R128 ;  /* 0x000000ffff067224 */ /* 0x000fe400078e0080 */
[----:B------:R-:W-:-:S05]  /*2cb50*/  IMAD.MOV.U32 R7, RZ, RZ, R129 ;  /* 0x000000ffff077224 */ /* 0x000fca00078e0081 */
[----:B------:R1:W-:Y:S04]  /*2cb60*/  STS.128 [R0+0x100], R4 ;  /* 0x0001000400007388 */ /* 0x0003e80000000c00 */
[----:B-1----:R-:W2:Y:S04]  /*2cb70*/  LDL.LU R4, [R1+0x70] ;  /* 0x0000700001047983 */ /* 0x002ea80000300800 */
[----:B------:R-:W2:Y:S04]  /*2cb80*/  LDL.LU R5, [R1+0x74] ;  /* 0x0000740001057983 */ /* 0x000ea80000300800 */
[----:B------:R-:W2:Y:S04]  /*2cb90*/  LDL.LU R6, [R1+0x60] ;  /* 0x0000600001067983 */ /* 0x000ea80000300800 */
[----:B------:R-:W2:Y:S01]  /*2cba0*/  LDL.LU R7, [R1+0x64] ;  /* 0x0000640001077983 */ /* 0x000ea20000300800 */
[----:B------:R-:W-:-:S02]  /*2cbb0*/  IMAD.MOV.U32 R128, RZ, RZ, R126 ;  /* 0x000000ffff807224 */ /* 0x000fc400078e007e */
[----:B------:R-:W-:Y:S01]  /*2cbc0*/  IMAD.MOV.U32 R129, RZ, RZ, R127 ;  /* 0x000000ffff817224 */ /* 0x000fe200078e007f */
[----:B---3--:R-:W-:Y:S04]  /*2cbd0*/  STS.128 [R0+0x80], R112 ;  /* 0x0000807000007388 */ /* 0x008fe80000000c00 */
[----:B----4-:R1:W-:Y:S04]  /*2cbe0*/  STS.128 [R0+0x200], R116 ;  /* 0x0002007400007388 */ /* 0x0103e80000000c00 */
        /* <DEDUP_REMOVED lines=8> */
[----:B------:R1:W-:Y:S04]  /*2cc70*/  STS.128 [R0+0x280], R120 ;  /* 0x0002807800007388 */ /* 0x0003e80000000c00 */
        /* <DEDUP_REMOVED lines=9> */
[----:B---3--:R-:W-:Y:S04]  /*2cd10*/  STS.128 [R0+0x380], R116 ;  /* 0x0003807400007388 */ /* 0x008fe80000000c00 */
[----:B----4-:R1:W-:Y:S04]  /*2cd20*/  STS.128 [R0+0x400], R112 ;  /* 0x0004007000007388 */ /* 0x0103e80000000c00 */
        /* <DEDUP_REMOVED lines=11> */
[----:B------:R1:W-:Y:S04]  /*2cde0*/  STS.128 [R0+0x480], R120 ;  /* 0x0004807800007388 */ /* 0x0003e80000000c00 */
        /* <DEDUP_REMOVED lines=10> */
[----:B------:R1:W-:Y:S02]  /*2ce90*/  STS.128 [R0+0x180], R128 ;  /* 0x0001808000007388 */ /* 0x0003e40000000c00 */
[----:B-1----:R-:W-:-:S02]  /*2cea0*/  LOP3.LUT R130, R2, 0x20, RZ, 0x3c, !PT ;  /* 0x0000002002827812 */ /* 0x002fc400078e3cff */
[----:B------:R-:W1:Y:S04]  /*2ceb0*/  S2R R131, SR_TID.X ;  /* 0x0000000000837919 */ /* 0x000e680000002100 */
[----:B--2---:R-:W-:Y:S04]  /*2cec0*/  STS.128 [R0+0x580], R112 ;  /* 0x0005807000007388 */ /* 0x004fe80000000c00 */
[----:B---3--:R2:W-:Y:S04]  /*2ced0*/  STS.128 [R0+0x600], R4 ;  /* 0x0006000400007388 */ /* 0x0085e80000000c00 */
[----:B--2---:R-:W2:Y:S04]  /*2cee0*/  LDL.LU R4, [R1+0x610] ;  /* 0x0006100001047983 */ /* 0x004ea80000300800 */
[----:B----4-:R3:W-:Y:S04]  /*2cef0*/  STS.128 [R0+0x680], R116 ;  /* 0x0006807400007388 */ /* 0x0107e80000000c00 */
[----:B------:R-:W2:Y:S04]  /*2cf00*/  LDL.LU R5, [R1+0x614] ;  /* 0x0006140001057983 */ /* 0x000ea80000300800 */
[----:B------:R-:W2:Y:S04]  /*2cf10*/  LDL.LU R6, [R1+0x600] ;  /* 0x0006000001067983 */ /* 0x000ea80000300800 */
[----:B------:R-:W2:Y:S04]  /*2cf20*/  LDL.LU R7, [R1+0x604] ;  /* 0x0006040001077983 */ /* 0x000ea80000300800 */
[----:B------:R4:W-:Y:S04]  /*2cf30*/  STS.128 [R0+0x700], R120 ;  /* 0x0007007800007388 */ /* 0x0009e80000000c00 */
[----:B------:R-:W-:Y:S04]  /*2cf40*/  STS.128 [R0+0x780], R124 ;  /* 0x0007807c00007388 */ /* 0x000fe80000000c00 */
[----:B------:R-:W-:Y:S01]  /*2cf50*/  BAR.SYNC.DEFER_BLOCKING 0x0 ;  /* 0x0000000000007b1d */ /* 0x000fe20000010000 */
[----:B---3--:R-:W-:-:S02]  /*2cf60*/  IMAD.MOV.U32 R118, RZ, RZ, R136 ;  /* 0x000000ffff767224 */ /* 0x008fc400078e0088 */
[----:B------:R-:W-:Y:S02]  /*2cf70*/  IMAD.MOV.U32 R119, RZ, RZ, R137 ;  /* 0x000000ffff777224 */ /* 0x000fe400078e0089 */
[----:B------:R-:W-:Y:S01]  /*2cf80*/  IMAD.MOV.U32 R116, RZ, RZ, R132 ;  /* 0x000000ffff747224 */ /* 0x000fe200078e0084 */
[----:B------:R-:W3:Y:S01]  /*2cf90*/  LDL.LU R112, [R1+0x618] ;  /* 0x0006180001707983 */ /* 0x000ee20000300800 */
[----:B------:R-:W-:Y:S02]  /*2cfa0*/  IMAD.MOV.U32 R117, RZ, RZ, R133 ;  /* 0x000000ffff757224 */ /* 0x000fe400078e0085 */
[----:B------:R-:W-:Y:S01]  /*2cfb0*/  IMAD.MOV.U32 R136, RZ, RZ, R134 ;  /* 0x000000ffff887224 */ /* 0x000fe200078e0086 */
[----:B------:R-:W3:Y:S01]  /*2cfc0*/  LDL.LU R113, [R1+0x61c] ;  /* 0x00061c0001717983 */ /* 0x000ee20000300800 */
[----:B------:R-:W-:-:S03]  /*2cfd0*/  IMAD.MOV.U32 R137, RZ, RZ, R135 ;  /* 0x000000ffff897224 */ /* 0x000fc600078e0087 */
[----:B------:R-:W3:Y:S04]  /*2cfe0*/  LDL.LU R114, [R1+0x608] ;  /* 0x0006080001727983 */ /* 0x000ee80000300800 */
[----:B------:R-:W3:Y:S04]  /*2cff0*/  LDL.LU R115, [R1+0x60c] ;  /* 0x00060c0001737983 */ /* 0x000ee80000300800 */
[----:B----4-:R-:W4:Y:S04]  /*2d000*/  LDL.LU R120, [R1+0x6c0] ;  /* 0x0006c00001787983 */ /* 0x010f280000300800 */
[----:B------:R-:W1:Y:S04]  /*2d010*/  LDS.128 R132, [R2] ;  /* 0x0000000002847984 */ /* 0x000e680000000c00 */
[----:B------:R-:W1:Y:S04]  /*2d020*/  LDS.128 R124, [R2+0x800] ;  /* 0x00080000027c7984 */ /* 0x000e680000000c00 */
[----:B------:R-:W4:Y:S04]  /*2d030*/  LDL.LU R121, [R1+0x6c4] ;  /* 0x0006c40001797983 */ /* 0x000f280000300800 */
[----:B------:R-:W4:Y:S04]  /*2d040*/  LDL.LU R122, [R1+0x6b0] ;  /* 0x0006b000017a7983 */ /* 0x000f280000300800 */
[----:B------:R-:W4:Y:S04]  /*2d050*/  LDL.LU R123, [R1+0x6b4] ;  /* 0x0006b400017b7983 */ /* 0x000f280000300800 */
[----:B-1----:R-:W-:Y:S04]  /*2d060*/  STL.64 [R1+0x320], R132 ;  /* 0x0003208401007387 */ /* 0x002fe80000100a00 */
[----:B------:R-:W-:Y:S04]  /*2d070*/  STL.64 [R1+0x328], R134 ;  /* 0x0003288601007387 */ /* 0x000fe80000100a00 */
[----:B------:R-:W-:Y:S04]  /*2d080*/  STL.64 [R1+0x2c0], R124 ;  /* 0x0002c07c01007387 */ /* 0x000fe80000100a00 */
[----:B------:R-:W-:Y:S04]  /*2d090*/  STL.64 [R1+0x2c8], R126 ;  /* 0x0002c87e01007387 */ /* 0x000fe80000100a00 */
[----:B------:R-:W1:Y:S04]  /*2d0a0*/  LDS.128 R124, [R2+0x1000] ;  /* 0x00100000027c7984 */ /* 0x000e680000000c00 */
[----:B------:R-:W1:Y:S04]  /*2d0b0*/  LDS.128 R132, [R2+0x1800] ;  /* 0x0018000002847984 */ /* 0x000e680000000c00 */
[----:B------:R-:W-:Y:S04]  /*2d0c0*/  STL [R1+0xe54], R2 ;  /* 0x000e540201007387 */ /* 0x000fe80000100800 */
[----:B-1----:R1:W-:Y:S04]  /*2d0d0*/  STL.64 [R1+0x2b0], R124 ;  /* 0x0002b07c01007387 */ /* 0x0023e80000100a00 */
[----:B------:R-:W-:Y:S04]  /*2d0e0*/  STL.64 [R1+0x2b8], R126 ;  /* 0x0002b87e01007387 */ /* 0x000fe80000100a00 */
[----:B------:R-:W-:Y:S04]  /*2d0f0*/  STL.64 [R1+0x390], R132 ;  /* 0x0003908401007387 */ /* 0x000fe80000100a00 */
[----:B------:R-:W-:Y:S04]  /*2d100*/  STL.64 [R1+0x398], R134 ;  /* 0x0003988601007387 */ /* 0x000fe80000100a00 */
[----:B------:R-:W1:Y:S02]  /*2d110*/  LDS.128 R132, [R130] ;  /* 0x0000000082847984 */ /* 0x000e640000000c00 */
[C---:B-1----:R-:W-:Y:S01]  /*2d120*/  LOP3.LUT R124, R131.reuse, 0x7f, RZ, 0xc0, !PT ;  /* 0x0000007f837c7812 */ /* 0x042fe200078ec0ff */
[----:B------:R-:W-:-:S05]  /*2d130*/  IMAD.SHL.U32 R131, R131, 0x1000, RZ ;  /* 0x0000100083837824 */ /* 0x000fca00078e00ff */
[----:B------:R-:W-:-:S05]  /*2d140*/  LOP3.LUT R131, R131, 0x6000, RZ, 0xc0, !PT ;  /* 0x0000600083837812 */ /* 0x000fca00078ec0ff */
[----:B------:R-:W-:Y:S02]  /*2d150*/  IMAD R131, R124, 0x10, R131 ;  /* 0x000000107c837824 */ /* 0x000fe400078e0283 */
[----:B------:R-:W-:Y:S04]  /*2d160*/  LDS.128 R124, [R130+0x1000] ;  /* 0x00100000827c7984 */ /* 0x000fe80000000c00 */
[----:B------:R-:W-:Y:S04]  /*2d170*/  STL.64 [R1+0x2a0], R132 ;  /* 0x0002a08401007387 */ /* 0x000fe80000100a00 */
[----:B------:R-:W-:Y:S04]  /*2d180*/  STL.64 [R1+0x2a8], R134 ;  /* 0x0002a88601007387 */ /* 0x000fe80000100a00 */
[----:B------:R-:W1:Y:S01]  /*2d190*/  LDS.128 R132, [R130+0x800] ;  /* 0x0008000082847984 */ /* 0x000e620000000c00 */
[----:B------:R-:W-:-:S03]  /*2d1a0*/  LOP3.LUT R131, R131, 0x40, RZ, 0x3c, !PT ;  /* 0x0000004083837812 */ /* 0x000fc600078e3cff */
[----:B-1----:R-:W-:Y:S04]  /*2d1b0*/  STL.64 [R1+0x290], R132 ;  /* 0x0002908401007387 */ /* 0x002fe80000100a00 */
[----:B------:R-:W-:Y:S04]  /*2d1c0*/  STL.64 [R1+0x298], R134 ;  /* 0x0002988601007387 */ /* 0x000fe80000100a00 */
[----:B------:R-:W1:Y:S04]  /*2d1d0*/  LDS.128 R132, [R130+0x1800] ;  /* 0x0018000082847984 */ /* 0x000e680000000c00 */
[----:B------:R-:W-:Y:S04]  /*2d1e0*/  STL.64 [R1+0x270], R124 ;  /* 0x0002707c01007387 */ /* 0x000fe80000100a00 */
[----:B------:R-:W-:Y:S04]  /*2d1f0*/  STL.64 [R1+0x278], R126 ;  /* 0x0002787e01007387 */ /* 0x000fe80000100a00 */
[----:B------:R-:W2:Y:S04]  /*2d200*/  LDS.128 R124, [R131] ;  /* 0x00000000837c7984 */ /* 0x000ea80000000c00 */
[----:B-1----:R-:W-:Y:S04]  /*2d210*/  STL.64 [R1+0x3b0], R132 ;  /* 0x0003b08401007387 */ /* 0x002fe80000100a00 */
[----:B------:R-:W-:Y:S04]  /*2d220*/  STL.64 [R1+0x3b8], R134 ;  /* 0x0003b88601007387 */ /* 0x000fe80000100a00 */
[----:B------:R-:W-:Y:S04]  /*2d230*/  LDS.128 R132, [R131+0x800] ;  /* 0x0008000083847984 */ /* 0x000fe80000000c00 */
[----:B--2---:R-:W-:Y:S04]  /*2d240*/  STL.64 [R1+0x250], R124 ;  /* 0x0002507c01007387 */ /* 0x004fe80000100a00 */
[----:B------:R-:W-:Y:S04]  /*2d250*/  STL.64 [R1+0x258], R126 ;  /* 0x0002587e01007387 */ /* 0x000fe80000100a00 */
[----:B------:R-:W1:Y:S04]  /*2d260*/  LDS.128 R124, [R131+0x1000] ;  /* 0x00100000837c7984 */ /* 0x000e680000000c00 */
[----:B-1----:R-:W-:Y:S01]  /*2d270*/  STL.64 [R1+0x220], R124 ;  /* 0x0002207c01007387 */ /* 0x002fe20000100a00 */
[----:B------:R-:W-:-:S03]  /*2d280*/  IMAD.MOV.U32 R2, RZ, RZ, R127 ;  /* 0x000000ffff027224 */ /* 0x000fc600078e007f */
[----:B------:R-:W-:Y:S04]  /*2d290*/  STL.64 [R1+0x240], R132 ;  /* 0x0002408401007387 */ /* 0x000fe80000100a00 */
[----:B------:R-:W-:Y:S04]  /*2d2a0*/  STL.64 [R1+0x248], R134 ;  /* 0x0002488601007387 */ /* 0x000fe80000100a00 */
[----:B------:R-:W1:Y:S04]  /*2d2b0*/  LDS.128 R132, [R131+0x1800] ;  /* 0x0018000083847984 */ /* 0x000e680000000c00 */
[----:B------:R-:W-:Y:S04]  /*2d2c0*/  STL [R1+0x228], R126 ;  /* 0x0002287e01007387 */ /* 0x000fe80000100800 */
[----:B------:R-:W2:Y:S04]  /*2d2d0*/  LDS.128 R124, [R3+0x800] ;  /* 0x00080000037c7984 */ /* 0x000ea80000000c00 */
[----:B------:R-:W3:Y:S04]  /*2d2e0*/  LDS.128 R128, [R3] ;  /* 0x0000000003807984 */ /* 0x000ee80000000c00 */
[----:B------:R1:W-:Y:S04]  /*2d2f0*/  STL [R1+0xe58], R2 ;  /* 0x000e580201007387 */ /* 0x0003e80000100800 */
[----:B-1----:R-:W-:Y:S04]  /*2d300*/  STL.64 [R1+0x3d0], R132 ;  /* 0x0003d08401007387 */ /* 0x002fe80000100a00 */
[----:B------:R-:W-:Y:S04]  /*2d310*/  STL.64 [R1+0x3d8], R134 ;  /* 0x0003d88601007387 */ /* 0x000fe80000100a00 */
[----:B--2---:R-:W-:Y:S01]  /*2d320*/  STL.64 [R1+0x180], R124 ;  /* 0x0001807c01007387 */ /* 0x004fe20000100a00 */
[----:B------:R-:W-:-:S03]  /*2d330*/  IMAD.MOV.U32 R2, RZ, RZ, R127 ;  /* 0x000000ffff027224 */ /* 0x000fc600078e007f */
[----:B---3--:R-:W-:Y:S04]  /*2d340*/  STL.64 [R1+0x1b0], R128 ;  /* 0x0001b08001007387 */ /* 0x008fe80000100a00 */
[----:B------:R-:W-:Y:S04]  /*2d350*/  STL.64 [R1+0x1b8], R130 ;  /* 0x0001b88201007387 */ /* 0x000fe80000100a00 */
[----:B------:R-:W-:Y:S04]  /*2d360*/  STL [R1+0x188], R126 ;  /* 0x0001887e01007387 */ /* 0x000fe80000100800 */
[----:B------:R-:W1:Y:S04]  /*2d370*/  LDS.128 R124, [R3+0x1800] ;  /* 0x00180000037c7984 */ /* 0x000e680000000c00 */
[----:B------:R-:W2:Y:S04]  /*2d380*/  LDS.128 R128, [R3+0x1000] ;  /* 0x0010000003807984 */ /* 0x000ea80000000c00 */
[----:B------:R-:W-:Y:S06]  /*2d390*/  BAR.SYNC.DEFER_BLOCKING 0x0 ;  /* 0x0000000000007b1d */ /* 0x000fec0000010000 */
[----:B------:R-:W-:Y:S04]  /*2d3a0*/  STL [R1+0xe5c], R2 ;  /* 0x000e5c0201007387 */ /* 0x000fe80000100800 */
[----:B------:R3:W-:Y:S04]  /*2d3b0*/  STS.128 [R0+0x80], R112 ;  /* 0x0000807000007388 */ /* 0x0007e80000000c00 */
[----:B-1----:R-:W-:Y:S04]  /*2d3c0*/  STL [R1+0x3f0], R124 ;  /* 0x0003f07c01007387 */ /* 0x002fe80000100800 */
[----:B--2---:R-:W-:Y:S04]  /*2d3d0*/  STL.64 [R1+0xc0], R128 ;  /* 0x0000c08001007387 */ /* 0x004fe80000100a00 */
[----:B------:R-:W-:Y:S04]  /*2d3e0*/  STL.64 [R1+0xc8], R130 ;  /* 0x0000c88201007387 */ /* 0x000fe80000100a00 */
[----:B------:R-:W-:Y:S04]  /*2d3f0*/  STL.64 [R1+0x3f8], R126 ;  /* 0x0003f87e01007387 */ /* 0x000fe80000100a00 */
[----:B------:R-:W2:Y:S04]  /*2d400*/  LDL.LU R3, [R1+0xe3c] ;  /* 0x000e3c0001037983 */ /* 0x000ea80000300800 */
[----:B---3--:R-:W3:Y:S04]  /*2d410*/  LDL.LU R112, [R1+0x6c8] ;  /* 0x0006c80001707983 */ /* 0x008ee80000300800 */
[----:B------:R-:W3:Y:S04]  /*2d420*/  LDL.LU R113, [R1+0x6cc] ;  /* 0x0006cc0001717983 */ /* 0x000ee80000300800 */
[----:B------:R-:W3:Y:S04]  /*2d430*/  LDL.LU R114, [R1+0x6b8] ;  /* 0x0006b80001727983 */ /* 0x000ee80000300800 */
[----:B------:R1:W-:Y:S04]  /*2d440*/  STS.128 [R0], R4 ;  /* 0x0000000400007388 */ /* 0x0003e80000000c00 */
[----:B------:R-:W3:Y:S04]  /*2d450*/  LDL.LU R115, [R1+0x6bc] ;  /* 0x0006bc0001737983 */ /* 0x000ee80000300800 */
        /* <DEDUP_REMOVED lines=9> */
[----:B------:R1:W-:Y:S01]  /*2d4f0*/  STS.128 [R0+0x200], R120 ;  /* 0x0002007800007388 */ /* 0x0003e20000000c00 */
[----:B------:R-:W-:-:S03]  /*2d500*/  IMAD.MOV.U32 R2, RZ, RZ, R125 ;  /* 0x000000ffff027224 */ /* 0x000fc600078e007d */
        /* <DEDUP_REMOVED lines=8> */
[----:B---3--:R-:W-:Y:S04]  /*2d590*/  STS.128 [R0+0x280], R112 ;  /* 0x0002807000007388 */ /* 0x008fe80000000c00 */
[----:B--2---:R1:W-:Y:S04]  /*2d5a0*/  STS.128 [R0+0x300], R4 ;  /* 0x0003000400007388 */ /* 0x0043e80000000c00 */
[----:B-1----:R-:W2:Y:S04]  /*2d5b0*/  LDL.LU R4, [R1+0x4c0] ;  /* 0x0004c00001047983 */ /* 0x002ea80000300800 */
[----:B------:R-:W2:Y:S04]  /*2d5c0*/  LDL.LU R5, [R1+0x4c4] ;  /* 0x0004c40001057983 */ /* 0x000ea80000300800 */
[----:B------:R-:W2:Y:S04]  /*2d5d0*/  LDL.LU R6, [R1+0x4a0] ;  /* 0x0004a00001067983 */ /* 0x000ea80000300800 */
[----:B----4-:R1:W-:Y:S04]  /*2d5e0*/  STS.128 [R0+0x380], R116 ;  /* 0x0003807400007388 */ /* 0x0103e80000000c00 */
[----:B------:R-:W2:Y:S04]  /*2d5f0*/  LDL.LU R7, [R1+0x4a4] ;  /* 0x0004a40001077983 */ /* 0x000ea80000300800 */
        /* <DEDUP_REMOVED lines=10> */
[----:B------:R1:W-:Y:S02]  /*2d6a0*/  STS.128 [R0+0x400], R120 ;  /* 0x0004007800007388 */ /* 0x0003e40000000c00 */
[----:B-1----:R-:W-:-:S05]  /*2d6b0*/  IMAD R120, R3, c[0x0][0x194], RZ ;  /* 0x0000650003787a24 */ /* 0x002fca00078e02ff */
[C---:B------:R-:W-:Y:S01]  /*2d6c0*/  LEA R3, P6, R120.reuse, c[0x0][0x170], 0x2 ;  /* 0x00005c0078037a11 */ /* 0x040fe200078c10ff */
[----:B--2---:R1:W-:Y:S03]  /*2d6d0*/  STS.128 [R0+0x500], R4 ;  /* 0x0005000400007388 */ /* 0x0043e60000000c00 */
[----:B-1----:R-:W-:Y:S01]  /*2d6e0*/  LEA.HI.X.SX32 R4, R120, c[0x0][0x174], 0x2, P6 ;  /* 0x00005d0078047a11 */ /* 0x002fe200030f16ff */
[----:B---3--:R-:W-:Y:S04]  /*2d6f0*/  STS.128 [R0+0x580], R116 ;  /* 0x0005807400007388 */ /* 0x008fe80000000c00 */
[----:B----4-:R1:W-:Y:S04]  /*2d700*/  STS.128 [R0+0x600], R112 ;  /* 0x0006007000007388 */ /* 0x0103e80000000c00 */
[----:B-1----:R-:W2:Y:S04]  /*2d710*/  LDL.LU R112, [R1+0x848] ;  /* 0x0008480001707983 */ /* 0x002ea80000300800 */
[----:B------:R-:W2:Y:S04]  /*2d720*/  LDL.LU R113, [R1+0x84c] ;  /* 0x00084c0001717983 */ /* 0x000ea80000300800 */
[----:B------:R-:W2:Y:S04]  /*2d730*/  LDL.LU R114, [R1+0x838] ;  /* 0x0008380001727983 */ /* 0x000ea80000300800 */
[----:B------:R-:W2:Y:S04]  /*2d740*/  LDL.LU R115, [R1+0x83c] ;  /* 0x00083c0001737983 */ /* 0x000ea80000300800 */
[----:B------:R-:W3:Y:S04]  /*2d750*/  LDL.LU R129, [R1+0xf0] ;  /* 0x0000f00001817983 */ /* 0x000ee80000300800 */
[----:B------:R-:W4:Y:S04]  /*2d760*/  LDL.LU R130, [R1+0xf4] ;  /* 0x0000f40001827983 */ /* 0x000f280000300800 */
        /* <DEDUP_REMOVED lines=8> */
[----:B------:R-:W-:Y:S04]  /*2d7f0*/  STS.128 [R0+0x180], R136 ;  /* 0x0001808800007388 */ /* 0x000fe80000000c00 */
[----:B------:R1:W-:Y:S01]  /*2d800*/  STS.128 [R0+0x480], R124 ;  /* 0x0004807c00007388 */ /* 0x0003e20000000c00 */
[----:B------:R-:W-:-:S03]  /*2d810*/  ISETP.LT.AND P5, PT, R252, c[0x0][0x17c], !P0 ;  /* 0x00005f00fc007a0c */ /* 0x000fc600047a1270 */
[----:B------:R-:W4:Y:S04]  /*2d820*/  LDL.LU R133, [R1+0x120] ;  /* 0x0001200001857983 */ /* 0x000f280000300800 */
[----:B------:R-:W4:Y:S01]  /*2d830*/  LDL.LU R132, [R1+0x124] ;  /* 0x0001240001847983 */ /* 0x000f220000300800 */
[----:B-1----:R-:W-:-:S05]  /*2d840*/  IMAD R125, R252, c[0x0][0x198], RZ ;  /* 0x00006600fc7d7a24 */ /* 0x002fca00078e02ff */
[CC--:B------:R-:W-:Y:S02]  /*2d850*/  LEA R6, P6, R125.reuse, R3.reuse, 0x2 ;  /* 0x000000037d067211 */ /* 0x0c0fe400078c10ff */
[C---:B------:R-:W-:Y:S02]  /*2d860*/  IADD3 R124, R125.reuse, c[0x0][0x198], RZ ;  /* 0x000066007d7c7a10 */ /* 0x040fe40007ffe0ff */
[----:B------:R-:W-:Y:S02]  /*2d870*/  LEA.HI.X.SX32 R7, R125, R4, 0x2, P6 ;  /* 0x000000047d077211 */ /* 0x000fe400030f16ff */
[C---:B------:R-:W-:Y:S01]  /*2d880*/  IADD3 R5, R124.reuse, c[0x0][0x198], RZ ;  /* 0x000066007c057a10 */ /* 0x040fe20007ffe0ff */
[----:B--2---:R1:W-:Y:S04]  /*2d890*/  STS.128 [R0+0x680], R112 ;  /* 0x0006807000007388 */ /* 0x0043e80000000c00 */
[----:B---3--:R-:W-:Y:S04]  /*2d8a0*/  STS.128 [R0+0x700], R116 ;  /* 0x0007007400007388 */ /* 0x008fe80000000c00 */
[----:B----4-:R2:W-:Y:S04]  /*2d8b0*/  STS.128 [R0+0x780], R120 ;  /* 0x0007807800007388 */ /* 0x0105e80000000c00 */
[----:B------:R-:W-:Y:S01]  /*2d8c0*/  BAR.SYNC.DEFER_BLOCKING 0x0 ;  /* 0x0000000000007b1d */ /* 0x000fe20000010000 */
[----:B-1----:R-:W-:-:S04]  /*2d8d0*/  LEA R112, P6, R124, R3, 0x2 ;  /* 0x000000037c707211 */ /* 0x002fc800078c10ff */
[----:B------:R-:W-:Y:S02]  /*2d8e0*/  LEA.HI.X.SX32 R113, R124, R4, 0x2, P6 ;  /* 0x000000047c717211 */ /* 0x000fe400030f16ff */
[----:B--2---:R-:W-:Y:S01]  /*2d8f0*/  IADD3 R0, R5, c[0x0][0x198], RZ ;  /* 0x0000660005007a10 */ /* 0x004fe20007ffe0ff */
[----:B------:R1:W-:Y:S04]  /*2d900*/  @P5 STG.E [R6.64], R128 ;  /* 0x0000008006005986 */ /* 0x0003e8000c101904 */
[----:B------:R2:W-:Y:S04]  /*2d910*/  @P3 STG.E [R112.64], R131 ;  /* 0x0000008370003986 */ /* 0x0005e8000c101904 */
[----:B-1----:R-:W3:Y:S01]  /*2d920*/  LDL.LU R128, [R1+0x130] ;  /* 0x0001300001807983 */ /* 0x002ee20000300800 */
[----:B------:R-:W-:-:S02]  /*2d930*/  IADD3 R7, R252, 0x5, RZ ;  /* 0x00000005fc077810 */ /* 0x000fc40007ffe0ff */
[CC--:B------:R-:W-:Y:S01]  /*2d940*/  LEA R6, P6, R0.reuse, R3.reuse, 0x2 ;  /* 0x0000000300067211 */ /* 0x0c0fe200078c10ff */
[----:B--2---:R-:W2:Y:S01]  /*2d950*/  LDL.LU R131, [R1+0x134] ;  /* 0x0001340001837983 */ /* 0x004ea20000300800 */
[----:B------:R-:W-:Y:S02]  /*2d960*/  LEA R112, P3, R5, R3, 0x2 ;  /* 0x0000000305707211 */ /* 0x000fe400078610ff */
[----:B------:R-:W-:Y:S02]  /*2d970*/  ISETP.LT.AND P5, PT, R7, c[0x0][0x17c], !P0 ;  /* 0x00005f0007007a0c */ /* 0x000fe400047a1270 */
[-C--:B------:R-:W-:Y:S02]  /*2d980*/  LEA.HI.X.SX32 R113, R5, R4.reuse, 0x2, P3 ;  /* 0x0000000405717211 */ /* 0x080fe400018f16ff */
[----:B------:R-:W-:-:S03]  /*2d990*/  LEA.HI.X.SX32 R7, R0, R4, 0x2, P6 ;  /* 0x0000000400077211 */ /* 0x000fc600030f16ff */
[----:B------:R1:W-:Y:S04]  /*2d9a0*/  @P1 STG.E [R112.64], R129 ;  /* 0x0000008170001986 */ /* 0x0003e8000c101904 */
[----:B------:R4:W-:Y:S04]  /*2d9b0*/  @P4 STG.E [R6.64], R130 ;  /* 0x0000008206004986 */ /* 0x0009e8000c101904 */
[----:B-1----:R-:W2:Y:S04]  /*2d9c0*/  LDL.LU R129, [R1+0x140] ;  /* 0x0001400001817983 */ /* 0x002ea80000300800 */
[----:B----4-:R-:W4:Y:S01]  /*2d9d0*/  LDL.LU R130, [R1+0x144] ;  /* 0x0001440001827983 */ /* 0x010f220000300800 */
[----:B------:R-:W-:-:S04]  /*2d9e0*/  IADD3 R0, R0, c[0x0][0x198], RZ ;  /* 0x0000660000007a10 */ /* 0x000fc80007ffe0ff */
[C---:B------:R-:W-:Y:S02]  /*2d9f0*/  IADD3 R5, R0.reuse, c[0x0][0x198], RZ ;  /* 0x0000660000057a10 */ /* 0x040fe40007ffe0ff */
[-C--:B------:R-:W-:Y:S02]  /*2da00*/  LEA R6, P1, R0, R3.reuse, 0x2 ;  /* 0x0000000300067211 */ /* 0x080fe400078210ff */
[C---:B------:R-:W-:Y:S02]  /*2da10*/  IADD3 R113, R252.reuse, 0x7, RZ ;  /* 0x00000007fc717810 */ /* 0x040fe40007ffe0ff */
[----:B------:R-:W-:Y:S02]  /*2da20*/  LEA R112, P6, R5, R3, 0x2 ;  /* 0x0000000305707211 */ /* 0x000fe400078c10ff */
[----:B------:R-:W-:Y:S02]  /*2da30*/  IADD3 R114, R252, 0x6, RZ ;  /* 0x00000006fc727810 */ /* 0x000fe40007ffe0ff */
[----:B------:R-:W-:-:S02]  /*2da40*/  LEA.HI.X.SX32 R7, R0, R4, 0x2, P1 ;  /* 0x0000000400077211 */ /* 0x000fc400008f16ff */
[----:B------:R-:W-:Y:S02]  /*2da50*/  ISETP.LT.AND P4, PT, R113, c[0x0][0x17c], !P0 ;  /* 0x00005f0071007a0c */ /* 0x000fe40004781270 */
[C---:B------:R-:W-:Y:S02]  /*2da60*/  IADD3 R0, R5.reuse, c[0x0][0x198], RZ ;  /* 0x0000660005007a10 */ /* 0x040fe40007ffe0ff */
[----:B------:R-:W-:Y:S01]  /*2da70*/  LEA.HI.X.SX32 R113, R5, R4, 0x2, P6 ;  /* 0x0000000405717211 */ /* 0x000fe200030f16ff */
[----:B------:R1:W-:Y:S01]  /*2da80*/  @P2 STG.E [R6.64], R133 ;  /* 0x0000008506002986 */ /* 0x0003e2000c101904 */
[----:B------:R-:W-:Y:S02]  /*2da90*/  ISETP.LT.AND P3, PT, R114, c[0x0][0x17c], !P0 ;  /* 0x00005f0072007a0c */ /* 0x000fe40004761270 */
[----:B------:R-:W-:Y:S01]  /*2daa0*/  IADD3 R5, R0, c[0x0][0x198], RZ ;  /* 0x0000660000057a10 */ /* 0x000fe20007ffe0ff */
[----:B------:R1:W-:Y:S01]  /*2dab0*/  @P5 STG.E [R112.64], R132 ;  /* 0x0000008470005986 */ /* 0x0003e2000c101904 */
[----:B------:R-:W-:-:S03]  /*2dac0*/  IADD3 R114, R252, 0x8, RZ ;  /* 0x00000008fc727810 */ /* 0x000fc60007ffe0ff */
[----:B-1----:R-:W4:Y:S01]  /*2dad0*/  LDL.LU R133, [R1+0x150] ;  /* 0x0001500001857983 */ /* 0x002f220000300800 */
[----:B------:R-:W-:-:S03]  /*2dae0*/  LEA R6, P2, R0, R3, 0x2 ;  /* 0x0000000300067211 */ /* 0x000fc600078410ff */
[----:B------:R-:W4:Y:S01]  /*2daf0*/  LDL.LU R132, [R1+0x154] ;  /* 0x0001540001847983 */ /* 0x000f220000300800 */
[----:B------:R-:W-:Y:S02]  /*2db00*/  IADD3 R113, R252, 0x9, RZ ;  /* 0x00000009fc717810 */ /* 0x000fe40007ffe0ff */
[----:B------:R-:W-:Y:S02]  /*2db10*/  LEA R112, P6, R5, R3, 0x2 ;  /* 0x0000000305707211 */ /* 0x000fe400078c10ff */
[-C--:B------:R-:W-:Y:S02]  /*2db20*/  LEA.HI.X.SX32 R7, R0, R4.reuse, 0x2, P2 ;  /* 0x0000000400077211 */ /* 0x080fe400010f16ff */
[----:B------:R-:W-:Y:S02]  /*2db30*/  ISETP.LT.AND P5, PT, R113, c[0x0][0x17c], !P0 ;  /* 0x00005f0071007a0c */ /* 0x000fe400047a1270 */
[C---:B------:R-:W-:Y:S02]  /*2db40*/  IADD3 R0, R5.reuse, c[0x0][0x198], RZ ;  /* 0x0000660005007a10 */ /* 0x040fe40007ffe0ff */
[----:B------:R-:W-:-:S02]  /*2db50*/  LEA.HI.X.SX32 R113, R5, R4, 0x2, P6 ;  /* 0x0000000405717211 */ /* 0x000fc400030f16ff */
[----:B------:R-:W-:Y:S02]  /*2db60*/  ISETP.LT.AND P1, PT, R114, c[0x0][0x17c], !P0 ;  /* 0x00005f0072007a0c */ /* 0x000fe40004721270 */
[C---:B------:R-:W-:Y:S01]  /*2db70*/  IADD3 R5, R0.reuse, c[0x0][0x198], RZ ;  /* 0x0000660000057a10 */ /* 0x040fe20007ffe0ff */
[----:B---3--:R1:W-:Y:S04]  /*2db80*/  @P3 STG.E [R6.64], R128 ;  /* 0x0000008006003986 */ /* 0x0083e8000c101904 */
[----:B--2---:R2:W-:Y:S04]  /*2db90*/  @P4 STG.E [R112.64], R131 ;  /* 0x0000008370004986 */ /* 0x0045e8000c101904 */
[----:B-1----:R-:W3:Y:S01]  /*2dba0*/  LDL.LU R128, [R1+0x160] ;  /* 0x0001600001807983 */ /* 0x002ee20000300800 */
[----:B------:R-:W-:-:S03]  /*2dbb0*/  LEA R6, P3, R0, R3, 0x2 ;  /* 0x0000000300067211 */ /* 0x000fc600078610ff */
[----:B--2---:R-:W2:Y:S01]  /*2dbc0*/  LDL.LU R131, [R1+0x164] ;  /* 0x0001640001837983 */ /* 0x004ea20000300800 */
[----:B------:R-:W-:Y:S02]  /*2dbd0*/  IADD3 R113, R252, 0xb, RZ ;  /* 0x0000000bfc717810 */ /* 0x000fe40007ffe0ff */
[----:B------:R-:W-:Y:S02]  /*2dbe0*/  LEA R112, P6, R5, R3, 0x2 ;  /* 0x0000000305707211 */ /* 0x000fe400078c10ff */
[-C--:B------:R-:W-:Y:S02]  /*2dbf0*/  LEA.HI.X.SX32 R7, R0, R4.reuse, 0x2, P3 ;  /* 0x0000000400077211 */ /* 0x080fe400018f16ff */
[----:B------:R-:W-:Y:S02]  /*2dc00*/  ISETP.LT.AND P4, PT, R113, c[0x0][0x17c], !P0 ;  /* 0x00005f0071007a0c */ /* 0x000fe40004781270 */
[----:B------:R-:W-:Y:S01]  /*2dc10*/  LEA.HI.X.SX32 R113, R5, R4, 0x2, P6 ;  /* 0x0000000405717211 */ /* 0x000fe200030f16ff */
[----:B------:R1:W-:Y:S04]  /*2dc20*/  @P1 STG.E [R6.64], R129 ;  /* 0x0000008106001986 */ /* 0x0003e8000c101904 */
[----:B----4-:R4:W-:Y:S04]  /*2dc30*/  @P5 STG.E [R112.64], R130 ;  /* 0x0000008270005986 */ /* 0x0109e8000c101904 */
[----:B-1----:R-:W2:Y:S04]  /*2dc40*/  LDL.LU R129, [R1+0x190] ;  /* 0x0001900001817983 */ /* 0x002ea80000300800 */
[----:B----4-:R-:W4:Y:S01]  /*2dc50*/  LDL.LU R130, [R1+0x194] ;  /* 0x0001940001827983 */ /* 0x010f220000300800 */
[----:B------:R-:W-:-:S02]  /*2dc60*/  IADD3 R114, R252, 0xa, RZ ;  /* 0x0000000afc727810 */ /* 0x000fc40007ffe0ff */
[----:B------:R-:W-:Y:S02]  /*2dc70*/  IADD3 R0, R5, c[0x0][0x198], RZ ;  /* 0x0000660005007a10 */ /* 0x000fe40007ffe0ff */
[----:B------:R-:W-:Y:S02]  /*2dc80*/  ISETP.LT.AND P2, PT, R114, c[0x0][0x17c], !P0 ;  /* 0x00005f0072007a0c */ /* 0x000fe40004741270 */
[C---:B------:R-:W-:Y:S02]  /*2dc90*/  IADD3 R5, R0.reuse, c[0x0][0x198], RZ ;  /* 0x0000660000057a10 */ /* 0x040fe40007ffe0ff */
[-C--:B------:R-:W-:Y:S02]  /*2dca0*/  LEA R6, P1, R0, R3.reuse, 0x2 ;  /* 0x0000000300067211 */ /* 0x080fe400078210ff */
[----:B------:R-:W-:Y:S02]  /*2dcb0*/  IADD3 R113, R252, 0xd, RZ ;  /* 0x0000000dfc717810 */ /* 0x000fe40007ffe0ff */
[----:B------:R-:W-:-:S02]  /*2dcc0*/  LEA R112, P6, R5, R3, 0x2 ;  /* 0x0000000305707211 */ /* 0x000fc400078c10ff */
[----:B------:R-:W-:Y:S02]  /*2dcd0*/  IADD3 R114, R252, 0xc, RZ ;  /* 0x0000000cfc727810 */ /* 0x000fe40007ffe0ff */
[-C--:B------:R-:W-:Y:S02]  /*2dce0*/  LEA.HI.X.SX32 R7, R0, R4.reuse, 0x2, P1 ;  /* 0x0000000400077211 */ /* 0x080fe400008f16ff */
[----:B------:R-:W-:Y:S02]  /*2dcf0*/  ISETP.LT.AND P5, PT, R113, c[0x0][0x17c], !P0 ;  /* 0x00005f0071007a0c */ /* 0x000fe400047a1270 */
[C---:B------:R-:W-:Y:S02]  /*2dd00*/  LEA.HI.X.SX32 R113, R5.reuse, R4, 0x2, P6 ;  /* 0x0000000405717211 */ /* 0x040fe400030f16ff */
[----:B------:R-:W-:Y:S01]  /*2dd10*/  IADD3 R0, R5, c[0x0][0x198], RZ ;  /* 0x0000660005007a10 */ /* 0x000fe20007ffe0ff */
[----:B------:R1:W-:Y:S01]  /*2dd20*/  @P2 STG.E [R6.64], R133 ;  /* 0x0000008506002986 */ /* 0x0003e2000c101904 */
[----:B------:R-:W-:-:S02]  /*2dd30*/  ISETP.LT.AND P3, PT, R114, c[0x0][0x17c], !P0 ;  /* 0x00005f0072007a0c */ /* 0x000fc40004761270 */
        /* <DEDUP_REMOVED lines=38> */
[C---:B------:R-:W-:Y:S02]  /*2dfa0*/  IADD3 R0, R5.reuse, c[0x0][0x198], RZ ;  /* 0x0000660005007a10 */ /* 0x040fe40007ffe0ff */
[----:B------:R-:W-:Y:S01]  /*2dfb0*/  LEA.HI.X.SX32 R113, R5, R4, 0x2, P6 ;  /* 0x0000000405717211 */ /* 0x000fe200030f16ff */
        /* <DEDUP_REMOVED lines=384> */
[----:B------:R-:W-:-:S03]  /*2f7c0*/  IADD3 R113, R252, 0x4b, RZ ;  /* 0x0000004bfc717810 */ /* 0x000fc60007ffe0ff */
[----:B------:R-:W4:Y:S01]  /*2f7d0*/  LDL.LU R132, [R1+0x2d4] ;  /* 0x0002d40001847983 */ /* 0x000f220000300800 */
[CC--:B------:R-:W-:Y:S02]  /*2f7e0*/  LEA R6, P2, R0.reuse, R3.reuse, 0x2 ;  /* 0x0000000300067211 */ /* 0x0c0fe400078410ff */
        /* <DEDUP_REMOVED lines=48> */
[----:B------:R-:W-:Y:S01]  /*2faf0*/  IADD3 R5, R0, c[0x0][0x198], RZ ;  /* 0x0000660000057a10 */ /* 0x000fe20007ffe0ff */
[----:B---3--:R1:W-:Y:S04]  /*2fb00*/  @P3 STG.E [R6.64], R128 ;  /* 0x0000008006003986 */ /* 0x0083e8000c101904 */
[----:B--2---:R2:W-:Y:S04]  /*2fb10*/  @P4 STG.E [R112.64], R131 ;  /* 0x0000008370004986 */ /* 0x0045e8000c101904 */
[----:B-1----:R-:W3:Y:S01]  /*2fb20*/  LDL.LU R128, [R1+0x280] ;  /* 0x0002800001807983 */ /* 0x002ee20000300800 */
[----:B------:R-:W-:-:S02]  /*2fb30*/  IADD3 R7, R252, 0x53, RZ ;  /* 0x00000053fc077810 */ /* 0x000fc40007ffe0ff */
[-C--:B------:R-:W-:Y:S01]  /*2fb40*/  LEA R6, P6, R5, R3.reuse, 0x2 ;  /* 0x0000000305067211 */ /* 0x080fe200078c10ff */
[----:B--2---:R-:W2:Y:S01]  /*2fb50*/  LDL.LU R131, [R1+0x284] ;  /* 0x0002840001837983 */ /* 0x004ea20000300800 */
[C---:B------:R-:W-:Y:S02]  /*2fb60*/  LEA R112, P3, R0.reuse, R3, 0x2 ;  /* 0x0000000300707211 */ /* 0x040fe400078610ff */
[----:B------:R-:W-:Y:S02]  /*2fb70*/  ISETP.LT.AND P4, PT, R7, c[0x0][0x17c], !P0 ;  /* 0x00005f0007007a0c */ /* 0x000fe40004781270 */
[-C--:B------:R-:W-:Y:S02]  /*2fb80*/  LEA.HI.X.SX32 R113, R0, R4.reuse, 0x2, P3 ;  /* 0x0000000400717211 */ /* 0x080fe400018f16ff */
[----:B------:R-:W-:-:S03]  /*2fb90*/  LEA.HI.X.SX32 R7, R5, R4, 0x2, P6 ;  /* 0x0000000405077211 */ /* 0x000fc600030f16ff */
        /* <DEDUP_REMOVED lines=296> */
[----:B-1----:R-:W2:Y:S04]  /*30e20*/  LDL.LU R129, [R1] ;  /* 0x0000000001817983 */ /* 0x002ea80000300800 */
        /* <DEDUP_REMOVED lines=17> */
[C---:B------:R-:W-:Y:S02]  /*30f40*/  IADD3 R114, R252.reuse, 0x80, RZ ;  /* 0x00000080fc727810 */ /* 0x040fe40007ffe0ff */
[----:B-1----:R-:W-:Y:S02]  /*30f50*/  IADD3 R113, R252, 0x81, RZ ;  /* 0x00000081fc717810 */ /* 0x002fe40007ffe0ff */
[-C--:B------:R-:W-:Y:S02]  /*30f60*/  LEA R112, P6, R5, R3.reuse, 0x2 ;  /* 0x0000000305707211 */ /* 0x080fe400078c10ff */
[----:B------:R-:W-:Y:S02]  /*30f70*/  LEA R6, P2, R0, R3, 0x2 ;  /* 0x0000000300067211 */ /* 0x000fe400078410ff */
[----:B------:R-:W-:-:S02]  /*30f80*/  ISETP.LT.AND P5, PT, R113, c[0x0][0x17c], !P0 ;  /* 0x00005f0071007a0c */ /* 0x000fc400047a1270 */
[-C--:B------:R-:W-:Y:S02]  /*30f90*/  LEA.HI.X.SX32 R7, R0, R4.reuse, 0x2, P2 ;  /* 0x0000000400077211 */ /* 0x080fe400010f16ff */
[C---:B------:R-:W-:Y:S02]  /*30fa0*/  IADD3 R0, R5.reuse, c[0x0][0x198], RZ ;  /* 0x0000660005007a10 */ /* 0x040fe40007ffe0ff */
[----:B------:R-:W-:Y:S02]  /*30fb0*/  LEA.HI.X.SX32 R113, R5, R4, 0x2, P6 ;  /* 0x0000000405717211 */ /* 0x000fe400030f16ff */
[----:B------:R-:W-:Y:S02]  /*30fc0*/  ISETP.LT.AND P1, PT, R114, c[0x0][0x17c], !P0 ;  /* 0x00005f0072007a0c */ /* 0x000fe40004721270 */
[----:B------:R-:W-:Y:S02]  /*30fd0*/  IADD3 R5, R0, c[0x0][0x198], RZ ;  /* 0x0000660000057a10 */ /* 0x000fe40007ffe0ff */
[----:B------:R-:W-:-:S04]  /*30fe0*/  IADD3 R114, R252, 0x82, RZ ;  /* 0x00000082fc727810 */ /* 0x000fc80007ffe0ff */
[----:B------:R-:W-:Y:S02]  /*30ff0*/  ISETP.LT.AND P2, PT, R114, c[0x0][0x17c], !P0 ;  /* 0x00005f0072007a0c */ /* 0x000fe40004741270 */
[C---:B------:R-:W-:Y:S01]  /*31000*/  IADD3 R114, R252.reuse, 0x84, RZ ;  /* 0x00000084fc727810 */ /* 0x040fe20007ffe0ff */
[----:B---3--:R1:W-:Y:S04]  /*31010*/  @P3 STG.E [R6.64], R128 ;  /* 0x0000008006003986 */ /* 0x0083e8000c101904 */
[----:B--2---:R2:W-:Y:S01]  /*31020*/  @P4 STG.E [R112.64], R131 ;  /* 0x0000008370004986 */ /* 0x0045e2000c101904 */
[----:B-1----:R-:W-:Y:S02]  /*31030*/  IADD3 R7, R252, 0x83, RZ ;  /* 0x00000083fc077810 */ /* 0x002fe40007ffe0ff */
[----:B------:R-:W-:-:S02]  /*31040*/  LEA R6, P6, R5, R3, 0x2 ;  /* 0x0000000305067211 */ /* 0x000fc400078c10ff */
[C---:B--2---:R-:W-:Y:S01]  /*31050*/  LEA R112, P3, R0.reuse, R3, 0x2 ;  /* 0x0000000300707211 */ /* 0x044fe200078610ff */
[----:B------:R-:W2:Y:S01]  /*31060*/  LDL.LU R131, [R1+0xc] ;  /* 0x00000c0001837983 */ /* 0x000ea20000300800 */
[----:B------:R-:W-:Y:S02]  /*31070*/  ISETP.LT.AND P4, PT, R7, c[0x0][0x17c], !P0 ;  /* 0x00005f0007007a0c */ /* 0x000fe40004781270 */
[-C--:B------:R-:W-:Y:S02]  /*31080*/  LEA.HI.X.SX32 R113, R0, R4.reuse, 0x2, P3 ;  /* 0x0000000400717211 */ /* 0x080fe400018f16ff */
[----:B------:R-:W-:-:S03]  /*31090*/  LEA.HI.X.SX32 R7, R5, R4, 0x2, P6 ;  /* 0x0000000405077211 */ /* 0x000fc600030f16ff */
[----:B------:R-:W-:Y:S04]  /*310a0*/  @P1 STG.E [R112.64], R129 ;  /* 0x0000008170001986 */ /* 0x000fe8000c101904 */
[----:B----4-:R1:W-:Y:S04]  /*310b0*/  @P5 STG.E [R6.64], R130 ;  /* 0x0000008206005986 */ /* 0x0103e8000c101904 */
[----:B-1----:R-:W3:Y:S01]  /*310c0*/  LDL.LU R130, [R1+0x8] ;  /* 0x0000080001827983 */ /* 0x002ee20000300800 */
[----:B------:R-:W-:Y:S02]  /*310d0*/  IADD3 R0, R5, c[0x0][0x198], RZ ;  /* 0x0000660005007a10 */ /* 0x000fe40007ffe0ff */
[----:B------:R-:W-:Y:S01]  /*310e0*/  IADD3 R113, R252, 0x85, RZ ;  /* 0x00000085fc717810 */ /* 0x000fe20007ffe0ff */
[----:B------:R-:W4:Y:S01]  /*310f0*/  LDL.LU R133, [R1+0x3a0] ;  /* 0x0003a00001857983 */ /* 0x000f220000300800 */
[----:B------:R-:W-:-:S02]  /*31100*/  IADD3 R5, R0, c[0x0][0x198], RZ ;  /* 0x0000660000057a10 */ /* 0x000fc40007ffe0ff */
[CC--:B------:R-:W-:Y:S01]  /*31110*/  LEA R6, P1, R0.reuse, R3.reuse, 0x2 ;  /* 0x0000000300067211 */ /* 0x0c0fe200078210ff */
[----:B------:R-:W2:Y:S01]  /*31120*/  LDL.LU R132, [R1+0x3a4] ;  /* 0x0003a40001847983 */ /* 0x000ea20000300800 */
[----:B------:R-:W-:Y:S02]  /*31130*/  LEA R112, P6, R5, R3, 0x2 ;  /* 0x0000000305707211 */ /* 0x000fe400078c10ff */
[-C--:B------:R-:W-:Y:S02]  /*31140*/  LEA.HI.X.SX32 R7, R0, R4.reuse, 0x2, P1 ;  /* 0x0000000400077211 */ /* 0x080fe400008f16ff */
[----:B------:R-:W-:Y:S02]  /*31150*/  ISETP.LT.AND P5, PT, R113, c[0x0][0x17c], !P0 ;  /* 0x00005f0071007a0c */ /* 0x000fe400047a1270 */
[C---:B------:R-:W-:Y:S02]  /*31160*/  IADD3 R0, R5.reuse, c[0x0][0x198], RZ ;  /* 0x0000660005007a10 */ /* 0x040fe40007ffe0ff */
[----:B------:R-:W-:-:S02]  /*31170*/  LEA.HI.X.SX32 R113, R5, R4, 0x2, P6 ;  /* 0x0000000405717211 */ /* 0x000fc400030f16ff */
[----:B------:R-:W-:Y:S01]  /*31180*/  ISETP.LT.AND P3, PT, R114, c[0x0][0x17c], !P0 ;  /* 0x00005f0072007a0c */ /* 0x000fe20004761270 */
[----:B------:R1:W-:Y:S01]  /*31190*/  @P2 STG.E [R6.64], R236 ;  /* 0x000000ec06002986 */ /* 0x0003e2000c101904 */
[----:B------:R-:W-:-:S03]  /*311a0*/  IADD3 R5, R0, c[0x0][0x198], RZ ;  /* 0x0000660000057a10 */ /* 0x000fc60007ffe0ff */
[----:B------:R1:W-:Y:S01]  /*311b0*/  @P4 STG.E [R112.64], R237 ;  /* 0x000000ed70004986 */ /* 0x0003e2000c101904 */
[C---:B------:R-:W-:Y:S02]  /*311c0*/  IADD3 R114, R252.reuse, 0x86, RZ ;  /* 0x00000086fc727810 */ /* 0x040fe40007ffe0ff */
[----:B-1----:R-:W-:Y:S02]  /*311d0*/  IADD3 R7, R252, 0x87, RZ ;  /* 0x00000087fc077810 */ /* 0x002fe40007ffe0ff */
[-C--:B------:R-:W-:Y:S02]  /*311e0*/  LEA R6, P6, R5, R3.reuse, 0x2 ;  /* 0x0000000305067211 */ /* 0x080fe400078c10ff */
[C---:B------:R-:W-:Y:S02]  /*311f0*/  LEA R112, P2, R0.reuse, R3, 0x2 ;  /* 0x0000000300707211 */ /* 0x040fe400078410ff */
[----:B------:R-:W-:Y:S02]  /*31200*/  ISETP.LT.AND P4, PT, R7, c[0x0][0x17c], !P0 ;  /* 0x00005f0007007a0c */ /* 0x000fe40004781270 */
[----:B------:R-:W-:-:S02]  /*31210*/  LEA.HI.X.SX32 R113, R0, R4, 0x2, P2 ;  /* 0x0000000400717211 */ /* 0x000fc400010f16ff */
[C---:B------:R-:W-:Y:S02]  /*31220*/  IADD3 R0, R5.reuse, c[0x0][0x198], RZ ;  /* 0x0000660005007a10 */ /* 0x040fe40007ffe0ff */
[----:B------:R-:W-:Y:S01]  /*31230*/  LEA.HI.X.SX32 R7, R5, R4, 0x2, P6 ;  /* 0x0000000405077211 */ /* 0x000fe200030f16ff */
[----:B------:R1:W-:Y:S01]  /*31240*/  @P3 STG.E [R112.64], R220 ;  /* 0x000000dc70003986 */ /* 0x0003e2000c101904 */
[----:B------:R-:W-:Y:S02]  /*31250*/  ISETP.LT.AND P1, PT, R114, c[0x0][0x17c], !P0 ;  /* 0x00005f0072007a0c */ /* 0x000fe40004721270 */
[----:B------:R-:W-:Y:S01]  /*31260*/  IADD3 R5, R0, c[0x0][0x198], RZ ;  /* 0x0000660000057a10 */ /* 0x000fe20007ffe0ff */
[----:B------:R1:W-:Y:S01]  /*31270*/  @P5 STG.E [R6.64], R221 ;  /* 0x000000dd06005986 */ /* 0x0003e2000c101904 */
[C---:B------:R-:W-:Y:S02]  /*31280*/  IADD3 R114, R252.reuse, 0x88, RZ ;  /* 0x00000088fc727810 */ /* 0x040fe40007ffe0ff */
[----:B-1----:R-:W-:-:S02]  /*31290*/  IADD3 R113, R252, 0x89, RZ ;  /* 0x00000089fc717810 */ /* 0x002fc40007ffe0ff */
[-C--:B------:R-:W-:Y:S02]  /*312a0*/  LEA R112, P6, R5, R3.reuse, 0x2 ;  /* 0x0000000305707211 */ /* 0x080fe400078c10ff */
[C---:B------:R-:W-:Y:S02]  /*312b0*/  LEA R6, P3, R0.reuse, R3, 0x2 ;  /* 0x0000000300067211 */ /* 0x040fe400078610ff */
[----:B------:R-:W-:Y:S02]  /*312c0*/  ISETP.LT.AND P5, PT, R113, c[0x0][0x17c], !P0 ;  /* 0x00005f0071007a0c */ /* 0x000fe400047a1270 */
[-C--:B------:R-:W-:Y:S02]  /*312d0*/  LEA.HI.X.SX32 R7, R0, R4.reuse, 0x2, P3 ;  /* 0x0000000400077211 */ /* 0x080fe400018f16ff */
        /* <DEDUP_REMOVED lines=117> */
[C---:B--2---:R-:W-:Y:S02]  /*31a30*/  LEA R6, P1, R0.reuse, R3, 0x2 ;  /* 0x0000000300067211 */ /* 0x044fe400078210ff */
        /* <DEDUP_REMOVED lines=11> */
[C---:B--2---:R-:W-:Y:S02]  /*31af0*/  LEA R112, P2, R0.reuse, R3, 0x2 ;  /* 0x0000000300707211 */ /* 0x044fe400078410ff */
        /* <DEDUP_REMOVED lines=28> */
[----:B---3--:R1:W-:Y:S01]  /*31cc0*/  @P2 STG.E [R112.64], R130 ;  /* 0x0000008270002986 */ /* 0x0083e2000c101904 */
[----:B------:R-:W-:Y:S02]  /*31cd0*/  ISETP.LT.AND P3, PT, R114, c[0x0][0x17c], !P0 ;  /* 0x00005f0072007a0c */ /* 0x000fe40004761270 */
[----:B------:R-:W-:Y:S01]  /*31ce0*/  IADD3 R5, R0, c[0x0][0x198], RZ ;  /* 0x0000660000057a10 */ /* 0x000fe20007ffe0ff */
[----:B------:R2:W-:Y:S01]  /*31cf0*/  @P5 STG.E [R6.64], R131 ;  /* 0x0000008306005986 */ /* 0x0005e2000c101904 */
[C---:B------:R-:W-:Y:S02]  /*31d00*/  IADD3 R114, R252.reuse, 0xa4, RZ ;  /* 0x000000a4fc727810 */ /* 0x040fe40007ffe0ff */
[----:B-1----:R-:W-:Y:S01]  /*31d10*/  IADD3 R113, R252, 0xa5, RZ ;  /* 0x000000a5fc717810 */ /* 0x002fe20007ffe0ff */
[----:B------:R-:W3:Y:S01]  /*31d20*/  LDL.LU R130, [R1+0x3c0] ;  /* 0x0003c00001827983 */ /* 0x000ee20000300800 */
[----:B------:R-:W-:-:S02]  /*31d30*/  LEA R112, P6, R5, R3, 0x2 ;  /* 0x0000000305707211 */ /* 0x000fc400078c10ff */
[C---:B--2---:R-:W-:Y:S01]  /*31d40*/  LEA R6, P2, R0.reuse, R3, 0x2 ;  /* 0x0000000300067211 */ /* 0x044fe200078410ff */
[----:B------:R-:W2:Y:S01]  /*31d50*/  LDL.LU R131, [R1+0x3c4] ;  /* 0x0003c40001837983 */ /* 0x000ea20000300800 */
[----:B------:R-:W-:Y:S02]  /*31d60*/  ISETP.LT.AND P5, PT, R113, c[0x0][0x17c], !P0 ;  /* 0x00005f0071007a0c */ /* 0x000fe400047a1270 */
[-C--:B------:R-:W-:Y:S02]  /*31d70*/  LEA.HI.X.SX32 R7, R0, R4.reuse, 0x2, P2 ;  /* 0x0000000400077211 */ /* 0x080fe400010f16ff */
[C---:B------:R-:W-:Y:S02]  /*31d80*/  IADD3 R0, R5.reuse, c[0x0][0x198], RZ ;  /* 0x0000660005007a10 */ /* 0x040fe40007ffe0ff */
[----:B------:R-:W-:Y:S02]  /*31d90*/  LEA.HI.X.SX32 R113, R5, R4, 0x2, P6 ;  /* 0x0000000405717211 */ /* 0x000fe400030f16ff */
[----:B------:R-:W-:Y:S01]  /*31da0*/  ISETP.LT.AND P1, PT, R114, c[0x0][0x17c], !P0 ;  /* 0x00005f0072007a0c */ /* 0x000fe20004721270 */
[----:B------:R1:W-:Y:S01]  /*31db0*/  @P3 STG.E [R6.64], R238 ;  /* 0x000000ee06003986 */ /* 0x0003e2000c101904 */
[----:B------:R-:W-:-:S03]  /*31dc0*/  IADD3 R5, R0, c[0x0][0x198], RZ ;  /* 0x0000660000057a10 */ /* 0x000fc60007ffe0ff */
[----:B------:R4:W-:Y:S01]  /*31dd0*/  @P4 STG.E [R112.64], R239 ;  /* 0x000000ef70004986 */ /* 0x0009e2000c101904 */
[C---:B------:R-:W-:Y:S02]  /*31de0*/  IADD3 R114, R252.reuse, 0xa6, RZ ;  /* 0x000000a6fc727810 */ /* 0x040fe40007ffe0ff */
[----:B-1----:R-:W-:Y:S02]  /*31df0*/  IADD3 R7, R252, 0xa7, RZ ;  /* 0x000000a7fc077810 */ /* 0x002fe40007ffe0ff */
[-C--:B------:R-:W-:Y:S02]  /*31e00*/  LEA R6, P6, R5, R3.reuse, 0x2 ;  /* 0x0000000305067211 */ /* 0x080fe400078c10ff */
[C---:B----4-:R-:W-:Y:S02]  /*31e10*/  LEA R112, P3, R0.reuse, R3, 0x2 ;  /* 0x0000000300707211 */ /* 0x050fe400078610ff */
        /* <DEDUP_REMOVED lines=11> */
[C---:B----4-:R-:W-:Y:S02]  /*31ed0*/  LEA R6, P1, R0.reuse, R3, 0x2 ;  /* 0x0000000300067211 */ /* 0x050fe400078210ff */
        /* <DEDUP_REMOVED lines=230> */
[C---:B------:R-:W-:Y:S02]  /*32d40*/  LEA.HI.X.SX32 R7, R5.reuse, R4, 0x2, P6 ;  /* 0x0000000405077211 */ /* 0x040fe400030f16ff */
[----:B------:R-:W-:Y:S01]  /*32d50*/  IADD3 R0, R5, c[0x0][0x198], RZ ;  /* 0x0000660005007a10 */ /* 0x000fe20007ffe0ff */
[----:B------:R1:W-:Y:S01]  /*32d60*/  @P3 STG.E [R112.64], R152 ;  /* 0x0000009870003986 */ /* 0x0003e2000c101904 */
[----:B------:R-:W-:Y:S02]  /*32d70*/  ISETP.LT.AND P1, PT, R114, c[0x0][0x17c], !P0 ;  /* 0x00005f0072007a0c */ /* 0x000fe40004721270 */
[----:B------:R-:W-:Y:S01]  /*32d80*/  IADD3 R5, R0, c[0x0][0x198], RZ ;  /* 0x0000660000057a10 */ /* 0x000fe20007ffe0ff */
[----:B------:R4:W-:Y:S01]  /*32d90*/  @P5 STG.E [R6.64], R153 ;  /* 0x0000009906005986 */ /* 0x0009e2000c101904 */
[C---:B------:R-:W-:Y:S02]  /*32da0*/  IADD3 R114, R252.reuse, 0xd0, RZ ;  /* 0x000000d0fc727810 */ /* 0x040fe40007ffe0ff */
[----:B-1----:R-:W-:-:S02]  /*32db0*/  IADD3 R113, R252, 0xd1, RZ ;  /* 0x000000d1fc717810 */ /* 0x002fc40007ffe0ff */
[CC--:B----4-:R-:W-:Y:S02]  /*32dc0*/  LEA R6, P3, R0.reuse, R3.reuse, 0x2 ;  /* 0x0000000300067211 */ /* 0x0d0fe400078610ff */
[C---:B------:R-:W-:Y:S02]  /*32dd0*/  LEA R112, P6, R5.reuse, R3, 0x2 ;  /* 0x0000000305707211 */ /* 0x040fe400078c10ff */
[----:B------:R-:W-:Y:S02]  /*32de0*/  LEA.HI.X.SX32 R7, R0, R4, 0x2, P3 ;  /* 0x0000000400077211 */ /* 0x000fe400018f16ff */
[----:B------:R-:W-:Y:S02]  /*32df0*/  IADD3 R0, R5, c[0x0][0x198], RZ ;  /* 0x0000660005007a10 */ /* 0x000fe40007ffe0ff */
[----:B------:R-:W-:Y:S02]  /*32e00*/  ISETP.LT.AND P5, PT, R113, c[0x0][0x17c], !P0 ;  /* 0x00005f0071007a0c */ /* 0x000fe400047a1270 */
[----:B------:R-:W-:-:S02]  /*32e10*/  ISETP.LT.AND P2, PT, R114, c[0x0][0x17c], !P0 ;  /* 0x00005f0072007a0c */ /* 0x000fc40004741270 */
[----:B------:R-:W-:Y:S01]  /*32e20*/  LEA.HI.X.SX32 R113, R5, R4, 0x2, P6 ;  /* 0x0000000405717211 */ /* 0x000fe200030f16ff */
[----:B------:R1:W-:Y:S01]  /*32e30*/  @P1 STG.E [R6.64], R96 ;  /* 0x0000006006001986 */ /* 0x0003e2000c101904 */
[----:B------:R-:W-:Y:S02]  /*32e40*/  IADD3 R5, R0, c[0x0][0x198], RZ ;  /* 0x0000660000057a10 */ /* 0x000fe40007ffe0ff */
[----:B------:R-:W-:Y:S01]  /*32e50*/  IADD3 R114, R252, 0xd2, RZ ;  /* 0x000000d2fc727810 */ /* 0x000fe20007ffe0ff */
[----:B------:R4:W-:Y:S01]  /*32e60*/  @P4 STG.E [R112.64], R97 ;  /* 0x0000006170004986 */ /* 0x0009e2000c101904 */
[-C--:B-1----:R-:W-:Y:S02]  /*32e70*/  LEA R96, P1, R0, R3.reuse, 0x2 ;  /* 0x0000000300607211 */ /* 0x082fe400078210ff */
[----:B------:R-:W-:Y:S02]  /*32e80*/  IADD3 R7, R252, 0xd3, RZ ;  /* 0x000000d3fc077810 */ /* 0x000fe40007ffe0ff */
[----:B------:R-:W-:-:S02]  /*32e90*/  LEA R6, P6, R5, R3, 0x2 ;  /* 0x0000000305067211 */ /* 0x000fc400078c10ff */
[-C--:B----4-:R-:W-:Y:S02]  /*32ea0*/  LEA.HI.X.SX32 R97, R0, R4.reuse, 0x2, P1 ;  /* 0x0000000400617211 */ /* 0x090fe400008f16ff */
[----:B------:R-:W-:Y:S02]  /*32eb0*/  ISETP.LT.AND P4, PT, R7, c[0x0][0x17c], !P0 ;  /* 0x00005f0007007a0c */ /* 0x000fe40004781270 */
        /* <DEDUP_REMOVED lines=13> */
[----:B------:R-:W-:Y:S02]  /*32f90*/  ISETP.LT.AND P1, PT, R112, c[0x0][0x17c], !P0 ;  /* 0x00005f0070007a0c */ /* 0x000fe40004721270 */
[----:B------:R-:W-:Y:S01]  /*32fa0*/  IADD3 R5, R5, c[0x0][0x198], RZ ;  /* 0x0000660005057a10 */ /* 0x000fe20007ffe0ff */
[----:B------:R1:W-:Y:S01]  /*32fb0*/  @P3 STG.E [R6.64], R164 ;  /* 0x000000a406003986 */ /* 0x0003e2000c101904 */
[C---:B------:R-:W-:Y:S02]  /*32fc0*/  IADD3 R0, R252.reuse, 0xd7, RZ ;  /* 0x000000d7fc007810 */ /* 0x040fe40007ffe0ff */
[----:B------:R-:W-:Y:S02]  /*32fd0*/  IADD3 R112, R252, 0xd6, RZ ;  /* 0x000000d6fc707810 */ /* 0x000fe40007ffe0ff */
[----:B------:R-:W-:Y:S01]  /*32fe0*/  IADD3 R113, R5, c[0x0][0x198], RZ ;  /* 0x0000660005717a10 */ /* 0x000fe20007ffe0ff */
[----:B------:R4:W-:Y:S01]  /*32ff0*/  @P4 STG.E [R96.64], R165 ;  /* 0x000000a560004986 */ /* 0x0009e2000c101904 */
[----:B------:R-:W-:-:S02]  /*33000*/  ISETP.LT.AND P4, PT, R0, c[0x0][0x17c], !P0 ;  /* 0x00005f0000007a0c */ /* 0x000fc40004781270 */
[CC--:B-1----:R-:W-:Y:S02]  /*33010*/  LEA R6, P3, R5.reuse, R3.reuse, 0x2 ;  /* 0x0000000305067211 */ /* 0x0c2fe400078610ff */
[----:B------:R-:W-:Y:S02]  /*33020*/  ISETP.LT.AND P2, PT, R112, c[0x0][0x17c], !P0 ;  /* 0x00005f0070007a0c */ /* 0x000fe40004741270 */
[----:B------:R-:W-:Y:S02]  /*33030*/  LEA.HI.X.SX32 R7, R5, R4, 0x2, P3 ;  /* 0x0000000405077211 */ /* 0x000fe400018f16ff */
[C---:B------:R-:W-:Y:S02]  /*33040*/  IADD3 R0, R113.reuse, c[0x0][0x198], RZ ;  /* 0x0000660071007a10 */ /* 0x040fe40007ffe0ff */
[----:B----4-:R-:W-:Y:S01]  /*33050*/  LEA R96, P6, R113, R3, 0x2 ;  /* 0x0000000371607211 */ /* 0x010fe200078c10ff */
[----:B------:R1:W-:Y:S01]  /*33060*/  @P1 STG.E [R6.64], R148 ;  /* 0x0000009406001986 */ /* 0x0003e2000c101904 */
[----:B------:R-:W-:-:S02]  /*33070*/  IADD3 R112, R252, 0xd8, RZ ;  /* 0x000000d8fc707810 */ /* 0x000fc40007ffe0ff */
[-C--:B------:R-:W-:Y:S02]  /*33080*/  LEA.HI.X.SX32 R97, R113, R4.reuse, 0x2, P6 ;  /* 0x0000000471617211 */ /* 0x080fe400030f16ff */
[----:B------:R-:W-:Y:S02]  /*33090*/  IADD3 R113, R0, c[0x0][0x198], RZ ;  /* 0x0000660000717a10 */ /* 0x000fe40007ffe0ff */
[----:B------:R-:W-:Y:S02]  /*330a0*/  ISETP.LT.AND P3, PT, R112, c[0x0][0x17c], !P0 ;  /* 0x00005f0070007a0c */ /* 0x000fe40004761270 */
[----:B-1----:R-:W-:Y:S02]  /*330b0*/  LEA R6, P1, R0, R3, 0x2 ;  /* 0x0000000300067211 */ /* 0x002fe400078210ff */
[----:B------:R-:W-:Y:S02]  /*330c0*/  IADD3 R112, R252, 0xd9, RZ ;  /* 0x000000d9fc707810 */ /* 0x000fe40007ffe0ff */
[----:B------:R-:W-:-:S02]  /*330d0*/  LEA.HI.X.SX32 R7, R0, R4, 0x2, P1 ;  /* 0x0000000400077211 */ /* 0x000fc400008f16ff */
[----:B------:R-:W-:Y:S01]  /*330e0*/  IADD3 R0, R113, c[0x0][0x198], RZ ;  /* 0x0000660071007a10 */ /* 0x000fe20007ffe0ff */
[----:B------:R1:W-:Y:S01]  /*330f0*/  @P5 STG.E [R96.64], R149 ;  /* 0x0000009560005986 */ /* 0x0003e2000c101904 */
[----:B------:R-:W-:-:S03]  /*33100*/  ISETP.LT.AND P5, PT, R112, c[0x0][0x17c], !P0 ;  /* 0x00005f0070007a0c */ /* 0x000fc600047a1270 */
[----:B------:R4:W-:Y:S01]  /*33110*/  @P2 STG.E [R6.64], R92 ;  /* 0x0000005c06002986 */ /* 0x0009e2000c101904 */
[-C--:B------:R-:W-:Y:S02]  /*33120*/  LEA R112, P2, R0, R3.reuse, 0x2 ;  /* 0x0000000300707211 */ /* 0x080fe400078410ff */
[----:B------:R-:W-:Y:S02]  /*33130*/  IADD3 R5, R252, 0xda, RZ ;  /* 0x000000dafc057810 */ /* 0x000fe40007ffe0ff */
[----:B------:R-:W-:Y:S02]  /*33140*/  IADD3 R116, R0, c[0x0][0x198], RZ ;  /* 0x0000660000747a10 */ /* 0x000fe40007ffe0ff */
[----:B-1----:R-:W-:-:S04]  /*33150*/  LEA R96, P6, R113, R3, 0x2 ;  /* 0x0000000371607211 */ /* 0x002fc800078c10ff */
[-C--:B------:R-:W-:Y:S02]  /*33160*/  LEA.HI.X.SX32 R97, R113, R4.reuse, 0x2, P6 ;  /* 0x0000000471617211 */ /* 0x080fe400030f16ff */
[----:B------:R-:W-:Y:S02]  /*33170*/  LEA.HI.X.SX32 R113, R0, R4, 0x2, P2 ;  /* 0x0000000400717211 */ /* 0x000fe400010f16ff */
[----:B------:R-:W-:Y:S02]  /*33180*/  ISETP.LT.AND P1, PT, R5, c[0x0][0x17c], !P0 ;  /* 0x00005f0005007a0c */ /* 0x000fe40004721270 */
[----:B------:R-:W-:Y:S01]  /*33190*/  IADD3 R0, R116, c[0x0][0x198], RZ ;  /* 0x0000660074007a10 */ /* 0x000fe20007ffe0ff */
[----:B------:R1:W-:Y:S01]  /*331a0*/  @P4 STG.E [R96.64], R93 ;  /* 0x0000005d60004986 */ /* 0x0003e2000c101904 */
[----:B------:R-:W-:Y:S02]  /*331b0*/  IADD3 R115, R252, 0xdb, RZ ;  /* 0x000000dbfc737810 */ /* 0x000fe40007ffe0ff */
[-C--:B------:R-:W-:Y:S01]  /*331c0*/  LEA R114, P6, R116, R3.reuse, 0x2 ;  /* 0x0000000374727211 */ /* 0x080fe200078c10ff */
[----:B------:R2:W-:Y:S01]  /*331d0*/  @P3 STG.E [R112.64], R176 ;  /* 0x000000b070003986 */ /* 0x0005e2000c101904 */
[----:B----4-:R-:W-:-:S02]  /*331e0*/  LEA R92, P3, R0, R3, 0x2 ;  /* 0x00000003005c7211 */ /* 0x010fc400078610ff */
[----:B------:R-:W-:Y:S02]  /*331f0*/  ISETP.LT.AND P4, PT, R115, c[0x0][0x17c], !P0 ;  /* 0x00005f0073007a0c */ /* 0x000fe40004781270 */
[----:B------:R-:W-:Y:S02]  /*33200*/  IADD3 R5, R252, 0xdc, RZ ;  /* 0x000000dcfc057810 */ /* 0x000fe40007ffe0ff */
[-C--:B------:R-:W-:Y:S02]  /*33210*/  LEA.HI.X.SX32 R115, R116, R4.reuse, 0x2, P6 ;  /* 0x0000000474737211 */ /* 0x080fe400030f16ff */
[----:B-1----:R-:W-:Y:S02]  /*33220*/  IADD3 R96, R0, c[0x0][0x198], RZ ;  /* 0x0000660000607a10 */ /* 0x002fe40007ffe0ff */
[----:B------:R-:W-:Y:S02]  /*33230*/  IADD3 R7, R252, 0xdd, RZ ;  /* 0x000000ddfc077810 */ /* 0x000fe40007ffe0ff */
[----:B------:R-:W-:-:S02]  /*33240*/  LEA.HI.X.SX32 R93, R0, R4, 0x2, P3 ;  /* 0x00000004005d7211 */ /* 0x000fc400018f16ff */
[C---:B------:R-:W-:Y:S02]  /*33250*/  LEA R6, P6, R96.reuse, R3, 0x2 ;  /* 0x0000000360067211 */ /* 0x040fe400078c10ff */
[C---:B------:R-:W-:Y:S01]  /*33260*/  IADD3 R97, R96.reuse, c[0x0][0x198], RZ ;  /* 0x0000660060617a10 */ /* 0x040fe20007ffe0ff */
[----:B------:R1:W-:Y:S01]  /*33270*/  @P5 STG.E [R114.64], R177 ;  /* 0x000000b172005986 */ /* 0x0003e2000c101904 */
[----:B------:R-:W-:Y:S02]  /*33280*/  ISETP.LT.AND P2, PT, R5, c[0x0][0x17c], !P0 ;  /* 0x00005f0005007a0c */ /* 0x000fe40004741270 */
[----:B------:R-:W-:Y:S01]  /*33290*/  ISETP.LT.AND P5, PT, R7, c[0x0][0x17c], !P0 ;  /* 0x00005f0007007a0c */ /* 0x000fe200047a1270 */
[----:B------:R4:W-:Y:S01]  /*332a0*/  @P1 STG.E [R92.64], R160 ;  /* 0x000000a05c001986 */ /* 0x0009e2000c101904 */
[----:B------:R-:W-:Y:S02]  /*332b0*/  LEA.HI.X.SX32 R7, R96, R4, 0x2, P6 ;  /* 0x0000000460077211 */ /* 0x000fe400030f16ff */
[----:B--2---:R-:W-:-:S02]  /*332c0*/  IADD3 R113, R97, c[0x0][0x198], RZ ;  /* 0x0000660061717a10 */ /* 0x004fc40007ffe0ff */
[-C--:B------:R-:W-:Y:S02]  /*332d0*/  LEA R96, P1, R97, R3.reuse, 0x2 ;  /* 0x0000000361607211 */ /* 0x080fe400078210ff */
[----:B------:R-:W-:Y:S02]  /*332e0*/  IADD3 R5, R252, 0xde, RZ ;  /* 0x000000defc057810 */ /* 0x000fe40007ffe0ff */
[----:B-1----:R-:W-:Y:S02]  /*332f0*/  IADD3 R114, R113, c[0x0][0x198], RZ ;  /* 0x0000660071727a10 */ /* 0x002fe40007ffe0ff */
[----:B------:R-:W-:Y:S02]  /*33300*/  LEA.HI.X.SX32 R97, R97, R4, 0x2, P1 ;  /* 0x0000000461617211 */ /* 0x000fe400008f16ff */
[----:B------:R-:W-:Y:S02]  /*33310*/  ISETP.LT.AND P3, PT, R5, c[0x0][0x17c], !P0 ;  /* 0x00005f0005007a0c */ /* 0x000fe40004761270 */
[----:B------:R-:W-:Y:S01]  /*33320*/  LEA R112, P6, R113, R3, 0x2 ;  /* 0x0000000371707211 */ /* 0x000fe200078c10ff */
[----:B------:R1:W-:Y:S01]  /*33330*/  @P4 STG.E [R6.64], R161 ;  /* 0x000000a106004986 */ /* 0x0003e2000c101904 */
[----:B------:R-:W-:-:S02]  /*33340*/  IADD3 R115, R114, c[0x0][0x198], RZ ;  /* 0x0000660072737a10 */ /* 0x000fc40007ffe0ff */
[C---:B------:R-:W-:Y:S01]  /*33350*/  IADD3 R5, R252.reuse, 0xdf, RZ ;  /* 0x000000dffc057810 */ /* 0x040fe20007ffe0ff */
[----:B------:R2:W-:Y:S01]  /*33360*/  @P2 STG.E [R96.64], R144 ;  /* 0x0000009060002986 */ /* 0x0005e2000c101904 */
[----:B------:R-:W-:Y:S02]  /*33370*/  LEA.HI.X.SX32 R113, R113, R4, 0x2, P6 ;  /* 0x0000000471717211 */ /* 0x000fe400030f16ff */
[-C--:B----4-:R-:W-:Y:S02]  /*33380*/  LEA R92, P6, R115, R3.reuse, 0x2 ;  /* 0x00000003735c7211 */ /* 0x090fe400078c10ff */
[----:B------:R-:W-:Y:S02]  /*33390*/  IADD3 R0, R252, 0xe0, RZ ;  /* 0x000000e0fc007810 */ /* 0x000fe40007ffe0ff */
[----:B-1----:R-:W-:Y:S02]  /*333a0*/  LEA R6, P2, R114, R3, 0x2 ;  /* 0x0000000372067211 */ /* 0x002fe400078410ff */
[----:B------:R-:W-:-:S02]  /*333b0*/  ISETP.LT.AND P4, PT, R5, c[0x0][0x17c], !P0 ;  /* 0x00005f0005007a0c */ /* 0x000fc40004781270 */
[-C--:B------:R-:W-:Y:S02]  /*333c0*/  LEA.HI.X.SX32 R7, R114, R4.reuse, 0x2, P2 ;  /* 0x0000000472077211 */ /* 0x080fe400010f16ff */
[C---:B------:R-:W-:Y:S02]  /*333d0*/  LEA.HI.X.SX32 R93, R115.reuse, R4, 0x2, P6 ;  /* 0x00000004735d7211 */ /* 0x040fe400030f16ff */
[----:B------:R-:W-:Y:S02]  /*333e0*/  ISETP.LT.AND P1, PT, R0, c[0x0][0x17c], !P0 ;  /* 0x00005f0000007a0c */ /* 0x000fe40004721270 */
[----:B------:R-:W-:Y:S01]  /*333f0*/  IADD3 R115, R115, c[0x0][0x198], RZ ;  /* 0x0000660073737a10 */ /* 0x000fe20007ffe0ff */
[----:B------:R1:W-:Y:S01]  /*33400*/  @P5 STG.E [R112.64], R145 ;  /* 0x0000009170005986 */ /* 0x0003e2000c101904 */
[C---:B------:R-:W-:Y:S02]  /*33410*/  IADD3 R5, R252.reuse, 0xe1, RZ ;  /* 0x000000e1fc057810 */ /* 0x040fe40007ffe0ff */
[----:B--2---:R-:W-:Y:S01]  /*33420*/  IADD3 R97, R115, c[0x0][0x198], RZ ;  /* 0x0000660073617a10 */ /* 0x004fe20007ffe0ff */
[----:B------:R2:W-:Y:S01]  /*33430*/  @P3 STG.E [R6.64], R88 ;  /* 0x0000005806003986 */ /* 0x0005e2000c101904 */
[----:B------:R-:W-:-:S02]  /*33440*/  IADD3 R0, R252, 0xe2, RZ ;  /* 0x000000e2fc007810 */ /* 0x000fc40007ffe0ff */
[----:B------:R-:W-:Y:S02]  /*33450*/  ISETP.LT.AND P5, PT, R5, c[0x0][0x17c], !P0 ;  /* 0x00005f0005007a0c */ /* 0x000fe400047a1270 */
[-C--:B-1----:R-:W-:Y:S02]  /*33460*/  LEA R112, P3, R115, R3.reuse, 0x2 ;  /* 0x0000000373707211 */ /* 0x082fe400078610ff */
[----:B------:R-:W-:Y:S02]  /*33470*/  IADD3 R114, R97, c[0x0][0x198], RZ ;  /* 0x0000660061727a10 */ /* 0x000fe40007ffe0ff */
[----:B------:R-:W-:Y:S01]  /*33480*/  LEA.HI.X.SX32 R113, R115, R4, 0x2, P3 ;  /* 0x0000000473717211 */ /* 0x000fe200018f16ff */
[----:B------:R1:W-:Y:S01]  /*33490*/  @P4 STG.E [R92.64], R89 ;  /* 0x000000595c004986 */ /* 0x0003e2000c101904 */
[----:B------:R-:W-:Y:S02]  /*334a0*/  ISETP.LT.AND P2, PT, R0, c[0x0][0x17c], !P0 ;  /* 0x00005f0000007a0c */ /* 0x000fe40004741270 */
[----:B------:R-:W-:Y:S01]  /*334b0*/  LEA R96, P6, R97, R3, 0x2 ;  /* 0x0000000361607211 */ /* 0x000fe200078c10ff */
[----:B------:R-:W-:Y:S01]  /*334c0*/  @P1 STG.E [R112.64], R190 ;  /* 0x000000be70001986 */ /* 0x000fe2000c101904 */
[----:B------:R-:W-:-:S02]  /*334d0*/  IADD3 R5, R252, 0xe3, RZ ;  /* 0x000000e3fc057810 */ /* 0x000fc40007ffe0ff */
[----:B------:R-:W-:Y:S02]  /*334e0*/  LEA.HI.X.SX32 R97, R97, R4, 0x2, P6 ;  /* 0x0000000461617211 */ /* 0x000fe400030f16ff */
[C---:B--2---:R-:W-:Y:S02]  /*334f0*/  LEA R6, P1, R114.reuse, R3, 0x2 ;  /* 0x0000000372067211 */ /* 0x044fe400078210ff */
[----:B-1----:R-:W-:Y:S02]  /*33500*/  IADD3 R92, R114, c[0x0][0x198], RZ ;  /* 0x00006600725c7a10 */ /* 0x002fe40007ffe0ff */
[----:B------:R-:W-:Y:S02]  /*33510*/  IADD3 R0, R252, 0xe4, RZ ;  /* 0x000000e4fc007810 */ /* 0x000fe40007ffe0ff */
[----:B------:R-:W-:Y:S01]  /*33520*/  IADD3 R93, R92, c[0x0][0x198], RZ ;  /* 0x000066005c5d7a10 */ /* 0x000fe20007ffe0ff */
[----:B------:R1:W-:Y:S01]  /*33530*/  @P5 STG.E [R96.64], R191 ;  /* 0x000000bf60005986 */ /* 0x0003e2000c101904 */
[----:B------:R-:W-:-:S02]  /*33540*/  ISETP.LT.AND P4, PT, R5, c[0x0][0x17c], !P0 ;  /* 0x00005f0005007a0c */ /* 0x000fc40004781270 */
[-C--:B------:R-:W-:Y:S02]  /*33550*/  LEA.HI.X.SX32 R7, R114, R4.reuse, 0x2, P1 ;  /* 0x0000000472077211 */ /* 0x080fe400008f16ff */
[----:B------:R-:W-:Y:S02]  /*33560*/  LEA R88, P6, R92, R3, 0x2 ;  /* 0x000000035c587211 */ /* 0x000fe400078c10ff */
[----:B------:R-:W-:Y:S01]  /*33570*/  ISETP.LT.AND P3, PT, R0, c[0x0][0x17c], !P0 ;  /* 0x00005f0000007a0c */ /* 0x000fe20004761270 */
[----:B------:R2:W-:Y:S01]  /*33580*/  @P2 STG.E [R6.64], R174 ;  /* 0x000000ae06002986 */ /* 0x0005e2000c101904 */
[----:B------:R-:W-:Y:S02]  /*33590*/  IADD3 R5, R252, 0xe5, RZ ;  /* 0x000000e5fc057810 */ /* 0x000fe40007ffe0ff */
[----:B-1----:R-:W-:Y:S02]  /*335a0*/  IADD3 R97, R93, c[0x0][0x198], RZ ;  /* 0x000066005d617a10 */ /* 0x002fe40007ffe0ff */
[----:B------:R-:W-:-:S02]  /*335b0*/  LEA.HI.X.SX32 R89, R92, R4, 0x2, P6 ;  /* 0x000000045c597211 */ /* 0x000fc400030f16ff */
[-C--:B------:R-:W-:Y:S02]  /*335c0*/  LEA R92, P2, R93, R3.reuse, 0x2 ;  /* 0x000000035d5c7211 */ /* 0x080fe400078410ff */
[----:B------:R-:W-:Y:S02]  /*335d0*/  IADD3 R112, R97, c[0x0][0x198], RZ ;  /* 0x0000660061707a10 */ /* 0x000fe40007ffe0ff */
[----:B------:R-:W-:Y:S02]  /*335e0*/  IADD3 R0, R252, 0xe6, RZ ;  /* 0x000000e6fc007810 */ /* 0x000fe40007ffe0ff */
[----:B------:R-:W-:Y:S02]  /*335f0*/  ISETP.LT.AND P5, PT, R5, c[0x0][0x17c], !P0 ;  /* 0x00005f0005007a0c */ /* 0x000fe400047a1270 */
[----:B------:R-:W-:Y:S02]  /*33600*/  LEA R96, P6, R97, R3, 0x2 ;  /* 0x0000000361607211 */ /* 0x000fe400078c10ff */
[----:B------:R-:W-:-:S02]  /*33610*/  LEA.HI.X.SX32 R93, R93, R4, 0x2, P2 ;  /* 0x000000045d5d7211 */ /* 0x000fc400010f16ff */
[----:B------:R-:W-:Y:S01]  /*33620*/  IADD3 R113, R112, c[0x0][0x198], RZ ;  /* 0x0000660070717a10 */ /* 0x000fe20007ffe0ff */
[----:B------:R1:W-:Y:S01]  /*33630*/  @P4 STG.E [R88.64], R175 ;  /* 0x000000af58004986 */ /* 0x0003e2000c101904 */
[----:B------:R-:W-:Y:S02]  /*33640*/  ISETP.LT.AND P1, PT, R0, c[0x0][0x17c], !P0 ;  /* 0x00005f0000007a0c */ /* 0x000fe40004721270 */
[----:B------:R-:W-:Y:S01]  /*33650*/  LEA.HI.X.SX32 R97, R97, R4, 0x2, P6 ;  /* 0x0000000461617211 */ /* 0x000fe200030f16ff */
[----:B------:R4:W-:Y:S01]  /*33660*/  @P3 STG.E [R92.64], R158 ;  /* 0x0000009e5c003986 */ /* 0x0009e2000c101904 */
[-C--:B--2---:R-:W-:Y:S02]  /*33670*/  LEA R6, P3, R112, R3.reuse, 0x2 ;  /* 0x0000000370067211 */ /* 0x084fe400078610ff */
[----:B------:R-:W-:Y:S02]  /*33680*/  IADD3 R5, R252, 0xe7, RZ ;  /* 0x000000e7fc057810 */ /* 0x000fe40007ffe0ff */
[----:B-1----:R-:W-:-:S02]  /*33690*/  LEA R88, P6, R113, R3, 0x2 ;  /* 0x0000000371587211 */ /* 0x002fc400078c10ff */
[----:B------:R-:W-:Y:S02]  /*336a0*/  IADD3 R0, R252, 0xe8, RZ ;  /* 0x000000e8fc007810 */ /* 0x000fe40007ffe0ff */
[CC--:B------:R-:W-:Y:S02]  /*336b0*/  LEA.HI.X.SX32 R89, R113.reuse, R4.reuse, 0x2, P6 ;  /* 0x0000000471597211 */ /* 0x0c0fe400030f16ff */
[----:B------:R-:W-:Y:S02]  /*336c0*/  IADD3 R113, R113, c[0x0][0x198], RZ ;  /* 0x0000660071717a10 */ /* 0x000fe40007ffe0ff */
[----:B------:R-:W-:Y:S01]  /*336d0*/  LEA.HI.X.SX32 R7, R112, R4, 0x2, P3 ;  /* 0x0000000470077211 */ /* 0x000fe200018f16ff */
[----:B------:R1:W-:Y:S01]  /*336e0*/  @P5 STG.E [R96.64], R159 ;  /* 0x0000009f60005986 */ /* 0x0003e2000c101904 */
[----:B------:R-:W-:Y:S02]  /*336f0*/  ISETP.LT.AND P4, PT, R5, c[0x0][0x17c], !P0 ;  /* 0x00005f0005007a0c */ /* 0x000fe40004781270 */
[----:B------:R-:W-:Y:S01]  /*33700*/  ISETP.LT.AND P2, PT, R0, c[0x0][0x17c], !P0 ;  /* 0x00005f0000007a0c */ /* 0x000fe20004741270 */
[----:B------:R2:W-:Y:S01]  /*33710*/  @P1 STG.E [R6.64], R142 ;  /* 0x0000008e06001986 */ /* 0x0005e2000c101904 */
[----:B------:R-:W-:-:S02]  /*33720*/  IADD3 R5, R252, 0xe9, RZ ;  /* 0x000000e9fc057810 */ /* 0x000fc40007ffe0ff */
[CC--:B----4-:R-:W-:Y:S02]  /*33730*/  LEA R92, P1, R113.reuse, R3.reuse, 0x2 ;  /* 0x00000003715c7211 */ /* 0x0d0fe400078210ff */
[----:B-1----:R-:W-:Y:S02]  /*33740*/  IADD3 R97, R113, c[0x0][0x198], RZ ;  /* 0x0000660071617a10 */ /* 0x002fe40007ffe0ff */
[----:B------:R-:W-:Y:S02]  /*33750*/  IADD3 R0, R252, 0xea, RZ ;  /* 0x000000eafc007810 */ /* 0x000fe40007ffe0ff */
[----:B------:R-:W-:Y:S02]  /*33760*/  IADD3 R112, R97, c[0x0][0x198], RZ ;  /* 0x0000660061707a10 */ /* 0x000fe40007ffe0ff */
[----:B------:R-:W-:Y:S02]  /*33770*/  ISETP.LT.AND P5, PT, R5, c[0x0][0x17c], !P0 ;  /* 0x00005f0005007a0c */ /* 0x000fe400047a1270 */
[----:B------:R-:W-:-:S02]  /*33780*/  LEA R96, P6, R97, R3, 0x2 ;  /* 0x0000000361607211 */ /* 0x000fc400078c10ff */
[-C--:B------:R-:W-:Y:S02]  /*33790*/  LEA.HI.X.SX32 R93, R113, R4.reuse, 0x2, P1 ;  /* 0x00000004715d7211 */ /* 0x080fe400008f16ff */
[----:B------:R-:W-:Y:S02]  /*337a0*/  IADD3 R113, R112, c[0x0][0x198], RZ ;  /* 0x0000660070717a10 */ /* 0x000fe40007ffe0ff */
[----:B------:R-:W-:Y:S01]  /*337b0*/  ISETP.LT.AND P3, PT, R0, c[0x0][0x17c], !P0 ;  /* 0x00005f0000007a0c */ /* 0x000fe20004761270 */
[----:B------:R1:W-:Y:S01]  /*337c0*/  @P4 STG.E [R88.64], R143 ;  /* 0x0000008f58004986 */ /* 0x0003e2000c101904 */
[----:B------:R-:W-:-:S03]  /*337d0*/  LEA.HI.X.SX32 R97, R97, R4, 0x2, P6 ;  /* 0x0000000461617211 */ /* 0x000fc600030f16ff */
[----:B------:R4:W-:Y:S01]  /*337e0*/  @P2 STG.E [R92.64], R186 ;  /* 0x000000ba5c002986 */ /* 0x0009e2000c101904 */
[-C--:B--2---:R-:W-:Y:S02]  /*337f0*/  LEA R6, P2, R112, R3.reuse, 0x2 ;  /* 0x0000000370067211 */ /* 0x084fe400078410ff */
[C---:B------:R-:W-:Y:S02]  /*33800*/  IADD3 R5, R252.reuse, 0xeb, RZ ;  /* 0x000000ebfc057810 */ /* 0x040fe40007ffe0ff */
[----:B------:R-:W-:Y:S02]  /*33810*/  IADD3 R0, R252, 0xec, RZ ;  /* 0x000000ecfc007810 */ /* 0x000fe40007ffe0ff */
[C---:B-1----:R-:W-:Y:S02]  /*33820*/  LEA R88, P6, R113.reuse, R3, 0x2 ;  /* 0x0000000371587211 */ /* 0x042fe400078c10ff */
[-C--:B------:R-:W-:Y:S02]  /*33830*/  LEA.HI.X.SX32 R7, R112, R4.reuse, 0x2, P2 ;  /* 0x0000000470077211 */ /* 0x080fe400010f16ff */
[----:B------:R-:W-:-:S02]  /*33840*/  LEA.HI.X.SX32 R89, R113, R4, 0x2, P6 ;  /* 0x0000000471597211 */ /* 0x000fc400030f16ff */
[----:B------:R-:W-:Y:S02]  /*33850*/  IADD3 R113, R113, c[0x0][0x198], RZ ;  /* 0x0000660071717a10 */ /* 0x000fe40007ffe0ff */
[----:B------:R-:W-:Y:S01]  /*33860*/  ISETP.LT.AND P4, PT, R5, c[0x0][0x17c], !P0 ;  /* 0x00005f0005007a0c */ /* 0x000fe20004781270 */
[----:B------:R1:W-:Y:S01]  /*33870*/  @P5 STG.E [R96.64], R187 ;  /* 0x000000bb60005986 */ /* 0x0003e2000c101904 */
[----:B------:R-:W-:-:S03]  /*33880*/  ISETP.LT.AND P1, PT, R0, c[0x0][0x17c], !P0 ;  /* 0x00005f0000007a0c */ /* 0x000fc60004721270 */
[----:B------:R2:W-:Y:S01]  /*33890*/  @P3 STG.E [R6.64], R170 ;  /* 0x000000aa06003986 */ /* 0x0005e2000c101904 */
[C---:B----4-:R-:W-:Y:S02]  /*338a0*/  LEA R92, P3, R113.reuse, R3, 0x2 ;  /* 0x00000003715c7211 */ /* 0x050fe400078610ff */
[C---:B------:R-:W-:Y:S02]  /*338b0*/  IADD3 R5, R252.reuse, 0xed, RZ ;  /* 0x000000edfc057810 */ /* 0x040fe40007ffe0ff */
[----:B-1----:R-:W-:Y:S02]  /*338c0*/  IADD3 R97, R113, c[0x0][0x198], RZ ;  /* 0x0000660071617a10 */ /* 0x002fe40007ffe0ff */
[----:B------:R-:W-:Y:S02]  /*338d0*/  IADD3 R0, R252, 0xee, RZ ;  /* 0x000000eefc007810 */ /* 0x000fe40007ffe0ff */
[----:B------:R-:W-:Y:S02]  /*338e0*/  IADD3 R112, R97, c[0x0][0x198], RZ ;  /* 0x0000660061707a10 */ /* 0x000fe40007ffe0ff */
[----:B------:R-:W-:-:S02]  /*338f0*/  LEA.HI.X.SX32 R93, R113, R4, 0x2, P3 ;  /* 0x00000004715d7211 */ /* 0x000fc400018f16ff */
[----:B------:R-:W-:Y:S02]  /*33900*/  ISETP.LT.AND P5, PT, R5, c[0x0][0x17c], !P0 ;  /* 0x00005f0005007a0c */ /* 0x000fe400047a1270 */
[C---:B------:R-:W-:Y:S02]  /*33910*/  LEA R96, P6, R97.reuse, R3, 0x2 ;  /* 0x0000000361607211 */ /* 0x040fe400078c10ff */
[----:B------:R-:W-:Y:S02]  /*33920*/  ISETP.LT.AND P2, PT, R0, c[0x0][0x17c], !P0 ;  /* 0x00005f0000007a0c */ /* 0x000fe40004741270 */
[----:B------:R-:W-:Y:S01]  /*33930*/  IADD3 R113, R112, c[0x0][0x198], RZ ;  /* 0x0000660070717a10 */ /* 0x000fe20007ffe0ff */
        /* <DEDUP_REMOVED lines=9> */
[----:B------:R-:W-:Y:S02]  /*339d0*/  ISETP.LT.AND P4, PT, R5, c[0x0][0x17c], !P0 ;  /* 0x00005f0005007a0c */ /* 0x000fe40004781270 */
[----:B------:R-:W-:Y:S02]  /*339e0*/  IADD3 R113, R113, c[0x0][0x198], RZ ;  /* 0x0000660071717a10 */ /* 0x000fe40007ffe0ff */
[----:B------:R-:W-:Y:S01]  /*339f0*/  ISETP.LT.AND P3, PT, R0, c[0x0][0x17c], !P0 ;  /* 0x00005f0000007a0c */ /* 0x000fe20004761270 */
[----:B------:R1:W-:Y:S01]  /*33a00*/  @P5 STG.E [R96.64], R155 ;  /* 0x0000009b60005986 */ /* 0x0003e2000c101904 */
[----:B------:R-:W-:-:S03]  /*33a10*/  IADD3 R5, R252, 0xf1, RZ ;  /* 0x000000f1fc057810 */ /* 0x000fc60007ffe0ff */
[----:B------:R2:W-:Y:S01]  /*33a20*/  @P2 STG.E [R6.64], R98 ;  /* 0x0000006206002986 */ /* 0x0005e2000c101904 */
[C---:B----4-:R-:W-:Y:S02]  /*33a30*/  LEA R92, P2, R113.reuse, R3, 0x2 ;  /* 0x00000003715c7211 */ /* 0x050fe400078410ff */
[----:B------:R-:W-:Y:S02]  /*33a40*/  IADD3 R0, R252, 0xf2, RZ ;  /* 0x000000f2fc007810 */ /* 0x000fe40007ffe0ff */
[C---:B-1----:R-:W-:Y:S02]  /*33a50*/  IADD3 R97, R113.reuse, c[0x0][0x198], RZ ;  /* 0x0000660071617a10 */ /* 0x042fe40007ffe0ff */
[----:B------:R-:W-:Y:S02]  /*33a60*/  LEA.HI.X.SX32 R93, R113, R4, 0x2, P2 ;  /* 0x00000004715d7211 */ /* 0x000fe400010f16ff */
[----:B------:R-:W-:Y:S02]  /*33a70*/  IADD3 R112, R97, c[0x0][0x198], RZ ;  /* 0x0000660061707a10 */ /* 0x000fe40007ffe0ff */
[----:B------:R-:W-:-:S02]  /*33a80*/  ISETP.LT.AND P5, PT, R5, c[0x0][0x17c], !P0 ;  /* 0x00005f0005007a0c */ /* 0x000fc400047a1270 */
[----:B------:R-:W-:Y:S02]  /*33a90*/  ISETP.LT.AND P1, PT, R0, c[0x0][0x17c], !P0 ;  /* 0x00005f0000007a0c */ /* 0x000fe40004721270 */
[CC--:B------:R-:W-:Y:S01]  /*33aa0*/  LEA R96, P6, R97.reuse, R3.reuse, 0x2 ;  /* 0x0000000361607211 */ /* 0x0c0fe200078c10ff */
[----:B------:R1:W-:Y:S01]  /*33ab0*/  @P4 STG.E [R88.64], R99 ;  /* 0x0000006358004986 */ /* 0x0003e2000c101904 */
[C---:B--2---:R-:W-:Y:S02]  /*33ac0*/  IADD3 R98, R112.reuse, c[0x0][0x198], RZ ;  /* 0x0000660070627a10 */ /* 0x044fe40007ffe0ff */
[----:B------:R-:W-:Y:S01]  /*33ad0*/  LEA.HI.X.SX32 R97, R97, R4, 0x2, P6 ;  /* 0x0000000461617211 */ /* 0x000fe200030f16ff */
[----:B------:R2:W-:Y:S01]  /*33ae0*/  @P3 STG.E [R92.64], R182 ;  /* 0x000000b65c003986 */ /* 0x0005e2000c101904 */
[----:B------:R-:W-:Y:S02]  /*33af0*/  LEA R6, P3, R112, R3, 0x2 ;  /* 0x0000000370067211 */ /* 0x000fe400078610ff */
[----:B------:R-:W-:-:S02]  /*33b00*/  IADD3 R5, R252, 0xf3, RZ ;  /* 0x000000f3fc057810 */ /* 0x000fc40007ffe0ff */
[----:B------:R-:W-:Y:S02]  /*33b10*/  IADD3 R0, R252, 0xf4, RZ ;  /* 0x000000f4fc007810 */ /* 0x000fe40007ffe0ff */
[----:B-1----:R-:W-:Y:S02]  /*33b20*/  LEA R88, P6, R98, R3, 0x2 ;  /* 0x0000000362587211 */ /* 0x002fe400078c10ff */
[-C--:B------:R-:W-:Y:S02]  /*33b30*/  LEA.HI.X.SX32 R7, R112, R4.reuse, 0x2, P3 ;  /* 0x0000000470077211 */ /* 0x080fe400018f16ff */
[C---:B------:R-:W-:Y:S02]  /*33b40*/  LEA.HI.X.SX32 R89, R98.reuse, R4, 0x2, P6 ;  /* 0x0000000462597211 */ /* 0x040fe400030f16ff */
[----:B------:R-:W-:Y:S01]  /*33b50*/  IADD3 R98, R98, c[0x0][0x198], RZ ;  /* 0x0000660062627a10 */ /* 0x000fe20007ffe0ff */
[----:B------:R1:W-:Y:S01]  /*33b60*/  @P5 STG.E [R96.64], R183 ;  /* 0x000000b760005986 */ /* 0x0003e2000c101904 */
[----:B------:R-:W-:-:S02]  /*33b70*/  ISETP.LT.AND P4, PT, R5, c[0x0][0x17c], !P0 ;  /* 0x00005f0005007a0c */ /* 0x000fc40004781270 */
[----:B------:R-:W-:Y:S01]  /*33b80*/  ISETP.LT.AND P2, PT, R0, c[0x0][0x17c], !P0 ;  /* 0x00005f0000007a0c */ /* 0x000fe20004741270 */
[----:B------:R4:W-:Y:S01]  /*33b90*/  @P1 STG.E [R6.64], R166 ;  /* 0x000000a606001986 */ /* 0x0009e2000c101904 */
[----:B--2---:R-:W-:Y:S02]  /*33ba0*/  LEA R92, P1, R98, R3, 0x2 ;  /* 0x00000003625c7211 */ /* 0x004fe400078210ff */
[C---:B------:R-:W-:Y:S02]  /*33bb0*/  IADD3 R5, R252.reuse, 0xf5, RZ ;  /* 0x000000f5fc057810 */ /* 0x040fe40007ffe0ff */
[----:B------:R-:W-:Y:S02]  /*33bc0*/  IADD3 R0, R252, 0xf6, RZ ;  /* 0x000000f6fc007810 */ /* 0x000fe40007ffe0ff */
[C---:B-1----:R-:W-:Y:S02]  /*33bd0*/  IADD3 R97, R98.reuse, c[0x0][0x198], RZ ;  /* 0x0000660062617a10 */ /* 0x042fe40007ffe0ff */
[----:B------:R-:W-:-:S02]  /*33be0*/  LEA.HI.X.SX32 R93, R98, R4, 0x2, P1 ;  /* 0x00000004625d7211 */ /* 0x000fc400008f16ff */
[----:B------:R-:W-:Y:S02]  /*33bf0*/  IADD3 R98, R97, c[0x0][0x198], RZ ;  /* 0x0000660061627a10 */ /* 0x000fe40007ffe0ff */
[----:B------:R-:W-:Y:S02]  /*33c00*/  ISETP.LT.AND P5, PT, R5, c[0x0][0x17c], !P0 ;  /* 0x00005f0005007a0c */ /* 0x000fe400047a1270 */
[----:B------:R-:W-:Y:S02]  /*33c10*/  ISETP.LT.AND P3, PT, R0, c[0x0][0x17c], !P0 ;  /* 0x00005f0000007a0c */ /* 0x000fe40004761270 */
[CC--:B------:R-:W-:Y:S01]  /*33c20*/  LEA R96, P6, R97.reuse, R3.reuse, 0x2 ;  /* 0x0000000361607211 */ /* 0x0c0fe200078c10ff */
[----:B------:R1:W-:Y:S01]  /*33c30*/  @P4 STG.E [R88.64], R167 ;  /* 0x000000a758004986 */ /* 0x0003e2000c101904 */
[C---:B------:R-:W-:Y:S02]  /*33c40*/  IADD3 R99, R98.reuse, c[0x0][0x198], RZ ;  /* 0x0000660062637a10 */ /* 0x040fe40007ffe0ff */
[----:B------:R-:W-:Y:S01]  /*33c50*/  LEA.HI.X.SX32 R97, R97, R4, 0x2, P6 ;  /* 0x0000000461617211 */ /* 0x000fe200030f16ff */
[----:B------:R2:W-:Y:S01]  /*33c60*/  @P2 STG.E [R92.64], R150 ;  /* 0x000000965c002986 */ /* 0x0005e2000c101904 */
[----:B----4-:R-:W-:-:S02]  /*33c70*/  LEA R6, P2, R98, R3, 0x2 ;  /* 0x0000000362067211 */ /* 0x010fc400078410ff */
[C---:B------:R-:W-:Y:S02]  /*33c80*/  IADD3 R5, R252.reuse, 0xf7, RZ ;  /* 0x000000f7fc057810 */ /* 0x040fe40007ffe0ff */
[----:B------:R-:W-:Y:S02]  /*33c90*/  IADD3 R0, R252, 0xf8, RZ ;  /* 0x000000f8fc007810 */ /* 0x000fe40007ffe0ff */
[----:B-1----:R-:W-:Y:S02]  /*33ca0*/  LEA R88, P6, R99, R3, 0x2 ;  /* 0x0000000363587211 */ /* 0x002fe400078c10ff */
[-C--:B------:R-:W-:Y:S02]  /*33cb0*/  LEA.HI.X.SX32 R7, R98, R4.reuse, 0x2, P2 ;  /* 0x0000000462077211 */ /* 0x080fe400010f16ff */
[----:B------:R-:W-:Y:S02]  /*33cc0*/  ISETP.LT.AND P4, PT, R5, c[0x0][0x17c], !P0 ;  /* 0x00005f0005007a0c */ /* 0x000fe40004781270 */
[----:B------:R-:W-:-:S02]  /*33cd0*/  LEA.HI.X.SX32 R89, R99, R4, 0x2, P6 ;  /* 0x0000000463597211 */ /* 0x000fc400030f16ff */
[----:B------:R-:W-:Y:S02]  /*33ce0*/  ISETP.LT.AND P1, PT, R0, c[0x0][0x17c], !P0 ;  /* 0x00005f0000007a0c */ /* 0x000fe40004721270 */
[----:B------:R-:W-:Y:S01]  /*33cf0*/  IADD3 R99, R99, c[0x0][0x198], RZ ;  /* 0x0000660063637a10 */ /* 0x000fe20007ffe0ff */
[----:B------:R1:W-:Y:S01]  /*33d00*/  @P5 STG.E [R96.64], R151 ;  /* 0x0000009760005986 */ /* 0x0003e2000c101904 */
[----:B------:R-:W-:-:S03]  /*33d10*/  IADD3 R5, R252, 0xf9, RZ ;  /* 0x000000f9fc057810 */ /* 0x000fc60007ffe0ff */
[----:B------:R4:W-:Y:S01]  /*33d20*/  @P3 STG.E [R6.64], R94 ;  /* 0x0000005e06003986 */ /* 0x0009e2000c101904 */
[C---:B--2---:R-:W-:Y:S02]  /*33d30*/  LEA R92, P3, R99.reuse, R3, 0x2 ;  /* 0x00000003635c7211 */ /* 0x044fe400078610ff */
[----:B------:R-:W-:Y:S02]  /*33d40*/  IADD3 R0, R252, 0xfa, RZ ;  /* 0x000000fafc007810 */ /* 0x000fe40007ffe0ff */
[C---:B------:R-:W-:Y:S02]  /*33d50*/  LEA.HI.X.SX32 R93, R99.reuse, R4, 0x2, P3 ;  /* 0x00000004635d7211 */ /* 0x040fe400018f16ff */
[----:B-1----:R-:W-:Y:S02]  /*33d60*/  IADD3 R97, R99, c[0x0][0x198], RZ ;  /* 0x0000660063617a10 */ /* 0x002fe40007ffe0ff */
[----:B------:R-:W-:Y:S02]  /*33d70*/  ISETP.LT.AND P5, PT, R5, c[0x0][0x17c], !P0 ;  /* 0x00005f0005007a0c */ /* 0x000fe400047a1270 */
[----:B------:R-:W-:-:S02]  /*33d80*/  ISETP.LT.AND P2, PT, R0, c[0x0][0x17c], !P0 ;  /* 0x00005f0000007a0c */ /* 0x000fc40004741270 */
[C---:B------:R-:W-:Y:S01]  /*33d90*/  IADD3 R98, R97.reuse, c[0x0][0x198], RZ ;  /* 0x0000660061627a10 */ /* 0x040fe20007ffe0ff */
[----:B------:R-:W-:Y:S01]  /*33da0*/  @P4 STG.E [R88.64], R95 ;  /* 0x0000005f58004986 */ /* 0x000fe2000c101904 */
[----:B------:R-:W-:-:S03]  /*33db0*/  LEA R96, P6, R97, R3, 0x2 ;  /* 0x0000000361607211 */ /* 0x000fc600078c10ff */
[----:B------:R1:W-:Y:S01]  /*33dc0*/  @P1 STG.E [R92.64], R178 ;  /* 0x000000b25c001986 */ /* 0x0003e2000c101904 */
[----:B----4-:R-:W-:Y:S02]  /*33dd0*/  LEA R6, P1, R98, R3, 0x2 ;  /* 0x0000000362067211 */ /* 0x010fe400078210ff */
[----:B------:R-:W-:Y:S02]  /*33de0*/  IADD3 R5, R252, 0xfb, RZ ;  /* 0x000000fbfc057810 */ /* 0x000fe40007ffe0ff */
[----:B------:R-:W-:Y:S02]  /*33df0*/  IADD3 R94, R98, c[0x0][0x198], RZ ;  /* 0x00006600625e7a10 */ /* 0x000fe40007ffe0ff */
[----:B------:R-:W-:Y:S02]  /*33e00*/  IADD3 R0, R252, 0xfc, RZ ;  /* 0x000000fcfc007810 */ /* 0x000fe40007ffe0ff */
[-C--:B------:R-:W-:Y:S02]  /*33e10*/  LEA.HI.X.SX32 R97, R97, R4.reuse, 0x2, P6 ;  /* 0x0000000461617211 */ /* 0x080fe400030f16ff */
[----:B------:R-:W-:-:S02]  /*33e20*/  LEA.HI.X.SX32 R7, R98, R4, 0x2, P1 ;  /* 0x0000000462077211 */ /* 0x000fc400008f16ff */
[----:B------:R-:W-:Y:S02]  /*33e30*/  ISETP.LT.AND P4, PT, R5, c[0x0][0x17c], !P0 ;  /* 0x00005f0005007a0c */ /* 0x000fe40004781270 */
[----:B-1----:R-:W-:Y:S02]  /*33e40*/  IADD3 R93, R94, c[0x0][0x198], RZ ;  /* 0x000066005e5d7a10 */ /* 0x002fe40007ffe0ff */
[----:B------:R-:W-:Y:S01]  /*33e50*/  ISETP.LT.AND P3, PT, R0, c[0x0][0x17c], !P0 ;  /* 0x00005f0000007a0c */ /* 0x000fe20004761270 */
[----:B------:R1:W-:Y:S01]  /*33e60*/  @P5 STG.E [R96.64], R179 ;  /* 0x000000b360005986 */ /* 0x0003e2000c101904 */
[-C--:B------:R-:W-:Y:S02]  /*33e70*/  LEA R88, P6, R94, R3.reuse, 0x2 ;  /* 0x000000035e587211 */ /* 0x080fe400078c10ff */
[C---:B------:R-:W-:Y:S01]  /*33e80*/  IADD3 R95, R93.reuse, c[0x0][0x198], RZ ;  /* 0x000066005d5f7a10 */ /* 0x040fe20007ffe0ff */
[----:B------:R2:W-:Y:S01]  /*33e90*/  @P2 STG.E [R6.64], R162 ;  /* 0x000000a206002986 */ /* 0x0005e2000c101904 */
[----:B------:R-:W-:-:S02]  /*33ea0*/  LEA R92, P2, R93, R3, 0x2 ;  /* 0x000000035d5c7211 */ /* 0x000fc400078410ff */
[C---:B------:R-:W-:Y:S02]  /*33eb0*/  IADD3 R5, R252.reuse, 0xfd, RZ ;  /* 0x000000fdfc057810 */ /* 0x040fe40007ffe0ff */
[----:B------:R-:W-:Y:S02]  /*33ec0*/  IADD3 R0, R252, 0xfe, RZ ;  /* 0x000000fefc007810 */ /* 0x000fe40007ffe0ff */
[-C--:B------:R-:W-:Y:S02]  /*33ed0*/  LEA.HI.X.SX32 R89, R94, R4.reuse, 0x2, P6 ;  /* 0x000000045e597211 */ /* 0x080fe400030f16ff */
[----:B-1----:R-:W-:Y:S02]  /*33ee0*/  IADD3 R96, R95, c[0x0][0x198], RZ ;  /* 0x000066005f607a10 */ /* 0x002fe40007ffe0ff */
[----:B------:R-:W-:Y:S02]  /*33ef0*/  LEA.HI.X.SX32 R93, R93, R4, 0x2, P2 ;  /* 0x000000045d5d7211 */ /* 0x000fe400010f16ff */
[----:B------:R-:W-:-:S02]  /*33f00*/  ISETP.LT.AND P5, PT, R5, c[0x0][0x17c], !P0 ;  /* 0x00005f0005007a0c */ /* 0x000fc400047a1270 */
[----:B------:R-:W-:Y:S02]  /*33f10*/  ISETP.LT.AND P1, PT, R0, c[0x0][0x17c], !P0 ;  /* 0x00005f0000007a0c */ /* 0x000fe40004721270 */
[CC--:B------:R-:W-:Y:S01]  /*33f20*/  LEA R94, P6, R95.reuse, R3.reuse, 0x2 ;  /* 0x000000035f5e7211 */ /* 0x0c0fe200078c10ff */
[----:B------:R1:W-:Y:S01]  /*33f30*/  @P4 STG.E [R88.64], R163 ;  /* 0x000000a358004986 */ /* 0x0003e2000c101904 */
[C---:B------:R-:W-:Y:S02]  /*33f40*/  IADD3 R97, R96.reuse, c[0x0][0x198], RZ ;  /* 0x0000660060617a10 */ /* 0x040fe40007ffe0ff */
[----:B------:R-:W-:Y:S01]  /*33f50*/  LEA.HI.X.SX32 R95, R95, R4, 0x2, P6 ;  /* 0x000000045f5f7211 */ /* 0x000fe200030f16ff */
[----:B------:R4:W-:Y:S01]  /*33f60*/  @P3 STG.E [R92.64], R146 ;  /* 0x000000925c003986 */ /* 0x0009e2000c101904 */
[----:B--2---:R-:W-:Y:S02]  /*33f70*/  LEA R6, P3, R96, R3, 0x2 ;  /* 0x0000000360067211 */ /* 0x004fe400078610ff */
[----:B------:R-:W-:-:S02]  /*33f80*/  IADD3 R5, R252, 0xff, RZ ;  /* 0x000000fffc057810 */ /* 0x000fc40007ffe0ff */
[----:B------:R-:W-:Y:S02]  /*33f90*/  IADD3 R0, R252, 0x100, RZ ;  /* 0x00000100fc007810 */ /* 0x000fe40007ffe0ff */
[----:B-1----:R-:W-:Y:S02]  /*33fa0*/  LEA R88, P6, R97, R3, 0x2 ;  /* 0x0000000361587211 */ /* 0x002fe400078c10ff */
[-C--:B------:R-:W-:Y:S02]  /*33fb0*/  LEA.HI.X.SX32 R7, R96, R4.reuse, 0x2, P3 ;  /* 0x0000000460077211 */ /* 0x080fe400018f16ff */
[----:B------:R-:W-:Y:S02]  /*33fc0*/  ISETP.LT.AND P4, PT, R5, c[0x0][0x17c], !P0 ;  /* 0x00005f0005007a0c */ /* 0x000fe40004781270 */
[----:B------:R-:W-:Y:S02]  /*33fd0*/  LEA.HI.X.SX32 R89, R97, R4, 0x2, P6 ;  /* 0x0000000461597211 */ /* 0x000fe400030f16ff */
[----:B------:R-:W-:-:S02]  /*33fe0*/  ISETP.LT.AND P2, PT, R0, c[0x0][0x17c], !P0 ;  /* 0x00005f0000007a0c */ /* 0x000fc40004741270 */
[----:B------:R-:W-:Y:S01]  /*33ff0*/  IADD3 R97, R97, c[0x0][0x198], RZ ;  /* 0x0000660061617a10 */ /* 0x000fe20007ffe0ff */
[----:B------:R1:W-:Y:S01]  /*34000*/  @P5 STG.E [R94.64], R147 ;  /* 0x000000935e005986 */ /* 0x0003e2000c101904 */
[----:B------:R-:W-:-:S03]  /*34010*/  IADD3 R5, R252, 0x101, RZ ;  /* 0x00000101fc057810 */ /* 0x000fc60007ffe0ff */
[----:B------:R2:W-:Y:S01]  /*34020*/  @P1 STG.E [R6.64], R90 ;  /* 0x0000005a06001986 */ /* 0x0005e2000c101904 */
[C---:B----4-:R-:W-:Y:S02]  /*34030*/  LEA R92, P1, R97.reuse, R3, 0x2 ;  /* 0x00000003615c7211 */ /* 0x050fe400078210ff */
[----:B------:R-:W-:Y:S02]  /*34040*/  IADD3 R0, R252, 0x102, RZ ;  /* 0x00000102fc007810 */ /* 0x000fe40007ffe0ff */
[C---:B------:R-:W-:Y:S02]  /*34050*/  LEA.HI.X.SX32 R93, R97.reuse, R4, 0x2, P1 ;  /* 0x00000004615d7211 */ /* 0x040fe400008f16ff */
[----:B-1----:R-:W-:Y:S02]  /*34060*/  IADD3 R95, R97, c[0x0][0x198], RZ ;  /* 0x00006600615f7a10 */ /* 0x002fe40007ffe0ff */
[----:B------:R-:W-:Y:S02]  /*34070*/  ISETP.LT.AND P5, PT, R5, c[0x0][0x17c], !P0 ;  /* 0x00005f0005007a0c */ /* 0x000fe400047a1270 */
[----:B------:R-:W-:-:S02]  /*34080*/  ISETP.LT.AND P3, PT, R0, c[0x0][0x17c], !P0 ;  /* 0x00005f0000007a0c */ /* 0x000fc40004761270 */
[C---:B------:R-:W-:Y:S01]  /*34090*/  IADD3 R96, R95.reuse, c[0x0][0x198], RZ ;  /* 0x000066005f607a10 */ /* 0x040fe20007ffe0ff */
[----:B------:R1:W-:Y:S01]  /*340a0*/  @P4 STG.E [R88.64], R91 ;  /* 0x0000005b58004986 */ /* 0x0003e2000c101904 */
[----:B------:R-:W-:Y:S02]  /*340b0*/  IADD3 R5, R252, 0x103, RZ ;  /* 0x00000103fc057810 */ /* 0x000fe40007ffe0ff */
[-C--:B------:R-:W-:Y:S01]  /*340c0*/  LEA R94, P6, R95, R3.reuse, 0x2 ;  /* 0x000000035f5e7211 */ /* 0x080fe200078c10ff */
[----:B------:R4:W-:Y:S01]  /*340d0*/  @P2 STG.E [R92.64], R80 ;  /* 0x000000505c002986 */ /* 0x0009e2000c101904 */
[C---:B--2---:R-:W-:Y:S02]  /*340e0*/  LEA R6, P2, R96.reuse, R3, 0x2 ;  /* 0x0000000360067211 */ /* 0x044fe400078410ff */
[----:B------:R-:W-:Y:S02]  /*340f0*/  IADD3 R90, R96, c[0x0][0x198], RZ ;  /* 0x00006600605a7a10 */ /* 0x000fe40007ffe0ff */
[----:B------:R-:W-:-:S02]  /*34100*/  IADD3 R0, R252, 0x104, RZ ;  /* 0x00000104fc007810 */ /* 0x000fc40007ffe0ff */
[----:B------:R-:W-:Y:S02]  /*34110*/  ISETP.LT.AND P4, PT, R5, c[0x0][0x17c], !P0 ;  /* 0x00005f0005007a0c */ /* 0x000fe40004781270 */
[-C--:B------:R-:W-:Y:S02]  /*34120*/  LEA.HI.X.SX32 R95, R95, R4.reuse, 0x2, P6 ;  /* 0x000000045f5f7211 */ /* 0x080fe400030f16ff */
[----:B------:R-:W-:Y:S02]  /*34130*/  LEA.HI.X.SX32 R7, R96, R4, 0x2, P2 ;  /* 0x0000000460077211 */ /* 0x000fe400010f16ff */
[----:B-1----:R-:W-:Y:S02]  /*34140*/  IADD3 R91, R90, c[0x0][0x198], RZ ;  /* 0x000066005a5b7a10 */ /* 0x002fe40007ffe0ff */
[----:B------:R-:W-:Y:S01]  /*34150*/  ISETP.LT.AND P1, PT, R0, c[0x0][0x17c], !P0 ;  /* 0x00005f0000007a0c */ /* 0x000fe20004721270 */
[----:B------:R1:W-:Y:S01]  /*34160*/  @P5 STG.E [R94.64], R81 ;  /* 0x000000515e005986 */ /* 0x0003e2000c101904 */
[----:B------:R-:W-:-:S02]  /*34170*/  LEA R88, P6, R90, R3, 0x2 ;  /* 0x000000035a587211 */ /* 0x000fc400078c10ff */
[C---:B----4-:R-:W-:Y:S01]  /*34180*/  IADD3 R92, R91.reuse, c[0x0][0x198], RZ ;  /* 0x000066005b5c7a10 */ /* 0x050fe20007ffe0ff */
[----:B------:R2:W-:Y:S01]  /*34190*/  @P3 STG.E [R6.64], R60 ;  /* 0x0000003c06003986 */ /* 0x0005e2000c101904 */
[----:B------:R-:W-:Y:S02]  /*341a0*/  LEA R80, P3, R91, R3, 0x2 ;  /* 0x000000035b507211 */ /* 0x000fe400078610ff */
[----:B------:R-:W-:Y:S02]  /*341b0*/  IADD3 R5, R252, 0x105, RZ ;  /* 0x00000105fc057810 */ /* 0x000fe40007ffe0ff */
[----:B------:R-:W-:Y:S02]  /*341c0*/  LEA.HI.X.SX32 R89, R90, R4, 0x2, P6 ;  /* 0x000000045a597211 */ /* 0x000fe400030f16ff */
[----:B------:R-:W-:Y:S02]  /*341d0*/  IADD3 R0, R252, 0x106, RZ ;  /* 0x00000106fc007810 */ /* 0x000fe40007ffe0ff */
[----:B------:R-:W-:-:S02]  /*341e0*/  IADD3 R93, R92, c[0x0][0x198], RZ ;  /* 0x000066005c5d7a10 */ /* 0x000fc40007ffe0ff */
[-C--:B-1----:R-:W-:Y:S01]  /*341f0*/  LEA.HI.X.SX32 R81, R91, R4.reuse, 0x2, P3 ;  /* 0x000000045b517211 */ /* 0x082fe200018f16ff */
[----:B------:R1:W-:Y:S01]  /*34200*/  @P4 STG.E [R88.64], R61 ;  /* 0x0000003d58004986 */ /* 0x0003e2000c101904 */
[----:B------:R-:W-:Y:S02]  /*34210*/  ISETP.LT.AND P5, PT, R5, c[0x0][0x17c], !P0 ;  /* 0x00005f0005007a0c */ /* 0x000fe400047a1270 */
[----:B------:R-:W-:Y:S02]  /*34220*/  ISETP.LT.AND P2, PT, R0, c[0x0][0x17c], !P0 ;  /* 0x00005f0000007a0c */ /* 0x000fe40004741270 */
[CC--:B------:R-:W-:Y:S01]  /*34230*/  LEA R90, P6, R92.reuse, R3.reuse, 0x2 ;  /* 0x000000035c5a7211 */ /* 0x0c0fe200078c10ff */
[----:B------:R4:W-:Y:S01]  /*34240*/  @P1 STG.E [R80.64], R16 ;  /* 0x0000001050001986 */ /* 0x0009e2000c101904 */
[----:B--2---:R-:W-:Y:S02]  /*34250*/  LEA R6, P1, R93, R3, 0x2 ;  /* 0x000000035d067211 */ /* 0x004fe400078210ff */
[----:B------:R-:W-:-:S02]  /*34260*/  LEA.HI.X.SX32 R91, R92, R4, 0x2, P6 ;  /* 0x000000045c5b7211 */ /* 0x000fc400030f16ff */
[C---:B-1----:R-:W-:Y:S02]  /*34270*/  IADD3 R88, R93.reuse, c[0x0][0x198], RZ ;  /* 0x000066005d587a10 */ /* 0x042fe40007ffe0ff */
[----:B------:R-:W-:Y:S02]  /*34280*/  IADD3 R5, R252, 0x107, RZ ;  /* 0x00000107fc057810 */ /* 0x000fe40007ffe0ff */
[----:B------:R-:W-:Y:S02]  /*34290*/  LEA R60, P6, R88, R3, 0x2 ;  /* 0x00000003583c7211 */ /* 0x000fe400078c10ff */
[----:B------:R-:W-:Y:S02]  /*342a0*/  IADD3 R0, R252, 0x108, RZ ;  /* 0x00000108fc007810 */ /* 0x000fe40007ffe0ff */
[----:B------:R-:W-:Y:S02]  /*342b0*/  LEA.HI.X.SX32 R7, R93, R4, 0x2, P1 ;  /* 0x000000045d077211 */ /* 0x000fe400008f16ff */
[----:B------:R-:W-:-:S02]  /*342c0*/  ISETP.LT.AND P4, PT, R5, c[0x0][0x17c], !P0 ;  /* 0x00005f0005007a0c */ /* 0x000fc40004781270 */
[----:B------:R-:W-:Y:S02]  /*342d0*/  LEA.HI.X.SX32 R61, R88, R4, 0x2, P6 ;  /* 0x00000004583d7211 */ /* 0x000fe400030f16ff */
[----:B------:R-:W-:Y:S02]  /*342e0*/  ISETP.LT.AND P3, PT, R0, c[0x0][0x17c], !P0 ;  /* 0x00005f0000007a0c */ /* 0x000fe40004761270 */
[----:B------:R-:W-:Y:S01]  /*342f0*/  IADD3 R88, R88, c[0x0][0x198], RZ ;  /* 0x0000660058587a10 */ /* 0x000fe20007ffe0ff */
[----:B------:R1:W-:Y:S01]  /*34300*/  @P5 STG.E [R90.64], R17 ;  /* 0x000000115a005986 */ /* 0x0003e2000c101904 */
[----:B------:R-:W-:-:S03]  /*34310*/  IADD3 R5, R252, 0x109, RZ ;  /* 0x00000109fc057810 */ /* 0x000fc60007ffe0ff */
[----:B------:R2:W-:Y:S01]  /*34320*/  @P2 STG.E [R6.64], R32 ;  /* 0x0000002006002986 */ /* 0x0005e2000c101904 */
[----:B----4-:R-:W-:Y:S02]  /*34330*/  LEA R16, P2, R88, R3, 0x2 ;  /* 0x0000000358107211 */ /* 0x010fe400078410ff */
[----:B------:R-:W-:Y:S02]  /*34340*/  IADD3 R0, R252, 0x10a, RZ ;  /* 0x0000010afc007810 */ /* 0x000fe40007ffe0ff */
[C---:B------:R-:W-:Y:S02]  /*34350*/  IADD3 R81, R88.reuse, c[0x0][0x198], RZ ;  /* 0x0000660058517a10 */ /* 0x040fe40007ffe0ff */
[----:B------:R-:W-:Y:S02]  /*34360*/  ISETP.LT.AND P5, PT, R5, c[0x0][0x17c], !P0 ;  /* 0x00005f0005007a0c */ /* 0x000fe400047a1270 */
[----:B-1----:R-:W-:Y:S02]  /*34370*/  LEA.HI.X.SX32 R17, R88, R4, 0x2, P2 ;  /* 0x0000000458117211 */ /* 0x002fe400010f16ff */
[----:B------:R-:W-:-:S02]  /*34380*/  ISETP.LT.AND P1, PT, R0, c[0x0][0x17c], !P0 ;  /* 0x00005f0000007a0c */ /* 0x000fc40004721270 */
[C---:B------:R-:W-:Y:S01]  /*34390*/  IADD3 R88, R81.reuse, c[0x0][0x198], RZ ;  /* 0x0000660051587a10 */ /* 0x040fe20007ffe0ff */
[----:B------:R1:W-:Y:S01]  /*343a0*/  @P4 STG.E [R60.64], R33 ;  /* 0x000000213c004986 */ /* 0x0003e2000c101904 */
[----:B------:R-:W-:-:S03]  /*343b0*/  LEA R80, P6, R81, R3, 0x2 ;  /* 0x0000000351507211 */ /* 0x000fc600078c10ff */
[----:B------:R4:W-:Y:S01]  /*343c0*/  @P3 STG.E [R16.64], R76 ;  /* 0x0000004c10003986 */ /* 0x0009e2000c101904 */
[----:B--2---:R-:W-:Y:S02]  /*343d0*/  LEA R6, P3, R88, R3, 0x2 ;  /* 0x0000000358067211 */ /* 0x004fe400078610ff */
[C---:B------:R-:W-:Y:S02]  /*343e0*/  IADD3 R5, R252.reuse, 0x10b, RZ ;  /* 0x0000010bfc057810 */ /* 0x040fe40007ffe0ff */
[----:B------:R-:W-:Y:S02]  /*343f0*/  IADD3 R0, R252, 0x10c, RZ ;  /* 0x0000010cfc007810 */ /* 0x000fe40007ffe0ff */
[C---:B-1----:R-:W-:Y:S02]  /*34400*/  IADD3 R60, R88.reuse, c[0x0][0x198], RZ ;  /* 0x00006600583c7a10 */ /* 0x042fe40007ffe0ff */
[-C--:B------:R-:W-:Y:S02]  /*34410*/  LEA.HI.X.SX32 R81, R81, R4.reuse, 0x2, P6 ;  /* 0x0000000451517211 */ /* 0x080fe400030f16ff */
[----:B------:R-:W-:-:S02]  /*34420*/  LEA.HI.X.SX32 R7, R88, R4, 0x2, P3 ;  /* 0x0000000458077211 */ /* 0x000fc400018f16ff */
[----:B------:R-:W-:Y:S02]  /*34430*/  ISETP.LT.AND P4, PT, R5, c[0x0][0x17c], !P0 ;  /* 0x00005f0005007a0c */ /* 0x000fe40004781270 */
[----:B----4-:R-:W-:Y:S02]  /*34440*/  IADD3 R17, R60, c[0x0][0x198], RZ ;  /* 0x000066003c117a10 */ /* 0x010fe40007ffe0ff */
[----:B------:R-:W-:Y:S01]  /*34450*/  ISETP.LT.AND P2, PT, R0, c[0x0][0x17c], !P0 ;  /* 0x00005f0000007a0c */ /* 0x000fe20004741270 */
[----:B------:R-:W-:Y:S01]  /*34460*/  @P5 STG.E [R80.64], R77 ;  /* 0x0000004d50005986 */ /* 0x000fe2000c101904 */
[-C--:B------:R-:W-:Y:S02]  /*34470*/  LEA R32, P6, R60, R3.reuse, 0x2 ;  /* 0x000000033c207211 */ /* 0x080fe400078c10ff */
[C---:B------:R-:W-:Y:S01]  /*34480*/  IADD3 R61, R17.reuse, c[0x0][0x198], RZ ;  /* 0x00006600113d7a10 */ /* 0x040fe20007ffe0ff */
[----:B------:R1:W-:Y:S01]  /*34490*/  @P1 STG.E [R6.64], R48 ;  /* 0x0000003006001986 */ /* 0x0003e2000c101904 */
[----:B------:R-:W-:-:S02]  /*344a0*/  LEA R16, P1, R17, R3, 0x2 ;  /* 0x0000000311107211 */ /* 0x000fc400078210ff */
[C---:B------:R-:W-:Y:S02]  /*344b0*/  IADD3 R5, R252.reuse, 0x10d, RZ ;  /* 0x0000010dfc057810 */ /* 0x040fe40007ffe0ff */
[----:B------:R-:W-:Y:S02]  /*344c0*/  IADD3 R0, R252, 0x10e, RZ ;  /* 0x0000010efc007810 */ /* 0x000fe40007ffe0ff */
[-C--:B------:R-:W-:Y:S02]  /*344d0*/  LEA.HI.X.SX32 R33, R60, R4.reuse, 0x2, P6 ;  /* 0x000000043c217211 */ /* 0x080fe400030f16ff */
[----:B------:R-:W-:Y:S02]  /*344e0*/  IADD3 R76, R61, c[0x0][0x198], RZ ;  /* 0x000066003d4c7a10 */ /* 0x000fe40007ffe0ff */
[----:B------:R-:W-:Y:S02]  /*344f0*/  LEA.HI.X.SX32 R17, R17, R4, 0x2, P1 ;  /* 0x0000000411117211 */ /* 0x000fe400008f16ff */
[----:B------:R-:W-:-:S02]  /*34500*/  ISETP.LT.AND P5, PT, R5, c[0x0][0x17c], !P0 ;  /* 0x00005f0005007a0c */ /* 0x000fc400047a1270 */
[----:B------:R-:W-:Y:S02]  /*34510*/  ISETP.LT.AND P3, PT, R0, c[0x0][0x17c], !P0 ;  /* 0x00005f0000007a0c */ /* 0x000fe40004761270 */
[CC--:B------:R-:W-:Y:S01]  /*34520*/  LEA R60, P6, R61.reuse, R3.reuse, 0x2 ;  /* 0x000000033d3c7211 */ /* 0x0c0fe200078c10ff */
[----:B------:R2:W-:Y:S01]  /*34530*/  @P4 STG.E [R32.64], R49 ;  /* 0x0000003120004986 */ /* 0x0005e2000c101904 */
[C---:B-1----:R-:W-:Y:S02]  /*34540*/  IADD3 R48, R76.reuse, c[0x0][0x198], RZ ;  /* 0x000066004c307a10 */ /* 0x042fe40007ffe0ff */
[----:B------:R-:W-:Y:S01]  /*34550*/  LEA.HI.X.SX32 R61, R61, R4, 0x2, P6 ;  /* 0x000000043d3d7211 */ /* 0x000fe200030f16ff */
[----:B------:R1:W-:Y:S01]  /*34560*/  @P2 STG.E [R16.64], R20 ;  /* 0x0000001410002986 */ /* 0x0003e2000c101904 */
[----:B------:R-:W-:Y:S02]  /*34570*/  LEA R6, P2, R76, R3, 0x2 ;  /* 0x000000034c067211 */ /* 0x000fe400078410ff */
[----:B------:R-:W-:-:S02]  /*34580*/  IADD3 R5, R252, 0x10f, RZ ;  /* 0x0000010ffc057810 */ /* 0x000fc40007ffe0ff */
[----:B------:R-:W-:Y:S02]  /*34590*/  IADD3 R0, R252, 0x110, RZ ;  /* 0x00000110fc007810 */ /* 0x000fe40007ffe0ff */
[----:B--2---:R-:W-:Y:S02]  /*345a0*/  LEA R32, P6, R48, R3, 0x2 ;  /* 0x0000000330207211 */ /* 0x004fe400078c10ff */
[-C--:B------:R-:W-:Y:S02]  /*345b0*/  LEA.HI.X.SX32 R7, R76, R4.reuse, 0x2, P2 ;  /* 0x000000044c077211 */ /* 0x080fe400010f16ff */
[C---:B------:R-:W-:Y:S02]  /*345c0*/  LEA.HI.X.SX32 R33, R48.reuse, R4, 0x2, P6 ;  /* 0x0000000430217211 */ /* 0x040fe400030f16ff */
[----:B------:R-:W-:Y:S01]  /*345d0*/  IADD3 R48, R48, c[0x0][0x198], RZ ;  /* 0x0000660030307a10 */ /* 0x000fe20007ffe0ff */
[----:B------:R2:W-:Y:S01]  /*345e0*/  @P5 STG.E [R60.64], R21 ;  /* 0x000000153c005986 */ /* 0x0005e2000c101904 */
[----:B------:R-:W-:-:S02]  /*345f0*/  ISETP.LT.AND P4, PT, R5, c[0x0][0x17c], !P0 ;  /* 0x00005f0005007a0c */ /* 0x000fc40004781270 */
[----:B------:R-:W-:Y:S01]  /*34600*/  ISETP.LT.AND P1, PT, R0, c[0x0][0x17c], !P0 ;  /* 0x00005f0000007a0c */ /* 0x000fe20004721270 */
[----:B------:R4:W-:Y:S01]  /*34610*/  @P3 STG.E [R6.64], R36 ;  /* 0x0000002406003986 */ /* 0x0009e2000c101904 */
[----:B-1----:R-:W-:Y:S02]  /*34620*/  LEA R16, P3, R48, R3, 0x2 ;  /* 0x0000000330107211 */ /* 0x002fe400078610ff */
[C---:B------:R-:W-:Y:S02]  /*34630*/  IADD3 R5, R252.reuse, 0x111, RZ ;  /* 0x00000111fc057810 */ /* 0x040fe40007ffe0ff */
[----:B------:R-:W-:Y:S02]  /*34640*/  IADD3 R0, R252, 0x112, RZ ;  /* 0x00000112fc007810 */ /* 0x000fe40007ffe0ff */
[C---:B--2---:R-:W-:Y:S02]  /*34650*/  IADD3 R21, R48.reuse, c[0x0][0x198], RZ ;  /* 0x0000660030157a10 */ /* 0x044fe40007ffe0ff */
[----:B------:R-:W-:-:S02]  /*34660*/  LEA.HI.X.SX32 R17, R48, R4, 0x2, P3 ;  /* 0x0000000430117211 */ /* 0x000fc400018f16ff */
[----:B------:R-:W-:Y:S02]  /*34670*/  IADD3 R48, R21, c[0x0][0x198], RZ ;  /* 0x0000660015307a10 */ /* 0x000fe40007ffe0ff */
[----:B------:R-:W-:Y:S02]  /*34680*/  ISETP.LT.AND P5, PT, R5, c[0x0][0x17c], !P0 ;  /* 0x00005f0005007a0c */ /* 0x000fe400047a1270 */
[----:B------:R-:W-:Y:S02]  /*34690*/  ISETP.LT.AND P2, PT, R0, c[0x0][0x17c], !P0 ;  /* 0x00005f0000007a0c */ /* 0x000fe40004741270 */
[CC--:B------:R-:W-:Y:S01]  /*346a0*/  LEA R20, P6, R21.reuse, R3.reuse, 0x2 ;  /* 0x0000000315147211 */ /* 0x0c0fe200078c10ff */
[----:B------:R1:W-:Y:S01]  /*346b0*/  @P4 STG.E [R32.64], R37 ;  /* 0x0000002520004986 */ /* 0x0003e2000c101904 */
[C---:B----4-:R-:W-:Y:S02]  /*346c0*/  IADD3 R36, R48.reuse, c[0x0][0x198], RZ ;  /* 0x0000660030247a10 */ /* 0x050fe40007ffe0ff */
[----:B------:R-:W-:Y:S01]  /*346d0*/  LEA.HI.X.SX32 R21, R21, R4, 0x2, P6 ;  /* 0x0000000415157211 */ /* 0x000fe200030f16ff */
[----:B------:R2:W-:Y:S01]  /*346e0*/  @P1 STG.E [R16.64], R72 ;  /* 0x0000004810001986 */ /* 0x0005e2000c101904 */
[----:B------:R-:W-:-:S02]  /*346f0*/  LEA R6, P1, R48, R3, 0x2 ;  /* 0x0000000330067211 */ /* 0x000fc400078210ff */
[----:B------:R-:W-:Y:S02]  /*34700*/  IADD3 R5, R252, 0x113, RZ ;  /* 0x00000113fc057810 */ /* 0x000fe40007ffe0ff */
[-C--:B------:R-:W-:Y:S02]  /*34710*/  LEA.HI.X.SX32 R7, R48, R4.reuse, 0x2, P1 ;  /* 0x0000000430077211 */ /* 0x080fe400008f16ff */
[----:B-1----:R-:W-:Y:S02]  /*34720*/  LEA R32, P6, R36, R3, 0x2 ;  /* 0x0000000324207211 */ /* 0x002fe400078c10ff */
[----:B------:R-:W-:Y:S02]  /*34730*/  IADD3 R0, R252, 0x114, RZ ;  /* 0x00000114fc007810 */ /* 0x000fe40007ffe0ff */
[----:B------:R-:W-:Y:S02]  /*34740*/  ISETP.LT.AND P4, PT, R5, c[0x0][0x17c], !P0 ;  /* 0x00005f0005007a0c */ /* 0x000fe40004781270 */
[----:B------:R-:W-:-:S02]  /*34750*/  LEA.HI.X.SX32 R33, R36, R4, 0x2, P6 ;  /* 0x0000000424217211 */ /* 0x000fc400030f16ff */
[----:B------:R-:W-:Y:S01]  /*34760*/  IADD3 R36, R36, c[0x0][0x198], RZ ;  /* 0x0000660024247a10 */ /* 0x000fe20007ffe0ff */
[----:B------:R1:W-:Y:S01]  /*34770*/  @P5 STG.E [R20.64], R73 ;  /* 0x0000004914005986 */ /* 0x0003e2000c101904 */
[----:B------:R-:W-:-:S03]  /*34780*/  ISETP.LT.AND P3, PT, R0, c[0x0][0x17c], !P0 ;  /* 0x00005f0000007a0c */ /* 0x000fc60004761270 */
[----:B------:R-:W-:Y:S01]  /*34790*/  @P2 STG.E [R6.64], R8 ;  /* 0x0000000806002986 */ /* 0x000fe2000c101904 */
[----:B--2---:R-:W-:Y:S02]  /*347a0*/  LEA R16, P2, R36, R3, 0x2 ;  /* 0x0000000324107211 */ /* 0x004fe400078410ff */
[----:B------:R-:W-:Y:S02]  /*347b0*/  IADD3 R5, R252, 0x115, RZ ;  /* 0x00000115fc057810 */ /* 0x000fe40007ffe0ff */
[C---:B------:R-:W-:Y:S02]  /*347c0*/  LEA.HI.X.SX32 R17, R36.reuse, R4, 0x2, P2 ;  /* 0x0000000424117211 */ /* 0x040fe400010f16ff */
[----:B-1----:R-:W-:Y:S02]  /*347d0*/  IADD3 R21, R36, c[0x0][0x198], RZ ;  /* 0x0000660024157a10 */ /* 0x002fe40007ffe0ff */
[----:B------:R-:W-:Y:S02]  /*347e0*/  IADD3 R0, R252, 0x116, RZ ;  /* 0x00000116fc007810 */ /* 0x000fe40007ffe0ff */
[----:B------:R-:W-:Y:S01]  /*347f0*/  IADD3 R36, R21, c[0x0][0x198], RZ ;  /* 0x0000660015247a10 */ /* 0x000fe20007ffe0ff */
[----:B------:R1:W-:Y:S01]  /*34800*/  @P4 STG.E [R32.64], R9 ;  /* 0x0000000920004986 */ /* 0x0003e2000c101904 */
[----:B------:R-:W-:-:S02]  /*34810*/  ISETP.LT.AND P5, PT, R5, c[0x0][0x17c], !P0 ;  /* 0x00005f0005007a0c */ /* 0x000fc400047a1270 */
[CC--:B------:R-:W-:Y:S02]  /*34820*/  LEA R20, P6, R21.reuse, R3.reuse, 0x2 ;  /* 0x0000000315147211 */ /* 0x0c0fe400078c10ff */
[----:B------:R-:W-:Y:S01]  /*34830*/  ISETP.LT.AND P1, PT, R0, c[0x0][0x17c], !P0 ;  /* 0x00005f0000007a0c */ /* 0x000fe20004721270 */
[----:B------:R2:W-:Y:S01]  /*34840*/  @P3 STG.E [R16.64], R24 ;  /* 0x0000001810003986 */ /* 0x0005e2000c101904 */
[----:B------:R-:W-:Y:S02]  /*34850*/  LEA.HI.X.SX32 R21, R21, R4, 0x2, P6 ;  /* 0x0000000415157211 */ /* 0x000fe400030f16ff */
[C---:B-1----:R-:W-:Y:S02]  /*34860*/  IADD3 R32, R36.reuse, c[0x0][0x198], RZ ;  /* 0x0000660024207a10 */ /* 0x042fe40007ffe0ff */
[-C--:B------:R-:W-:Y:S02]  /*34870*/  LEA R6, P3, R36, R3.reuse, 0x2 ;  /* 0x0000000324067211 */ /* 0x080fe400078610ff */
[----:B------:R-:W-:-:S02]  /*34880*/  LEA R8, P6, R32, R3, 0x2 ;  /* 0x0000000320087211 */ /* 0x000fc400078c10ff */
[C---:B------:R-:W-:Y:S02]  /*34890*/  IADD3 R5, R252.reuse, 0x117, RZ ;  /* 0x00000117fc057810 */ /* 0x040fe40007ffe0ff */
[----:B------:R-:W-:Y:S02]  /*348a0*/  IADD3 R0, R252, 0x118, RZ ;  /* 0x00000118fc007810 */ /* 0x000fe40007ffe0ff */
[-C--:B------:R-:W-:Y:S02]  /*348b0*/  LEA.HI.X.SX32 R7, R36, R4.reuse, 0x2, P3 ;  /* 0x0000000424077211 */ /* 0x080fe400018f16ff */
[C---:B------:R-:W-:Y:S02]  /*348c0*/  LEA.HI.X.SX32 R9, R32.reuse, R4, 0x2, P6 ;  /* 0x0000000420097211 */ /* 0x040fe400030f16ff */
[----:B------:R-:W-:Y:S02]  /*348d0*/  ISETP.LT.AND P4, PT, R5, c[0x0][0x17c], !P0 ;  /* 0x00005f0005007a0c */ /* 0x000fe40004781270 */
[----:B------:R-:W-:-:S02]  /*348e0*/  IADD3 R32, R32, c[0x0][0x198], RZ ;  /* 0x0000660020207a10 */ /* 0x000fc40007ffe0ff */
[----:B------:R-:W-:Y:S01]  /*348f0*/  ISETP.LT.AND P2, PT, R0, c[0x0][0x17c], !P0 ;  /* 0x00005f0000007a0c */ /* 0x000fe20004741270 */
[----:B------:R1:W-:Y:S01]  /*34900*/  @P5 STG.E [R20.64], R25 ;  /* 0x0000001914005986 */ /* 0x0003e2000c101904 */
[----:B------:R-:W-:-:S03]  /*34910*/  IADD3 R5, R252, 0x119, RZ ;  /* 0x00000119fc057810 */ /* 0x000fc60007ffe0ff */
[----:B------:R4:W-:Y:S01]  /*34920*/  @P1 STG.E [R6.64], R40 ;  /* 0x0000002806001986 */ /* 0x0009e2000c101904 */
[----:B--2---:R-:W-:Y:S02]  /*34930*/  LEA R16, P1, R32, R3, 0x2 ;  /* 0x0000000320107211 */ /* 0x004fe400078210ff */
        /* <DEDUP_REMOVED lines=8> */
[C---:B------:R-:W-:Y:S02]  /*349c0*/  IADD3 R25, R24.reuse, c[0x0][0x198], RZ ;  /* 0x0000660018197a10 */ /* 0x040fe40007ffe0ff */
[----:B------:R-:W-:Y:S01]  /*349d0*/  LEA.HI.X.SX32 R21, R21, R4, 0x2, P6 ;  /* 0x0000000415157211 */ /* 0x000fe200030f16ff */
[----:B------:R2:W-:Y:S01]  /*349e0*/  @P2 STG.E [R16.64], R68 ;  /* 0x0000004410002986 */ /* 0x0005e2000c101904 */
[----:B----4-:R-:W-:Y:S02]  /*349f0*/  LEA R6, P2, R24, R3, 0x2 ;  /* 0x0000000318067211 */ /* 0x010fe400078410ff */
        /* <DEDUP_REMOVED lines=11> */
[C---:B--2---:R-:W-:Y:S02]  /*34ab0*/  LEA R16, P3, R25.reuse, R3, 0x2 ;  /* 0x0000000319107211 */ /* 0x044fe400078610ff */
[----:B------:R-:W-:Y:S02]  /*34ac0*/  IADD3 R0, R252, 0x11e, RZ ;  /* 0x0000011efc007810 */ /* 0x000fe40007ffe0ff */
[C---:B-1----:R-:W-:Y:S02]  /*34ad0*/  IADD3 R21, R25.reuse, c[0x0][0x198], RZ ;  /* 0x0000660019157a10 */ /* 0x042fe40007ffe0ff */
[----:B------:R-:W-:Y:S02]  /*34ae0*/  LEA.HI.X.SX32 R17, R25, R4, 0x2, P3 ;  /* 0x0000000419117211 */ /* 0x000fe400018f16ff */
[----:B------:R-:W-:Y:S02]  /*34af0*/  IADD3 R24, R21, c[0x0][0x198], RZ ;  /* 0x0000660015187a10 */ /* 0x000fe40007ffe0ff */
[----:B------:R-:W-:-:S02]  /*34b00*/  ISETP.LT.AND P5, PT, R5, c[0x0][0x17c], !P0 ;  /* 0x00005f0005007a0c */ /* 0x000fc400047a1270 */
[----:B------:R-:W-:Y:S01]  /*34b10*/  ISETP.LT.AND P2, PT, R0, c[0x0][0x17c], !P0 ;  /* 0x00005f0000007a0c */ /* 0x000fe20004741270 */
[----:B------:R1:W-:Y:S01]  /*34b20*/  @P4 STG.E [R8.64], R13 ;  /* 0x0000000d08004986 */ /* 0x0003e2000c101904 */
[----:B----4-:R-:W-:Y:S02]  /*34b30*/  IADD3 R12, R24, c[0x0][0x198], RZ ;  /* 0x00006600180c7a10 */ /* 0x010fe40007ffe0ff */
[-C--:B------:R-:W-:Y:S01]  /*34b40*/  LEA R20, P6, R21, R3.reuse, 0x2 ;  /* 0x0000000315147211 */ /* 0x080fe200078c10ff */
[----:B------:R2:W-:Y:S01]  /*34b50*/  @P1 STG.E [R16.64], R28 ;  /* 0x0000001c10001986 */ /* 0x0005e2000c101904 */
[----:B------:R-:W-:Y:S02]  /*34b60*/  IADD3 R5, R252, 0x11f, RZ ;  /* 0x0000011ffc057810 */ /* 0x000fe40007ffe0ff */
[----:B------:R-:W-:Y:S02]  /*34b70*/  LEA R6, P1, R24, R3, 0x2 ;  /* 0x0000000318067211 */ /* 0x000fe400078210ff */
[----:B------:R-:W-:-:S02]  /*34b80*/  IADD3 R0, R252, 0x120, RZ ;  /* 0x00000120fc007810 */ /* 0x000fc40007ffe0ff */
[-C--:B------:R-:W-:Y:S02]  /*34b90*/  LEA.HI.X.SX32 R21, R21, R4.reuse, 0x2, P6 ;  /* 0x0000000415157211 */ /* 0x080fe400030f16ff */
[----:B-1----:R-:W-:Y:S02]  /*34ba0*/  IADD3 R13, R12, c[0x0][0x198], RZ ;  /* 0x000066000c0d7a10 */ /* 0x002fe40007ffe0ff */
[----:B------:R-:W-:Y:S02]  /*34bb0*/  ISETP.LT.AND P4, PT, R5, c[0x0][0x17c], !P0 ;  /* 0x00005f0005007a0c */ /* 0x000fe40004781270 */
[----:B------:R-:W-:Y:S02]  /*34bc0*/  LEA.HI.X.SX32 R7, R24, R4, 0x2, P1 ;  /* 0x0000000418077211 */ /* 0x000fe400008f16ff */
[----:B------:R-:W-:Y:S02]  /*34bd0*/  LEA R8, P6, R12, R3, 0x2 ;  /* 0x000000030c087211 */ /* 0x000fe400078c10ff */
[----:B------:R-:W-:-:S02]  /*34be0*/  ISETP.LT.AND P3, PT, R0, c[0x0][0x17c], !P0 ;  /* 0x00005f0000007a0c */ /* 0x000fc40004761270 */
[C---:B--2---:R-:W-:Y:S01]  /*34bf0*/  IADD3 R17, R13.reuse, c[0x0][0x198], RZ ;  /* 0x000066000d117a10 */ /* 0x044fe20007ffe0ff */
[----:B------:R1:W-:Y:S01]  /*34c00*/  @P5 STG.E [R20.64], R29 ;  /* 0x0000001d14005986 */ /* 0x0003e2000c101904 */
[----:B------:R-:W-:Y:S02]  /*34c10*/  IADD3 R5, R252, 0x121, RZ ;  /* 0x00000121fc057810 */ /* 0x000fe40007ffe0ff */
[----:B------:R-:W-:Y:S01]  /*34c20*/  LEA.HI.X.SX32 R9, R12, R4, 0x2, P6 ;  /* 0x000000040c097211 */ /* 0x000fe200030f16ff */
[----:B------:R2:W-:Y:S01]  /*34c30*/  @P2 STG.E [R6.64], R44 ;  /* 0x0000002c06002986 */ /* 0x0005e2000c101904 */
[----:B------:R-:W-:Y:S02]  /*34c40*/  LEA R12, P2, R13, R3, 0x2 ;  /* 0x000000030d0c7211 */ /* 0x000fe400078410ff */
[----:B------:R-:W-:Y:S02]  /*34c50*/  IADD3 R0, R252, 0x122, RZ ;  /* 0x00000122fc007810 */ /* 0x000fe40007ffe0ff */
[----:B------:R-:W-:-:S02]  /*34c60*/  ISETP.LT.AND P5, PT, R5, c[0x0][0x17c], !P0 ;  /* 0x00005f0005007a0c */ /* 0x000fc400047a1270 */
[C---:B-1----:R-:W-:Y:S02]  /*34c70*/  IADD3 R20, R17.reuse, c[0x0][0x198], RZ ;  /* 0x0000660011147a10 */ /* 0x042fe40007ffe0ff */
[-C--:B------:R-:W-:Y:S02]  /*34c80*/  LEA R16, P6, R17, R3.reuse, 0x2 ;  /* 0x0000000311107211 */ /* 0x080fe400078c10ff */
[-C--:B------:R-:W-:Y:S02]  /*34c90*/  LEA.HI.X.SX32 R13, R13, R4.reuse, 0x2, P2 ;  /* 0x000000040d0d7211 */ /* 0x080fe400010f16ff */
[----:B------:R-:W-:Y:S01]  /*34ca0*/  IADD3 R21, R20, c[0x0][0x198], RZ ;  /* 0x0000660014157a10 */ /* 0x000fe20007ffe0ff */
[----:B------:R1:W-:Y:S01]  /*34cb0*/  @P4 STG.E [R8.64], R45 ;  /* 0x0000002d08004986 */ /* 0x0003e2000c101904 */
[----:B------:R-:W-:Y:S02]  /*34cc0*/  ISETP.LT.AND P1, PT, R0, c[0x0][0x17c], !P0 ;  /* 0x00005f0000007a0c */ /* 0x000fe40004721270 */
[----:B------:R-:W-:Y:S01]  /*34cd0*/  LEA.HI.X.SX32 R17, R17, R4, 0x2, P6 ;  /* 0x0000000411117211 */ /* 0x000fe200030f16ff */
[----:B------:R4:W-:Y:S01]  /*34ce0*/  @P3 STG.E [R12.64], R82 ;  /* 0x000000520c003986 */ /* 0x0009e2000c101904 */
[----:B--2---:R-:W-:-:S02]  /*34cf0*/  LEA R6, P3, R20, R3, 0x2 ;  /* 0x0000000314067211 */ /* 0x004fc400078610ff */
[C---:B------:R-:W-:Y:S02]  /*34d00*/  IADD3 R5, R252.reuse, 0x123, RZ ;  /* 0x00000123fc057810 */ /* 0x040fe40007ffe0ff */
[C---:B-1----:R-:W-:Y:S02]  /*34d10*/  LEA R8, P6, R21.reuse, R3, 0x2 ;  /* 0x0000000315087211 */ /* 0x042fe400078c10ff */
[----:B------:R-:W-:Y:S02]  /*34d20*/  IADD3 R0, R252, 0x124, RZ ;  /* 0x00000124fc007810 */ /* 0x000fe40007ffe0ff */
[CC--:B------:R-:W-:Y:S02]  /*34d30*/  LEA.HI.X.SX32 R9, R21.reuse, R4.reuse, 0x2, P6 ;  /* 0x0000000415097211 */ /* 0x0c0fe400030f16ff */
[----:B------:R-:W-:Y:S02]  /*34d40*/  IADD3 R21, R21, c[0x0][0x198], RZ ;  /* 0x0000660015157a10 */ /* 0x000fe40007ffe0ff */
[----:B------:R-:W-:Y:S01]  /*34d50*/  LEA.HI.X.SX32 R7, R20, R4, 0x2, P3 ;  /* 0x0000000414077211 */ /* 0x000fe200018f16ff */
[----:B------:R1:W-:Y:S01]  /*34d60*/  @P5 STG.E [R16.64], R83 ;  /* 0x0000005310005986 */ /* 0x0003e2000c101904 */
[----:B------:R-:W-:-:S02]  /*34d70*/  ISETP.LT.AND P4, PT, R5, c[0x0][0x17c], !P0 ;  /* 0x00005f0005007a0c */ /* 0x000fc40004781270 */
[----:B------:R-:W-:Y:S01]  /*34d80*/  ISETP.LT.AND P2, PT, R0, c[0x0][0x17c], !P0 ;  /* 0x00005f0000007a0c */ /* 0x000fe20004741270 */
[----:B------:R2:W-:Y:S01]  /*34d90*/  @P1 STG.E [R6.64], R62 ;  /* 0x0000003e06001986 */ /* 0x0005e2000c101904 */
[C---:B------:R-:W-:Y:S02]  /*34da0*/  IADD3 R5, R252.reuse, 0x125, RZ ;  /* 0x00000125fc057810 */ /* 0x040fe40007ffe0ff */
[C---:B----4-:R-:W-:Y:S02]  /*34db0*/  LEA R12, P1, R21.reuse, R3, 0x2 ;  /* 0x00000003150c7211 */ /* 0x050fe400078210ff */
[----:B-1----:R-:W-:Y:S02]  /*34dc0*/  IADD3 R17, R21, c[0x0][0x198], RZ ;  /* 0x0000660015117a10 */ /* 0x002fe40007ffe0ff */
[----:B------:R-:W-:Y:S02]  /*34dd0*/  IADD3 R0, R252, 0x126, RZ ;  /* 0x00000126fc007810 */ /* 0x000fe40007ffe0ff */
[----:B------:R-:W-:-:S02]  /*34de0*/  IADD3 R20, R17, c[0x0][0x198], RZ ;  /* 0x0000660011147a10 */ /* 0x000fc40007ffe0ff */
[----:B------:R-:W-:Y:S02]  /*34df0*/  ISETP.LT.AND P5, PT, R5, c[0x0][0x17c], !P0 ;  /* 0x00005f0005007a0c */ /* 0x000fe400047a1270 */
        /* <DEDUP_REMOVED lines=24> */
[----:B------:R-:W-:Y:S02]  /*34f80*/  LEA R16, P6, R17, R3, 0x2 ;  /* 0x0000000311107211 */ /* 0x000fe400078c10ff */
        /* <DEDUP_REMOVED lines=74> */
[----:B------:R-:W-:-:S03]  /*35430*/  LEA R16, P6, R17, R3, 0x2 ;  /* 0x0000000311107211 */ /* 0x000fc600078c10ff */
[----:B------:R4:W-:Y:S01]  /*35440*/  @P1 STG.E [R12.64], R26 ;  /* 0x0000001a0c001986 */ /* 0x0009e2000c101904 */
[----:B--2---:R-:W-:Y:S02]  /*35450*/  LEA R6, P1, R18, R3, 0x2 ;  /* 0x0000000312067211 */ /* 0x004fe400078210ff */
[----:B------:R-:W-:Y:S02]  /*35460*/  IADD3 R5, R252, 0x137, RZ ;  /* 0x00000137fc057810 */ /* 0x000fe40007ffe0ff */
[----:B------:R-:W-:Y:S02]  /*35470*/  IADD3 R10, R18, c[0x0][0x198], RZ ;  /* 0x00006600120a7a10 */ /* 0x000fe40007ffe0ff */
[----:B------:R-:W-:Y:S02]  /*35480*/  IADD3 R0, R252, 0x138, RZ ;  /* 0x00000138fc007810 */ /* 0x000fe40007ffe0ff */
[-C--:B------:R-:W-:Y:S02]  /*35490*/  LEA.HI.X.SX32 R17, R17, R4.reuse, 0x2, P6 ;  /* 0x0000000411117211 */ /* 0x080fe400030f16ff */
[----:B------:R-:W-:-:S02]  /*354a0*/  LEA.HI.X.SX32 R7, R18, R4, 0x2, P1 ;  /* 0x0000000412077211 */ /* 0x000fc400008f16ff */
[----:B------:R-:W-:Y:S02]  /*354b0*/  ISETP.LT.AND P4, PT, R5, c[0x0][0x17c], !P0 ;  /* 0x00005f0005007a0c */ /* 0x000fe40004781270 */
[----:B-1----:R-:W-:Y:S02]  /*354c0*/  LEA R8, P6, R10, R3, 0x2 ;  /* 0x000000030a087211 */ /* 0x002fe400078c10ff */
[----:B------:R-:W-:Y:S02]  /*354d0*/  ISETP.LT.AND P3, PT, R0, c[0x0][0x17c], !P0 ;  /* 0x00005f0000007a0c */ /* 0x000fe40004761270 */
[C---:B------:R-:W-:Y:S01]  /*354e0*/  IADD3 R11, R10.reuse, c[0x0][0x198], RZ ;  /* 0x000066000a0b7a10 */ /* 0x040fe20007ffe0ff */
[----:B------:R1:W-:Y:S01]  /*354f0*/  @P5 STG.E [R16.64], R27 ;  /* 0x0000001b10005986 */ /* 0x0003e2000c101904 */
[----:B------:R-:W-:-:S03]  /*35500*/  LEA.HI.X.SX32 R9, R10, R4, 0x2, P6 ;  /* 0x000000040a097211 */ /* 0x000fc600030f16ff */
[----:B------:R2:W-:Y:S01]  /*35510*/  @P2 STG.E [R6.64], R42 ;  /* 0x0000002a06002986 */ /* 0x0005e2000c101904 */
[C---:B------:R-:W-:Y:S02]  /*35520*/  LEA R10, P2, R11.reuse, R3, 0x2 ;  /* 0x000000030b0a7211 */ /* 0x040fe400078410ff */
[C---:B------:R-:W-:Y:S02]  /*35530*/  IADD3 R5, R252.reuse, 0x139, RZ ;  /* 0x00000139fc057810 */ /* 0x040fe40007ffe0ff */
[----:B------:R-:W-:Y:S02]  /*35540*/  IADD3 R0, R252, 0x13a, RZ ;  /* 0x0000013afc007810 */ /* 0x000fe40007ffe0ff */
[C---:B----4-:R-:W-:Y:S02]  /*35550*/  IADD3 R13, R11.reuse, c[0x0][0x198], RZ ;  /* 0x000066000b0d7a10 */ /* 0x050fe40007ffe0ff */
[----:B------:R-:W-:Y:S02]  /*35560*/  LEA.HI.X.SX32 R11, R11, R4, 0x2, P2 ;  /* 0x000000040b0b7211 */ /* 0x000fe400010f16ff */
[----:B------:R-:W-:-:S02]  /*35570*/  ISETP.LT.AND P5, PT, R5, c[0x0][0x17c], !P0 ;  /* 0x00005f0005007a0c */ /* 0x000fc400047a1270 */
[----:B------:R-:W-:Y:S02]  /*35580*/  ISETP.LT.AND P1, PT, R0, c[0x0][0x17c], !P0 ;  /* 0x00005f0000007a0c */ /* 0x000fe40004721270 */
[C---:B-1----:R-:W-:Y:S01]  /*35590*/  IADD3 R16, R13.reuse, c[0x0][0x198], RZ ;  /* 0x000066000d107a10 */ /* 0x042fe20007ffe0ff */
[----:B------:R1:W-:Y:S01]  /*355a0*/  @P4 STG.E [R8.64], R43 ;  /* 0x0000002b08004986 */ /* 0x0003e2000c101904 */
[----:B------:R-:W-:-:S03]  /*355b0*/  LEA R12, P6, R13, R3, 0x2 ;  /* 0x000000030d0c7211 */ /* 0x000fc600078c10ff */
[----:B------:R4:W-:Y:S01]  /*355c0*/  @P3 STG.E [R10.64], R70 ;  /* 0x000000460a003986 */ /* 0x0009e2000c101904 */
[----:B--2---:R-:W-:Y:S02]  /*355d0*/  LEA R6, P3, R16, R3, 0x2 ;  /* 0x0000000310067211 */ /* 0x004fe400078610ff */
[C---:B------:R-:W-:Y:S02]  /*355e0*/  IADD3 R5, R252.reuse, 0x13b, RZ ;  /* 0x0000013bfc057810 */ /* 0x040fe40007ffe0ff */
[----:B------:R-:W-:Y:S02]  /*355f0*/  IADD3 R0, R252, 0x13c, RZ ;  /* 0x0000013cfc007810 */ /* 0x000fe40007ffe0ff */
[-C--:B------:R-:W-:Y:S02]  /*35600*/  LEA.HI.X.SX32 R13, R13, R4.reuse, 0x2, P6 ;  /* 0x000000040d0d7211 */ /* 0x080fe400030f16ff */
[C---:B-1----:R-:W-:Y:S02]  /*35610*/  IADD3 R9, R16.reuse, c[0x0][0x198], RZ ;  /* 0x0000660010097a10 */ /* 0x042fe40007ffe0ff */
[----:B------:R-:W-:-:S02]  /*35620*/  LEA.HI.X.SX32 R7, R16, R4, 0x2, P3 ;  /* 0x0000000410077211 */ /* 0x000fc400018f16ff */
[----:B------:R-:W-:Y:S02]  /*35630*/  ISETP.LT.AND P4, PT, R5, c[0x0][0x17c], !P0 ;  /* 0x00005f0005007a0c */ /* 0x000fe40004781270 */
[----:B------:R-:W-:Y:S02]  /*35640*/  ISETP.LT.AND P2, PT, R0, c[0x0][0x17c], !P0 ;  /* 0x00005f0000007a0c */ /* 0x000fe40004741270 */
[C---:B------:R-:W-:Y:S01]  /*35650*/  IADD3 R17, R9.reuse, c[0x0][0x198], RZ ;  /* 0x0000660009117a10 */ /* 0x040fe20007ffe0ff */
[----:B------:R1:W-:Y:S01]  /*35660*/  @P5 STG.E [R12.64], R71 ;  /* 0x000000470c005986 */ /* 0x0003e2000c101904 */
[----:B------:R-:W-:-:S03]  /*35670*/  LEA R8, P6, R9, R3, 0x2 ;  /* 0x0000000309087211 */ /* 0x000fc600078c10ff */
[----:B------:R2:W-:Y:S01]  /*35680*/  @P1 STG.E [R6.64], R14 ;  /* 0x0000000e06001986 */ /* 0x0005e2000c101904 */
[C---:B----4-:R-:W-:Y:S02]  /*35690*/  LEA R10, P1, R17.reuse, R3, 0x2 ;  /* 0x00000003110a7211 */ /* 0x050fe400078210ff */
[C---:B------:R-:W-:Y:S02]  /*356a0*/  IADD3 R5, R252.reuse, 0x13d, RZ ;  /* 0x0000013dfc057810 */ /* 0x040fe40007ffe0ff */
[----:B------:R-:W-:Y:S02]  /*356b0*/  IADD3 R0, R252, 0x13e, RZ ;  /* 0x0000013efc007810 */ /* 0x000fe40007ffe0ff */
[----:B------:R-:W-:Y:S02]  /*356c0*/  IADD3 R18, R17, c[0x0][0x198], RZ ;  /* 0x0000660011127a10 */ /* 0x000fe40007ffe0ff */
[-C--:B------:R-:W-:Y:S02]  /*356d0*/  LEA.HI.X.SX32 R9, R9, R4.reuse, 0x2, P6 ;  /* 0x0000000409097211 */ /* 0x080fe400030f16ff */
[----:B------:R-:W-:-:S02]  /*356e0*/  LEA.HI.X.SX32 R11, R17, R4, 0x2, P1 ;  /* 0x00000004110b7211 */ /* 0x000fc400008f16ff */
[----:B------:R-:W-:Y:S02]  /*356f0*/  ISETP.LT.AND P5, PT, R5, c[0x0][0x17c], !P0 ;  /* 0x00005f0005007a0c */ /* 0x000fe400047a1270 */
[----:B------:R-:W-:Y:S02]  /*35700*/  IADD3 R16, R18, c[0x0][0x198], RZ ;  /* 0x0000660012107a10 */ /* 0x000fe40007ffe0ff */
[----:B------:R-:W-:Y:S01]  /*35710*/  ISETP.LT.AND P3, PT, R0, c[0x0][0x17c], !P0 ;  /* 0x00005f0000007a0c */ /* 0x000fe20004761270 */
[----:B------:R4:W-:Y:S01]  /*35720*/  @P4 STG.E [R8.64], R15 ;  /* 0x0000000f08004986 */ /* 0x0009e2000c101904 */
[----:B-1----:R-:W-:-:S03]  /*35730*/  LEA R12, P6, R18, R3, 0x2 ;  /* 0x00000003120c7211 */ /* 0x002fc600078c10ff */
        /* <DEDUP_REMOVED lines=8> */
[C---:B------:R-:W-:Y:S02]  /*357c0*/  IADD3 R20, R19.reuse, c[0x0][0x198], RZ ;  /* 0x0000660013147a10 */ /* 0x040fe40007ffe0ff */
[----:B------:R-:W-:Y:S01]  /*357d0*/  ISETP.LT.AND P1, PT, R0, c[0x0][0x17c], !P0 ;  /* 0x00005f0000007a0c */ /* 0x000fe20004721270 */
[----:B------:R2:W-:Y:S01]  /*357e0*/  @P5 STG.E [R12.64], R31 ;  /* 0x0000001f0c005986 */ /* 0x0005e2000c101904 */
[----:B----4-:R-:W-:-:S03]  /*357f0*/  LEA R8, P6, R19, R3, 0x2 ;  /* 0x0000000313087211 */ /* 0x010fc600078c10ff */
[----:B------:R4:W-:Y:S01]  /*35800*/  @P3 STG.E [R6.64], R46 ;  /* 0x0000002e06003986 */ /* 0x0009e2000c101904 */
[----:B-1----:R-:W-:Y:S02]  /*35810*/  LEA R10, P3, R20, R3, 0x2 ;  /* 0x00000003140a7211 */ /* 0x002fe400078610ff */
        /* <DEDUP_REMOVED lines=9> */
[----:B--2---:R-:W-:-:S03]  /*358b0*/  LEA R12, P6, R21, R3, 0x2 ;  /* 0x00000003150c7211 */ /* 0x004fc600078c10ff */
        /* <DEDUP_REMOVED lines=11> */
[----:B-1----:R-:W-:-:S03]  /*35970*/  LEA R8, P6, R15, R3, 0x2 ;  /* 0x000000030f087211 */ /* 0x002fc600078c10ff */
[----:B------:R1:W-:Y:S01]  /*35980*/  @P2 STG.E [R6.64], R64 ;  /* 0x0000004006002986 */ /* 0x0003e2000c101904 */
[C---:B--2---:R-:W-:Y:S02]  /*35990*/  LEA R10, P2, R17.reuse, R3, 0x2 ;  /* 0x00000003110a7211 */ /* 0x044fe400078410ff */
[C---:B------:R-:W-:Y:S02]  /*359a0*/  IADD3 R5, R252.reuse, 0x145, RZ ;  /* 0x00000145fc057810 */ /* 0x040fe40007ffe0ff */
[----:B------:R-:W-:Y:S02]  /*359b0*/  IADD3 R18, R17, c[0x0][0x198], RZ ;  /* 0x0000660011127a10 */ /* 0x000fe40007ffe0ff */
[----:B------:R-:W-:Y:S02]  /*359c0*/  IADD3 R0, R252, 0x146, RZ ;  /* 0x00000146fc007810 */ /* 0x000fe40007ffe0ff */
[-C--:B------:R-:W-:Y:S02]  /*359d0*/  LEA.HI.X.SX32 R9, R15, R4.reuse, 0x2, P6 ;  /* 0x000000040f097211 */ /* 0x080fe400030f16ff */
[----:B------:R-:W-:-:S02]  /*359e0*/  LEA.HI.X.SX32 R11, R17, R4, 0x2, P2 ;  /* 0x00000004110b7211 */ /* 0x000fc400010f16ff */
[----:B------:R-:W-:Y:S02]  /*359f0*/  ISETP.LT.AND P5, PT, R5, c[0x0][0x17c], !P0 ;  /* 0x00005f0005007a0c */ /* 0x000fe400047a1270 */
[----:B------:R-:W-:Y:S02]  /*35a00*/  IADD3 R16, R18, c[0x0][0x198], RZ ;  /* 0x0000660012107a10 */ /* 0x000fe40007ffe0ff */
        /* <DEDUP_REMOVED lines=26> */
[----:B------:R-:W-:Y:S02]  /*35bb0*/  IADD3 R5, R252, 0x14b, RZ ;  /* 0x0000014bfc057810 */ /* 0x000fe40007ffe0ff */
[-C--:B-1----:R-:W-:Y:S01]  /*35bc0*/  LEA R12, P6, R23, R3.reuse, 0x2 ;  /* 0x00000003170c7211 */ /* 0x082fe200078c10ff */
[----:B------:R1:W-:Y:S01]  /*35bd0*/  @P2 STG.E [R10.64], R56 ;  /* 0x000000380a002986 */ /* 0x0003e2000c101904 */
[----:B--2---:R-:W-:-:S02]  /*35be0*/  LEA R6, P2, R20, R3, 0x2 ;  /* 0x0000000314067211 */ /* 0x004fc400078410ff */
[----:B------:R-:W-:Y:S02]  /*35bf0*/  IADD3 R21, R20, c[0x0][0x198], RZ ;  /* 0x0000660014157a10 */ /* 0x000fe40007ffe0ff */
[----:B------:R-:W-:Y:S02]  /*35c00*/  IADD3 R0, R252, 0x14c, RZ ;  /* 0x0000014cfc007810 */ /* 0x000fe40007ffe0ff */
[----:B------:R-:W-:Y:S02]  /*35c10*/  ISETP.LT.AND P4, PT, R5, c[0x0][0x17c], !P0 ;  /* 0x00005f0005007a0c */ /* 0x000fe40004781270 */
[-C--:B------:R-:W-:Y:S02]  /*35c20*/  LEA.HI.X.SX32 R13, R23, R4.reuse, 0x2, P6 ;  /* 0x00000004170d7211 */ /* 0x080fe400030f16ff */
[----:B------:R-:W-:Y:S02]  /*35c30*/  LEA.HI.X.SX32 R7, R20, R4, 0x2, P2 ;  /* 0x0000000414077211 */ /* 0x000fe400010f16ff */
[----:B------:R-:W-:-:S02]  /*35c40*/  IADD3 R24, R21, c[0x0][0x198], RZ ;  /* 0x0000660015187a10 */ /* 0x000fc40007ffe0ff */
[----:B------:R-:W-:Y:S01]  /*35c50*/  ISETP.LT.AND P1, PT, R0, c[0x0][0x17c], !P0 ;  /* 0x00005f0000007a0c */ /* 0x000fe20004721270 */
[----:B------:R2:W-:Y:S01]  /*35c60*/  @P5 STG.E [R12.64], R57 ;  /* 0x000000390c005986 */ /* 0x0005e2000c101904 */
[CC--:B----4-:R-:W-:Y:S02]  /*35c70*/  LEA R8, P6, R21.reuse, R3.reuse, 0x2 ;  /* 0x0000000315087211 */ /* 0x0d0fe400078c10ff */
[----:B------:R-:W-:Y:S01]  /*35c80*/  IADD3 R5, R252, 0x14d, RZ ;  /* 0x0000014dfc057810 */ /* 0x000fe20007ffe0ff */
[----:B------:R4:W-:Y:S01]  /*35c90*/  @P3 STG.E [R6.64], R84 ;  /* 0x0000005406003986 */ /* 0x0009e2000c101904 */
[C---:B------:R-:W-:Y:S02]  /*35ca0*/  IADD3 R25, R24.reuse, c[0x0][0x198], RZ ;  /* 0x0000660018197a10 */ /* 0x040fe40007ffe0ff */
[----:B-1----:R-:W-:Y:S02]  /*35cb0*/  LEA R10, P3, R24, R3, 0x2 ;  /* 0x00000003180a7211 */ /* 0x002fe400078610ff */
[----:B------:R-:W-:-:S02]  /*35cc0*/  LEA.HI.X.SX32 R9, R21, R4, 0x2, P6 ;  /* 0x0000000415097211 */ /* 0x000fc400030f16ff */
[C---:B------:R-:W-:Y:S02]  /*35cd0*/  IADD3 R0, R252.reuse, 0x14e, RZ ;  /* 0x0000014efc007810 */ /* 0x040fe40007ffe0ff */
[----:B------:R-:W-:Y:S02]  /*35ce0*/  ISETP.LT.AND P5, PT, R5, c[0x0][0x17c], !P0 ;  /* 0x00005f0005007a0c */ /* 0x000fe400047a1270 */
[----:B------:R-:W-:Y:S02]  /*35cf0*/  IADD3 R14, R25, c[0x0][0x198], RZ ;  /* 0x00006600190e7a10 */ /* 0x000fe40007ffe0ff */
[----:B------:R-:W-:Y:S02]  /*35d00*/  IADD3 R5, R252, 0x14f, RZ ;  /* 0x0000014ffc057810 */ /* 0x000fe40007ffe0ff */
[----:B------:R-:W-:Y:S01]  /*35d10*/  LEA.HI.X.SX32 R11, R24, R4, 0x2, P3 ;  /* 0x00000004180b7211 */ /* 0x000fe200018f16ff */
[----:B------:R1:W-:Y:S01]  /*35d20*/  @P4 STG.E [R8.64], R85 ;  /* 0x0000005508004986 */ /* 0x0003e2000c101904 */
[----:B------:R-:W-:-:S02]  /*35d30*/  ISETP.LT.AND P2, PT, R0, c[0x0][0x17c], !P0 ;  /* 0x00005f0000007a0c */ /* 0x000fc40004741270 */
[-C--:B--2---:R-:W-:Y:S02]  /*35d40*/  LEA R12, P6, R25, R3.reuse, 0x2 ;  /* 0x00000003190c7211 */ /* 0x084fe400078c10ff */
[C---:B------:R-:W-:Y:S02]  /*35d50*/  IADD3 R15, R14.reuse, c[0x0][0x198], RZ ;  /* 0x000066000e0f7a10 */ /* 0x040fe40007ffe0ff */
[----:B------:R-:W-:Y:S01]  /*35d60*/  ISETP.LT.AND P4, PT, R5, c[0x0][0x17c], !P0 ;  /* 0x00005f0005007a0c */ /* 0x000fe20004781270 */
[----:B------:R2:W-:Y:S01]  /*35d70*/  @P1 STG.E [R10.64], R104 ;  /* 0x000000680a001986 */ /* 0x0005e2000c101904 */
[----:B------:R-:W-:Y:S02]  /*35d80*/  LEA.HI.X.SX32 R13, R25, R4, 0x2, P6 ;  /* 0x00000004190d7211 */ /* 0x000fe400030f16ff */
[-C--:B----4-:R-:W-:Y:S02]  /*35d90*/  LEA R6, P1, R14, R3.reuse, 0x2 ;  /* 0x000000030e067211 */ /* 0x090fe400078210ff */
[----:B-1----:R-:W-:-:S02]  /*35da0*/  LEA R8, P6, R15, R3, 0x2 ;  /* 0x000000030f087211 */ /* 0x002fc400078c10ff */
[----:B------:R-:W-:Y:S02]  /*35db0*/  IADD3 R0, R252, 0x150, RZ ;  /* 0x00000150fc007810 */ /* 0x000fe40007ffe0ff */
[-C--:B------:R-:W-:Y:S02]  /*35dc0*/  LEA.HI.X.SX32 R7, R14, R4.reuse, 0x2, P1 ;  /* 0x000000040e077211 */ /* 0x080fe400008f16ff */
[C---:B------:R-:W-:Y:S01]  /*35dd0*/  LEA.HI.X.SX32 R9, R15.reuse, R4, 0x2, P6 ;  /* 0x000000040f097211 */ /* 0x040fe200030f16ff */
[----:B------:R-:W-:Y:S01]  /*35de0*/  @P5 STG.E [R12.64], R105 ;  /* 0x000000690c005986 */ /* 0x000fe2000c101904 */
[----:B------:R-:W-:Y:S02]  /*35df0*/  IADD3 R28, R15, c[0x0][0x198], RZ ;  /* 0x000066000f1c7a10 */ /* 0x000fe40007ffe0ff */
[----:B------:R-:W-:Y:S01]  /*35e00*/  ISETP.LT.AND P3, PT, R0, c[0x0][0x17c], !P0 ;  /* 0x00005f0000007a0c */ /* 0x000fe20004761270 */
[----:B------:R1:W-:Y:S01]  /*35e10*/  @P2 STG.E [R6.64], R67 ;  /* 0x0000004306002986 */ /* 0x0003e2000c101904 */
[----:B--2---:R-:W-:-:S03]  /*35e20*/  LEA R10, P2, R28, R3, 0x2 ;  /* 0x000000031c0a7211 */ /* 0x004fc600078410ff */
[----:B------:R2:W-:Y:S01]  /*35e30*/  @P4 STG.E [R8.64], R66 ;  /* 0x0000004208004986 */ /* 0x0005e2000c101904 */
[----:B------:R-:W-:Y:S02]  /*35e40*/  IADD3 R5, R252, 0x151, RZ ;  /* 0x00000151fc057810 */ /* 0x000fe40007ffe0ff */
[----:B------:R-:W-:Y:S01]  /*35e50*/  IADD3 R29, R28, c[0x0][0x198], RZ ;  /* 0x000066001c1d7a10 */ /* 0x000fe20007ffe0ff */
[----:B-1----:R-:W4:Y:S01]  /*35e60*/  LDL.LU R67, [R1+0xed4] ;  /* 0x000ed40001437983 */ /* 0x002f220000300800 */
[----:B------:R-:W-:-:S03]  /*35e70*/  IADD3 R0, R252, 0x152, RZ ;  /* 0x00000152fc007810 */ /* 0x000fc60007ffe0ff */
[----:B--2---:R-:W2:Y:S04]  /*35e80*/  LDL.LU R66, [R1+0xed0] ;  /* 0x000ed00001427983 */ /* 0x004ea80000300800 */
[----:B------:R-:W2:Y:S01]  /*35e90*/  LDL.LU R128, [R1+0x3e0] ;  /* 0x0003e00001807983 */ /* 0x000ea20000300800 */
[----:B------:R-:W-:Y:S02]  /*35ea0*/  LEA.HI.X.SX32 R11, R28, R4, 0x2, P2 ;  /* 0x000000041c0b7211 */ /* 0x000fe400010f16ff */
[----:B------:R-:W-:Y:S01]  /*35eb0*/  ISETP.LT.AND P5, PT, R5, c[0x0][0x17c], !P0 ;  /* 0x00005f0005007a0c */ /* 0x000fe200047a1270 */
[----:B------:R-:W4:Y:S01]  /*35ec0*/  LDL.LU R129, [R1+0x3e4] ;  /* 0x0003e40001817983 */ /* 0x000f220000300800 */
[C---:B------:R-:W-:Y:S02]  /*35ed0*/  IADD3 R30, R29.reuse, c[0x0][0x198], RZ ;  /* 0x000066001d1e7a10 */ /* 0x040fe40007ffe0ff */
[----:B------:R-:W-:Y:S01]  /*35ee0*/  ISETP.LT.AND P1, PT, R0, c[0x0][0x17c], !P0 ;  /* 0x00005f0000007a0c */ /* 0x000fe20004721270 */
[----:B------:R-:W-:Y:S01]  /*35ef0*/  @P3 STG.E [R10.64], R133 ;  /* 0x000000850a003986 */ /* 0x000fe2000c101904 */
[----:B------:R-:W-:-:S02]  /*35f00*/  LEA R12, P6, R29, R3, 0x2 ;  /* 0x000000031d0c7211 */ /* 0x000fc400078c10ff */
[-C--:B------:R-:W-:Y:S02]  /*35f10*/  LEA R6, P3, R30, R3.reuse, 0x2 ;  /* 0x000000031e067211 */ /* 0x080fe400078610ff */
[----:B------:R-:W-:Y:S02]  /*35f20*/  IADD3 R5, R252, 0x153, RZ ;  /* 0x00000153fc057810 */ /* 0x000fe40007ffe0ff */
[-C--:B------:R-:W-:Y:S02]  /*35f30*/  LEA.HI.X.SX32 R13, R29, R4.reuse, 0x2, P6 ;  /* 0x000000041d0d7211 */ /* 0x080fe400030f16ff */
[C---:B------:R-:W-:Y:S02]  /*35f40*/  LEA.HI.X.SX32 R7, R30.reuse, R4, 0x2, P3 ;  /* 0x000000041e077211 */ /* 0x040fe400018f16ff */
[----:B------:R-:W-:Y:S02]  /*35f50*/  IADD3 R31, R30, c[0x0][0x198], RZ ;  /* 0x000066001e1f7a10 */ /* 0x000fe40007ffe0ff */
[----:B------:R-:W-:Y:S01]  /*35f60*/  ISETP.LT.AND P4, PT, R5, c[0x0][0x17c], !P0 ;  /* 0x00005f0005007a0c */ /* 0x000fe20004781270 */
[----:B------:R-:W-:Y:S01]  /*35f70*/  @P5 STG.E [R12.64], R132 ;  /* 0x000000840c005986 */ /* 0x000fe2000c101904 */
[----:B------:R-:W-:-:S03]  /*35f80*/  LEA R8, P6, R31, R3, 0x2 ;  /* 0x000000031f087211 */ /* 0x000fc600078c10ff */
[----:B---3--:R1:W-:Y:S01]  /*35f90*/  @P1 STG.E [R6.64], R130 ;  /* 0x0000008206001986 */ /* 0x0083e2000c101904 */
[----:B------:R-:W-:-:S03]  /*35fa0*/  LEA.HI.X.SX32 R9, R31, R4, 0x2, P6 ;  /* 0x000000041f097211 */ /* 0x000fc600030f16ff */
[----:B-1----:R-:W3:Y:S04]  /*35fb0*/  LDL.LU R130, [R1+0x410] ;  /* 0x0004100001827983 */ /* 0x002ee80000300800 */
[----:B------:R1:W-:Y:S04]  /*35fc0*/  @P4 STG.E [R8.64], R131 ;  /* 0x0000008308004986 */ /* 0x0003e8000c101904 */
[----:B-1----:R-:W3:Y:S01]  /*35fd0*/  LDL.LU R131, [R1+0x414] ;  /* 0x0004140001837983 */ /* 0x002ee20000300800 */
[----:B------:R-:W-:Y:S02]  /*35fe0*/  IADD3 R0, R252, 0x154, RZ ;  /* 0x00000154fc007810 */ /* 0x000fe40007ffe0ff */
[----:B------:R-:W-:-:S02]  /*35ff0*/  IADD3 R32, R31, c[0x0][0x198], RZ ;  /* 0x000066001f207a10 */ /* 0x000fc40007ffe0ff */
[----:B------:R-:W-:Y:S02]  /*36000*/  ISETP.LT.AND P2, PT, R0, c[0x0][0x17c], !P0 ;  /* 0x00005f0000007a0c */ /* 0x000fe40004741270 */
[----:B------:R-:W-:Y:S02]  /*36010*/  LEA R12, P1, R32, R3, 0x2 ;  /* 0x00000003200c7211 */ /* 0x000fe400078210ff */
[----:B------:R-:W-:Y:S02]  /*36020*/  IADD3 R5, R252, 0x155, RZ ;  /* 0x00000155fc057810 */ /* 0x000fe40007ffe0ff */
[----:B------:R-:W-:Y:S02]  /*36030*/  IADD3 R33, R32, c[0x0][0x198], RZ ;  /* 0x0000660020217a10 */ /* 0x000fe40007ffe0ff */
[----:B------:R-:W-:Y:S02]  /*36040*/  IADD3 R0, R252, 0x156, RZ ;  /* 0x00000156fc007810 */ /* 0x000fe40007ffe0ff */
[----:B------:R-:W-:-:S02]  /*36050*/  LEA.HI.X.SX32 R13, R32, R4, 0x2, P1 ;  /* 0x00000004200d7211 */ /* 0x000fc400008f16ff */
[----:B------:R-:W-:Y:S02]  /*36060*/  ISETP.LT.AND P5, PT, R5, c[0x0][0x17c], !P0 ;  /* 0x00005f0005007a0c */ /* 0x000fe400047a1270 */
[C---:B------:R-:W-:Y:S02]  /*36070*/  IADD3 R34, R33.reuse, c[0x0][0x198], RZ ;  /* 0x0000660021227a10 */ /* 0x040fe40007ffe0ff */
[----:B------:R-:W-:Y:S02]  /*36080*/  ISETP.LT.AND P3, PT, R0, c[0x0][0x17c], !P0 ;  /* 0x00005f0000007a0c */ /* 0x000fe40004761270 */
[----:B------:R-:W-:Y:S02]  /*36090*/  LEA R30, P6, R33, R3, 0x2 ;  /* 0x00000003211e7211 */ /* 0x000fe400078c10ff */
[----:B------:R-:W-:Y:S02]  /*360a0*/  IADD3 R5, R252, 0x157, RZ ;  /* 0x00000157fc057810 */ /* 0x000fe40007ffe0ff */
[----:B------:R-:W-:-:S02]  /*360b0*/  IADD3 R35, R34, c[0x0][0x198], RZ ;  /* 0x0000660022237a10 */ /* 0x000fc40007ffe0ff */
[----:B------:R-:W-:Y:S02]  /*360c0*/  IADD3 R0, R252, 0x158, RZ ;  /* 0x00000158fc007810 */ /* 0x000fe40007ffe0ff */
[----:B------:R-:W-:Y:S02]  /*360d0*/  LEA.HI.X.SX32 R31, R33, R4, 0x2, P6 ;  /* 0x00000004211f7211 */ /* 0x000fe400030f16ff */
[----:B------:R-:W-:Y:S02]  /*360e0*/  ISETP.LT.AND P4, PT, R5, c[0x0][0x17c], !P0 ;  /* 0x00005f0005007a0c */ /* 0x000fe40004781270 */
[C---:B------:R-:W-:Y:S02]  /*360f0*/  IADD3 R36, R35.reuse, c[0x0][0x198], RZ ;  /* 0x0000660023247a10 */ /* 0x040fe40007ffe0ff */
[----:B------:R-:W-:Y:S02]  /*36100*/  ISETP.LT.AND P1, PT, R0, c[0x0][0x17c], !P0 ;  /* 0x00005f0000007a0c */ /* 0x000fe40004721270 */
[----:B------:R-:W-:-:S02]  /*36110*/  LEA R32, P6, R35, R3, 0x2 ;  /* 0x0000000323207211 */ /* 0x000fc400078c10ff */
[----:B------:R-:W-:Y:S02]  /*36120*/  IADD3 R5, R252, 0x159, RZ ;  /* 0x00000159fc057810 */ /* 0x000fe40007ffe0ff */
[----:B------:R-:W-:Y:S02]  /*36130*/  IADD3 R37, R36, c[0x0][0x198], RZ ;  /* 0x0000660024257a10 */ /* 0x000fe40007ffe0ff */
[----:B------:R-:W-:Y:S02]  /*36140*/  IADD3 R0, R252, 0x15a, RZ ;  /* 0x0000015afc007810 */ /* 0x000fe40007ffe0ff */
[----:B------:R-:W-:Y:S02]  /*36150*/  LEA.HI.X.SX32 R33, R35, R4, 0x2, P6 ;  /* 0x0000000423217211 */ /* 0x000fe400030f16ff */
[----:B------:R-:W-:-:S04]  /*36160*/  IADD3 R41, R37, c[0x0][0x198], RZ ;  /* 0x0000660025297a10 */ /* 0x000fc80007ffe0ff */
[----:B------:R-:W-:-:S04]  /*36170*/  IADD3 R42, R41, c[0x0][0x198], RZ ;  /* 0x00006600292a7a10 */ /* 0x000fc80007ffe0ff */
[----:B------:R-:W-:-:S04]  /*36180*/  IADD3 R43, R42, c[0x0][0x198], RZ ;  /* 0x000066002a2b7a10 */ /* 0x000fc80007ffe0ff */
[----:B------:R-:W-:-:S04]  /*36190*/  IADD3 R44, R43, c[0x0][0x198], RZ ;  /* 0x000066002b2c7a10 */ /* 0x000fc80007ffe0ff */
[----:B------:R-:W-:-:S04]  /*361a0*/  IADD3 R45, R44, c[0x0][0x198], RZ ;  /* 0x000066002c2d7a10 */ /* 0x000fc80007ffe0ff */
[----:B------:R-:W-:-:S04]  /*361b0*/  IADD3 R46, R45, c[0x0][0x198], RZ ;  /* 0x000066002d2e7a10 */ /* 0x000fc80007ffe0ff */
[----:B------:R-:W-:Y:S01]  /*361c0*/  IADD3 R47, R46, c[0x0][0x198], RZ ;  /* 0x000066002e2f7a10 */ /* 0x000fe20007ffe0ff */
[----:B--2---:R1:W-:Y:S01]  /*361d0*/  @P2 STG.E [R12.64], R128 ;  /* 0x000000800c002986 */ /* 0x0043e2000c101904 */
[----:B------:R-:W-:-:S04]  /*361e0*/  LEA R8, P2, R34, R3, 0x2 ;  /* 0x0000000322087211 */ /* 0x000fc800078410ff */
[-C--:B------:R-:W-:Y:S01]  /*361f0*/  LEA.HI.X.SX32 R9, R34, R4.reuse, 0x2, P2 ;  /* 0x0000000422097211 */ /* 0x080fe200010f16ff */
[----:B----4-:R2:W-:Y:S04]  /*36200*/  @P5 STG.E [R30.64], R129 ;  /* 0x000000811e005986 */ /* 0x0105e8000c101904 */
[----:B------:R4:W-:Y:S01]  /*36210*/  @P3 STG.E [R8.64], R86 ;  /* 0x0000005608003986 */ /* 0x0009e2000c101904 */
[C---:B-1----:R-:W-:Y:S02]  /*36220*/  LEA R12, P3, R36.reuse, R3, 0x2 ;  /* 0x00000003240c7211 */ /* 0x042fe400078610ff */
[----:B------:R-:W-:Y:S02]  /*36230*/  ISETP.LT.AND P5, PT, R5, c[0x0][0x17c], !P0 ;  /* 0x00005f0005007a0c */ /* 0x000fe400047a1270 */
[----:B------:R-:W-:-:S02]  /*36240*/  LEA.HI.X.SX32 R13, R36, R4, 0x2, P3 ;  /* 0x00000004240d7211 */ /* 0x000fc400018f16ff */
[----:B------:R-:W-:Y:S01]  /*36250*/  ISETP.LT.AND P2, PT, R0, c[0x0][0x17c], !P0 ;  /* 0x00005f0000007a0c */ /* 0x000fe20004741270 */
[----:B------:R1:W-:Y:S01]  /*36260*/  @P4 STG.E [R32.64], R87 ;  /* 0x0000005720004986 */ /* 0x0003e2000c101904 */
[C---:B--2---:R-:W-:Y:S02]  /*36270*/  LEA R30, P6, R37.reuse, R3, 0x2 ;  /* 0x00000003251e7211 */ /* 0x044fe400078c10ff */
[C---:B------:R-:W-:Y:S01]  /*36280*/  IADD3 R5, R252.reuse, 0x15b, RZ ;  /* 0x0000015bfc057810 */ /* 0x040fe20007ffe0ff */
[----:B----4-:R-:W2:Y:S01]  /*36290*/  LDL.LU R86, [R1+0xecc] ;  /* 0x000ecc0001567983 */ /* 0x010ea20000300800 */
[----:B------:R-:W-:Y:S02]  /*362a0*/  IADD3 R0, R252, 0x15c, RZ ;  /* 0x0000015cfc007810 */ /* 0x000fe40007ffe0ff */
[----:B------:R-:W-:Y:S02]  /*362b0*/  LEA.HI.X.SX32 R31, R37, R4, 0x2, P6 ;  /* 0x00000004251f7211 */ /* 0x000fe400030f16ff */
[----:B------:R-:W-:-:S02]  /*362c0*/  ISETP.LT.AND P4, PT, R5, c[0x0][0x17c], !P0 ;  /* 0x00005f0005007a0c */ /* 0x000fc40004781270 */
[----:B------:R-:W-:Y:S01]  /*362d0*/  ISETP.LT.AND P3, PT, R0, c[0x0][0x17c], !P0 ;  /* 0x00005f0000007a0c */ /* 0x000fe20004761270 */
[----:B-1----:R-:W4:Y:S04]  /*362e0*/  LDL.LU R87, [R1+0xec8] ;  /* 0x000ec80001577983 */ /* 0x002f280000300800 */
[----:B---3--:R1:W-:Y:S01]  /*362f0*/  @P1 STG.E [R12.64], R130 ;  /* 0x000000820c001986 */ /* 0x0083e2000c101904 */
[----:B------:R-:W-:-:S04]  /*36300*/  LEA R32, P1, R41, R3, 0x2 ;  /* 0x0000000329207211 */ /* 0x000fc800078210ff */
[----:B------:R-:W-:Y:S02]  /*36310*/  LEA.HI.X.SX32 R33, R41, R4, 0x2, P1 ;  /* 0x0000000429217211 */ /* 0x000fe400008f16ff */
[-C--:B------:R-:W-:Y:S02]  /*36320*/  LEA R34, P6, R42, R3.reuse, 0x2 ;  /* 0x000000032a227211 */ /* 0x080fe400078c10ff */
[C---:B------:R-:W-:Y:S02]  /*36330*/  IADD3 R5, R252.reuse, 0x15d, RZ ;  /* 0x0000015dfc057810 */ /* 0x040fe40007ffe0ff */
[----:B------:R-:W-:Y:S01]  /*36340*/  IADD3 R0, R252, 0x15e, RZ ;  /* 0x0000015efc007810 */ /* 0x000fe20007ffe0ff */
[----:B------:R3:W-:Y:S04]  /*36350*/  @P5 STG.E [R30.64], R131 ;  /* 0x000000831e005986 */ /* 0x0007e8000c101904 */
[----:B------:R3:W-:Y:S01]  /*36360*/  @P2 STG.E [R32.64], R66 ;  /* 0x0000004220002986 */ /* 0x0007e2000c101904 */
[----:B-1----:R-:W-:-:S02]  /*36370*/  LEA R12, P2, R43, R3, 0x2 ;  /* 0x000000032b0c7211 */ /* 0x002fc400078410ff */
[-C--:B------:R-:W-:Y:S02]  /*36380*/  LEA.HI.X.SX32 R35, R42, R4.reuse, 0x2, P6 ;  /* 0x000000042a237211 */ /* 0x080fe400030f16ff */
[----:B------:R-:W-:Y:S02]  /*36390*/  LEA.HI.X.SX32 R13, R43, R4, 0x2, P2 ;  /* 0x000000042b0d7211 */ /* 0x000fe400010f16ff */
[----:B------:R-:W-:Y:S02]  /*363a0*/  ISETP.LT.AND P5, PT, R5, c[0x0][0x17c], !P0 ;  /* 0x00005f0005007a0c */ /* 0x000fe400047a1270 */
[----:B------:R-:W-:Y:S01]  /*363b0*/  ISETP.LT.AND P1, PT, R0, c[0x0][0x17c], !P0 ;  /* 0x00005f0000007a0c */ /* 0x000fe20004721270 */
[----:B------:R1:W-:Y:S01]  /*363c0*/  @P4 STG.E [R34.64], R67 ;  /* 0x0000004322004986 */ /* 0x0003e2000c101904 */
[----:B---3--:R-:W-:-:S03]  /*363d0*/  LEA R30, P6, R44, R3, 0x2 ;  /* 0x000000032c1e7211 */ /* 0x008fc600078c10ff */
[----:B------:R3:W-:Y:S01]  /*363e0*/  @P3 STG.E [R12.64], R58 ;  /* 0x0000003a0c003986 */ /* 0x0007e2000c101904 */
[C---:B------:R-:W-:Y:S02]  /*363f0*/  LEA R32, P3, R45.reuse, R3, 0x2 ;  /* 0x000000032d207211 */ /* 0x040fe400078610ff */
[-C--:B------:R-:W-:Y:S01]  /*36400*/  LEA.HI.X.SX32 R31, R44, R4.reuse, 0x2, P6 ;  /* 0x000000042c1f7211 */ /* 0x080fe200030f16ff */
[----:B------:R-:W2:Y:S01]  /*36410*/  LDL.LU R66, [R1+0xec4] ;  /* 0x000ec40001427983 */ /* 0x000ea20000300800 */
[----:B------:R-:W-:-:S03]  /*36420*/  LEA.HI.X.SX32 R33, R45, R4, 0x2, P3 ;  /* 0x000000042d217211 */ /* 0x000fc600018f16ff */
[----:B-1----:R-:W2:Y:S01]  /*36430*/  LDL.LU R67, [R1+0xec0] ;  /* 0x000ec00001437983 */ /* 0x002ea20000300800 */
[----:B------:R-:W-:-:S03]  /*36440*/  IADD3 R9, R252, 0x15f, RZ ;  /* 0x0000015ffc097810 */ /* 0x000fc60007ffe0ff */
[----:B---3--:R-:W3:Y:S04]  /*36450*/  LDL.LU R58, [R1+0xebc] ;  /* 0x000ebc00013a7983 */ /* 0x008ee80000300800 */
[----:B------:R1:W-:Y:S04]  /*36460*/  @P5 STG.E [R30.64], R59 ;  /* 0x0000003b1e005986 */ /* 0x0003e8000c101904 */
[----:B------:R1:W-:Y:S01]  /*36470*/  @P1 STG.E [R32.64], R54 ;  /* 0x0000003620001986 */ /* 0x0003e2000c101904 */
[----:B------:R-:W-:-:S03]  /*36480*/  ISETP.LT.AND P4, PT, R9, c[0x0][0x17c], !P0 ;  /* 0x00005f0009007a0c */ /* 0x000fc60004781270 */
[----:B-1----:R-:W2:Y:S04]  /*36490*/  LDL.LU R59, [R1+0xeb8] ;  /* 0x000eb800013b7983 */ /* 0x002ea80000300800 */
[----:B------:R-:W2:Y:S01]  /*364a0*/  LDL.LU R54, [R1+0xeb4] ;  /* 0x000eb40001367983 */ /* 0x000ea20000300800 */
[----:B------:R-:W-:-:S04]  /*364b0*/  LEA R42, P6, R46, R3, 0x2 ;  /* 0x000000032e2a7211 */ /* 0x000fc800078c10ff */
[----:B------:R-:W-:-:S05]  /*364c0*/  LEA.HI.X.SX32 R43, R46, R4, 0x2, P6 ;  /* 0x000000042e2b7211 */ /* 0x000fca00030f16ff */
[----:B------:R1:W-:Y:S04]  /*364d0*/  @P4 STG.E [R42.64], R55 ;  /* 0x000000372a004986 */ /* 0x0003e8000c101904 */
[----:B-1----:R-:W3:Y:S01]  /*364e0*/  LDL.LU R55, [R1+0xeb0] ;  /* 0x000eb00001377983 */ /* 0x002ee20000300800 */
[----:B------:R-:W-:-:S04]  /*364f0*/  IADD3 R48, R47, c[0x0][0x198], RZ ;  /* 0x000066002f307a10 */ /* 0x000fc80007ffe0ff */
        /* <DEDUP_REMOVED lines=33> */
[----:B------:R-:W-:Y:S02]  /*36710*/  IADD3 R36, R9, c[0x0][0x198], RZ ;  /* 0x0000660009247a10 */ /* 0x000fe40007ffe0ff */
[----:B------:R-:W-:Y:S02]  /*36720*/  IADD3 R14, R252, 0x160, RZ ;  /* 0x00000160fc0e7810 */ /* 0x000fe40007ffe0ff */
[----:B------:R-:W-:Y:S02]  /*36730*/  IADD3 R52, R36, c[0x0][0x198], RZ ;  /* 0x0000660024347a10 */ /* 0x000fe40007ffe0ff */
[----:B------:R-:W-:Y:S02]  /*36740*/  ISETP.LT.AND P2, PT, R14, c[0x0][0x17c], !P0 ;  /* 0x00005f000e007a0c */ /* 0x000fe40004741270 */
[----:B------:R-:W-:-:S04]  /*36750*/  IADD3 R14, R52, c[0x0][0x198], RZ ;  /* 0x00006600340e7a10 */ /* 0x000fc80007ffe0ff */
[----:B------:R-:W-:-:S04]  /*36760*/  IADD3 R35, R14, c[0x0][0x198], RZ ;  /* 0x000066000e237a10 */ /* 0x000fc80007ffe0ff */
[----:B------:R-:W-:-:S04]  /*36770*/  IADD3 R13, R35, c[0x0][0x198], RZ ;  /* 0x00006600230d7a10 */ /* 0x000fc80007ffe0ff */
[----:B------:R-:W-:-:S04]  /*36780*/  IADD3 R50, R13, c[0x0][0x198], RZ ;  /* 0x000066000d327a10 */ /* 0x000fc80007ffe0ff */
[----:B------:R-:W-:Y:S02]  /*36790*/  IADD3 R51, R50, c[0x0][0x198], RZ ;  /* 0x0000660032337a10 */ /* 0x000fe40007ffe0ff */
[----:B------:R-:W-:Y:S02]  /*367a0*/  IADD3 R34, R252, 0x161, RZ ;  /* 0x00000161fc227810 */ /* 0x000fe40007ffe0ff */
[----:B------:R-:W-:Y:S02]  /*367b0*/  IADD3 R30, R51, c[0x0][0x198], RZ ;  /* 0x00006600331e7a10 */ /* 0x000fe40007ffe0ff */
[----:B------:R-:W-:Y:S02]  /*367c0*/  LEA R44, P1, R47, R3, 0x2 ;  /* 0x000000032f2c7211 */ /* 0x000fe400078210ff */
[----:B------:R-:W-:Y:S02]  /*367d0*/  ISETP.LT.AND P5, PT, R34, c[0x0][0x17c], !P0 ;  /* 0x00005f0022007a0c */ /* 0x000fe400047a1270 */
[----:B------:R-:W-:-:S02]  /*367e0*/  IADD3 R34, R30, c[0x0][0x198], RZ ;  /* 0x000066001e227a10 */ /* 0x000fc40007ffe0ff */
[----:B------:R-:W-:Y:S02]  /*367f0*/  LEA.HI.X.SX32 R45, R47, R4, 0x2, P1 ;  /* 0x000000042f2d7211 */ /* 0x000fe400008f16ff */
[----:B------:R-:W-:Y:S02]  /*36800*/  IADD3 R12, R252, 0x164, RZ ;  /* 0x00000164fc0c7810 */ /* 0x000fe40007ffe0ff */
[----:B------:R-:W-:Y:S02]  /*36810*/  IADD3 R49, R34, c[0x0][0x198], RZ ;  /* 0x0000660022317a10 */ /* 0x000fe40007ffe0ff */
[----:B------:R-:W-:Y:S02]  /*36820*/  ISETP.LT.AND P1, PT, R12, c[0x0][0x17c], !P0 ;  /* 0x00005f000c007a0c */ /* 0x000fe40004721270 */
[----:B------:R-:W-:Y:S02]  /*36830*/  IADD3 R12, R49, c[0x0][0x198], RZ ;  /* 0x00006600310c7a10 */ /* 0x000fe40007ffe0ff */
[----:B------:R-:W-:-:S02]  /*36840*/  IADD3 R29, R252, 0x162, RZ ;  /* 0x00000162fc1d7810 */ /* 0x000fc40007ffe0ff */
[CC--:B------:R-:W-:Y:S02]  /*36850*/  LEA R46, P6, R48.reuse, R3.reuse, 0x2 ;  /* 0x00000003302e7211 */ /* 0x0c0fe400078c10ff */
[----:B------:R-:W-:Y:S02]  /*36860*/  ISETP.LT.AND P3, PT, R29, c[0x0][0x17c], !P0 ;  /* 0x00005f001d007a0c */ /* 0x000fe40004761270 */
[-C--:B------:R-:W-:Y:S02]  /*36870*/  LEA.HI.X.SX32 R47, R48, R4.reuse, 0x2, P6 ;  /* 0x00000004302f7211 */ /* 0x080fe400030f16ff */
[C---:B------:R-:W-:Y:S02]  /*36880*/  LEA R64, P6, R27.reuse, R3, 0x2 ;  /* 0x000000031b407211 */ /* 0x040fe400078c10ff */
[----:B------:R-:W-:Y:S02]  /*36890*/  IADD3 R29, R252, 0x163, RZ ;  /* 0x00000163fc1d7810 */ /* 0x000fe40007ffe0ff */
[----:B------:R-:W-:-:S02]  /*368a0*/  LEA.HI.X.SX32 R65, R27, R4, 0x2, P6 ;  /* 0x000000041b417211 */ /* 0x000fc400030f16ff */
[----:B------:R-:W-:Y:S02]  /*368b0*/  ISETP.LT.AND P4, PT, R29, c[0x0][0x17c], !P0 ;  /* 0x00005f001d007a0c */ /* 0x000fe40004781270 */
[C---:B------:R-:W-:Y:S02]  /*368c0*/  IADD3 R31, R252.reuse, 0x165, RZ ;  /* 0x00000165fc1f7810 */ /* 0x040fe40007ffe0ff */
[----:B------:R-:W-:Y:S01]  /*368d0*/  IADD3 R29, R252, 0x166, RZ ;  /* 0x00000166fc1d7810 */ /* 0x000fe20007ffe0ff */
[----:B--2---:R1:W-:Y:S01]  /*368e0*/  @P2 STG.E [R44.64], R54 ;  /* 0x000000362c002986 */ /* 0x0043e2000c101904 */
[----:B------:R-:W-:-:S04]  /*368f0*/  LEA R42, P2, R20, R3, 0x2 ;  /* 0x00000003142a7211 */ /* 0x000fc800078410ff */
[----:B------:R-:W-:Y:S02]  /*36900*/  LEA.HI.X.SX32 R43, R20, R4, 0x2, P2 ;  /* 0x00000004142b7211 */ /* 0x000fe400010f16ff */
[----:B------:R-:W-:-:S04]  /*36910*/  IADD3 R20, R12, c[0x0][0x198], RZ ;  /* 0x000066000c147a10 */ /* 0x000fc80007ffe0ff */
[----:B------:R-:W-:-:S04]  /*36920*/  IADD3 R48, R20, c[0x0][0x198], RZ ;  /* 0x0000660014307a10 */ /* 0x000fc80007ffe0ff */
[----:B------:R-:W-:-:S04]  /*36930*/  IADD3 R33, R48, c[0x0][0x198], RZ ;  /* 0x0000660030217a10 */ /* 0x000fc80007ffe0ff */
[----:B------:R-:W-:Y:S01]  /*36940*/  IADD3 R27, R33, c[0x0][0x198], RZ ;  /* 0x00006600211b7a10 */ /* 0x000fe20007ffe0ff */
[----:B---3--:R2:W-:Y:S04]  /*36950*/  @P5 STG.E [R46.64], R55 ;  /* 0x000000372e005986 */ /* 0x0085e8000c101904 */
[----:B------:R3:W-:Y:S01]  /*36960*/  @P3 STG.E [R42.64], R66 ;  /* 0x000000422a003986 */ /* 0x0007e2000c101904 */
[----:B-1----:R-:W-:-:S04]  /*36970*/  LEA R44, P3, R19, R3, 0x2 ;  /* 0x00000003132c7211 */ /* 0x002fc800078610ff */
[----:B------:R-:W-:Y:S02]  /*36980*/  LEA.HI.X.SX32 R45, R19, R4, 0x2, P3 ;  /* 0x00000004132d7211 */ /* 0x000fe400018f16ff */
[----:B--2---:R-:W-:-:S04]  /*36990*/  IADD3 R47, R27, c[0x0][0x198], RZ ;  /* 0x000066001b2f7a10 */ /* 0x004fc80007ffe0ff */
[----:B------:R-:W-:Y:S01]  /*369a0*/  IADD3 R19, R47, c[0x0][0x198], RZ ;  /* 0x000066002f137a10 */ /* 0x000fe20007ffe0ff */
[----:B------:R1:W-:Y:S01]  /*369b0*/  @P4 STG.E [R64.64], R67 ;  /* 0x0000004340004986 */ /* 0x0003e2000c101904 */
[----:B------:R-:W-:Y:S02]  /*369c0*/  ISETP.LT.AND P5, PT, R31, c[0x0][0x17c], !P0 ;  /* 0x00005f001f007a0c */ /* 0x000fe400047a1270 */
[----:B------:R-:W-:Y:S01]  /*369d0*/  IADD3 R32, R19, c[0x0][0x198], RZ ;  /* 0x0000660013207a10 */ /* 0x000fe20007ffe0ff */
[----:B------:R2:W-:Y:S01]  /*369e0*/  @P1 STG.E [R44.64], R102 ;  /* 0x000000662c001986 */ /* 0x0005e2000c101904 */
[----:B------:R-:W-:Y:S02]  /*369f0*/  IADD3 R31, R252, 0x167, RZ ;  /* 0x00000167fc1f7810 */ /* 0x000fe40007ffe0ff */
[-C--:B------:R-:W-:Y:S02]  /*36a00*/  LEA R54, P4, R26, R3.reuse, 0x2 ;  /* 0x000000031a367211 */ /* 0x080fe400078810ff */
[----:B---3--:R-:W-:-:S02]  /*36a10*/  LEA R42, P1, R18, R3, 0x2 ;  /* 0x00000003122a7211 */ /* 0x008fc400078210ff */
[----:B------:R-:W-:Y:S02]  /*36a20*/  ISETP.LT.AND P2, PT, R29, c[0x0][0x17c], !P0 ;  /* 0x00005f001d007a0c */ /* 0x000fe40004741270 */
[----:B------:R-:W-:Y:S02]  /*36a30*/  IADD3 R46, R32, c[0x0][0x198], RZ ;  /* 0x00006600202e7a10 */ /* 0x000fe40007ffe0ff */
[----:B------:R-:W-:Y:S02]  /*36a40*/  ISETP.LT.AND P3, PT, R31, c[0x0][0x17c], !P0 ;  /* 0x00005f001f007a0c */ /* 0x000fe40004761270 */
[-C--:B------:R-:W-:Y:S02]  /*36a50*/  LEA.HI.X.SX32 R55, R26, R4.reuse, 0x2, P4 ;  /* 0x000000041a377211 */ /* 0x080fe400020f16ff */
[----:B------:R-:W-:Y:S02]  /*36a60*/  IADD3 R26, R252, 0x16a, RZ ;  /* 0x0000016afc1a7810 */ /* 0x000fe40007ffe0ff */
[----:B------:R-:W-:-:S02]  /*36a70*/  LEA.HI.X.SX32 R43, R18, R4, 0x2, P1 ;  /* 0x00000004122b7211 */ /* 0x000fc400008f16ff */
[----:B------:R-:W-:Y:S02]  /*36a80*/  IADD3 R18, R46, c[0x0][0x198], RZ ;  /* 0x000066002e127a10 */ /* 0x000fe40007ffe0ff */
[C---:B-1----:R-:W-:Y:S02]  /*36a90*/  LEA R64, P6, R25.reuse, R3, 0x2 ;  /* 0x0000000319407211 */ /* 0x042fe400078c10ff */
[----:B------:R-:W-:Y:S02]  /*36aa0*/  ISETP.LT.AND P1, PT, R26, c[0x0][0x17c], !P0 ;  /* 0x00005f001a007a0c */ /* 0x000fe40004721270 */
[----:B------:R-:W-:Y:S02]  /*36ab0*/  IADD3 R26, R18, c[0x0][0x198], RZ ;  /* 0x00006600121a7a10 */ /* 0x000fe40007ffe0ff */
[----:B------:R-:W-:Y:S01]  /*36ac0*/  LEA.HI.X.SX32 R65, R25, R4, 0x2, P6 ;  /* 0x0000000419417211 */ /* 0x000fe200030f16ff */
[----:B------:R1:W-:Y:S01]  /*36ad0*/  @P5 STG.E [R54.64], R103 ;  /* 0x0000006736005986 */ /* 0x0003e2000c101904 */
[----:B------:R-:W-:-:S02]  /*36ae0*/  IADD3 R29, R252, 0x168, RZ ;  /* 0x00000168fc1d7810 */ /* 0x000fc40007ffe0ff */
[----:B--2---:R-:W-:Y:S01]  /*36af0*/  IADD3 R45, R26, c[0x0][0x198], RZ ;  /* 0x000066001a2d7a10 */ /* 0x004fe20007ffe0ff */
[----:B------:R-:W-:Y:S01]  /*36b00*/  @P2 STG.E [R42.64], R110 ;  /* 0x0000006e2a002986 */ /* 0x000fe2000c101904 */
[----:B------:R-:W-:-:S03]  /*36b10*/  ISETP.LT.AND P4, PT, R29, c[0x0][0x17c], !P0 ;  /* 0x00005f001d007a0c */ /* 0x000fc60004781270 */
[----:B------:R2:W-:Y:S01]  /*36b20*/  @P3 STG.E [R64.64], R111 ;  /* 0x0000006f40003986 */ /* 0x0005e2000c101904 */
[CC--:B------:R-:W-:Y:S02]  /*36b30*/  LEA R66, P3, R24.reuse, R3.reuse, 0x2 ;  /* 0x0000000318427211 */ /* 0x0c0fe400078610ff */
[----:B------:R-:W-:Y:S02]  /*36b40*/  IADD3 R31, R45, c[0x0][0x198], RZ ;  /* 0x000066002d1f7a10 */ /* 0x000fe40007ffe0ff */
[----:B------:R-:W-:Y:S02]  /*36b50*/  LEA.HI.X.SX32 R67, R24, R4, 0x2, P3 ;  /* 0x0000000418437211 */ /* 0x000fe400018f16ff */
[----:B-1----:R-:W-:Y:S02]  /*36b60*/  LEA R54, P2, R21, R3, 0x2 ;  /* 0x0000000315367211 */ /* 0x002fe400078410ff */
[----:B------:R-:W-:Y:S02]  /*36b70*/  IADD3 R24, R31, c[0x0][0x198], RZ ;  /* 0x000066001f187a10 */ /* 0x000fe40007ffe0ff */
[----:B------:R-:W-:-:S02]  /*36b80*/  IADD3 R29, R252, 0x169, RZ ;  /* 0x00000169fc1d7810 */ /* 0x000fc40007ffe0ff */
[----:B------:R-:W-:Y:S02]  /*36b90*/  LEA.HI.X.SX32 R55, R21, R4, 0x2, P2 ;  /* 0x0000000415377211 */ /* 0x000fe400010f16ff */
[----:B------:R-:W-:Y:S02]  /*36ba0*/  IADD3 R44, R24, c[0x0][0x198], RZ ;  /* 0x00006600182c7a10 */ /* 0x000fe40007ffe0ff */
[----:B------:R-:W-:Y:S02]  /*36bb0*/  ISETP.LT.AND P5, PT, R29, c[0x0][0x17c], !P0 ;  /* 0x00005f001d007a0c */ /* 0x000fe400047a1270 */
[C---:B------:R-:W-:Y:S02]  /*36bc0*/  IADD3 R29, R252.reuse, 0x16b, RZ ;  /* 0x0000016bfc1d7810 */ /* 0x040fe40007ffe0ff */
[----:B------:R-:W-:Y:S01]  /*36bd0*/  IADD3 R25, R252, 0x16c, RZ ;  /* 0x0000016cfc197810 */ /* 0x000fe20007ffe0ff */
[----:B------:R1:W-:Y:S01]  /*36be0*/  @P4 STG.E [R54.64], R58 ;  /* 0x0000003a36004986 */ /* 0x0003e2000c101904 */
[----:B------:R-:W-:-:S02]  /*36bf0*/  IADD3 R21, R44, c[0x0][0x198], RZ ;  /* 0x000066002c157a10 */ /* 0x000fc40007ffe0ff */
[----:B------:R-:W-:Y:S02]  /*36c00*/  ISETP.LT.AND P2, PT, R29, c[0x0][0x17c], !P0 ;  /* 0x00005f001d007a0c */ /* 0x000fe40004741270 */
[----:B--2---:R-:W-:Y:S02]  /*36c10*/  LEA R64, P4, R17, R3, 0x2 ;  /* 0x0000000311407211 */ /* 0x004fe400078810ff */
[----:B------:R-:W-:Y:S02]  /*36c20*/  ISETP.LT.AND P3, PT, R25, c[0x0][0x17c], !P0 ;  /* 0x00005f0019007a0c */ /* 0x000fe40004761270 */
[----:B------:R-:W-:Y:S02]  /*36c30*/  IADD3 R29, R252, 0x16d, RZ ;  /* 0x0000016dfc1d7810 */ /* 0x000fe40007ffe0ff */
[----:B------:R-:W-:Y:S02]  /*36c40*/  IADD3 R25, R21, c[0x0][0x198], RZ ;  /* 0x0000660015197a10 */ /* 0x000fe40007ffe0ff */
[----:B------:R-:W-:-:S02]  /*36c50*/  LEA.HI.X.SX32 R65, R17, R4, 0x2, P4 ;  /* 0x0000000411417211 */ /* 0x000fc400020f16ff */
[----:B------:R-:W-:Y:S02]  /*36c60*/  ISETP.LT.AND P4, PT, R29, c[0x0][0x17c], !P0 ;  /* 0x00005f001d007a0c */ /* 0x000fe40004781270 */
[----:B------:R-:W-:Y:S01]  /*36c70*/  IADD3 R29, R25, c[0x0][0x198], RZ ;  /* 0x00006600191d7a10 */ /* 0x000fe20007ffe0ff */
[----:B------:R2:W-:Y:S01]  /*36c80*/  @P5 STG.E [R66.64], R59 ;  /* 0x0000003b42005986 */ /* 0x0005e2000c101904 */
[CC--:B------:R-:W-:Y:S02]  /*36c90*/  LEA R68, P5, R28.reuse, R3.reuse, 0x2 ;  /* 0x000000031c447211 */ /* 0x0c0fe400078a10ff */
[----:B------:R-:W-:Y:S01]  /*36ca0*/  IADD3 R17, R29, c[0x0][0x198], RZ ;  /* 0x000066001d117a10 */ /* 0x000fe20007ffe0ff */
[----:B------:R3:W-:Y:S01]  /*36cb0*/  @P1 STG.E [R64.64], R86 ;  /* 0x0000005640001986 */ /* 0x0007e2000c101904 */
[----:B------:R-:W-:Y:S02]  /*36cc0*/  LEA.HI.X.SX32 R69, R28, R4, 0x2, P5 ;  /* 0x000000041c457211 */ /* 0x000fe400028f16ff */
[----:B-1----:R-:W-:-:S02]  /*36cd0*/  LEA R54, P1, R15, R3, 0x2 ;  /* 0x000000030f367211 */ /* 0x002fc400078210ff */
[----:B------:R-:W-:Y:S02]  /*36ce0*/  IADD3 R28, R17, c[0x0][0x198], RZ ;  /* 0x00006600111c7a10 */ /* 0x000fe40007ffe0ff */
[----:B------:R-:W-:Y:S02]  /*36cf0*/  IADD3 R41, R252, 0x16e, RZ ;  /* 0x0000016efc297810 */ /* 0x000fe40007ffe0ff */
[----:B------:R-:W-:Y:S02]  /*36d00*/  LEA.HI.X.SX32 R55, R15, R4, 0x2, P1 ;  /* 0x000000040f377211 */ /* 0x000fe400008f16ff */
[----:B------:R-:W-:Y:S02]  /*36d10*/  IADD3 R43, R28, c[0x0][0x198], RZ ;  /* 0x000066001c2b7a10 */ /* 0x000fe40007ffe0ff */
[----:B------:R-:W-:Y:S01]  /*36d20*/  ISETP.LT.AND P6, PT, R41, c[0x0][0x17c], !P0 ;  /* 0x00005f0029007a0c */ /* 0x000fe200047c1270 */
[----:B----4-:R-:W-:Y:S01]  /*36d30*/  @P2 STG.E [R68.64], R87 ;  /* 0x0000005744002986 */ /* 0x010fe2000c101904 */
[----:B------:R-:W-:-:S02]  /*36d40*/  IADD3 R41, R252, 0x170, RZ ;  /* 0x00000170fc297810 */ /* 0x000fc40007ffe0ff */
[----:B------:R-:W-:Y:S01]  /*36d50*/  IADD3 R15, R43, c[0x0][0x198], RZ ;  /* 0x000066002b0f7a10 */ /* 0x000fe20007ffe0ff */
[----:B------:R1:W-:Y:S01]  /*36d60*/  @P3 STG.E [R54.64], R106 ;  /* 0x0000006a36003986 */ /* 0x0003e2000c101904 */
[-C--:B------:R-:W-:Y:S02]  /*36d70*/  LEA R58, P5, R23, R3.reuse, 0x2 ;  /* 0x00000003173a7211 */ /* 0x080fe400078a10ff */
[----:B------:R-:W-:Y:S02]  /*36d80*/  LEA R70, P3, R16, R3, 0x2 ;  /* 0x0000000310467211 */ /* 0x000fe400078610ff */
[----:B------:R-:W-:Y:S02]  /*36d90*/  IADD3 R42, R252, 0x16f, RZ ;  /* 0x0000016ffc2a7810 */ /* 0x000fe40007ffe0ff */
[----:B------:R-:W-:Y:S02]  /*36da0*/  ISETP.LT.AND P2, PT, R41, c[0x0][0x17c], !P0 ;  /* 0x00005f0029007a0c */ /* 0x000fe40004741270 */
[----:B------:R-:W-:-:S02]  /*36db0*/  IADD3 R41, R15, c[0x0][0x198], RZ ;  /* 0x000066000f297a10 */ /* 0x000fc40007ffe0ff */
[-C--:B--2---:R-:W-:Y:S02]  /*36dc0*/  LEA.HI.X.SX32 R59, R23, R4.reuse, 0x2, P5 ;  /* 0x00000004173b7211 */ /* 0x084fe400028f16ff */
[-C--:B------:R-:W-:Y:S02]  /*36dd0*/  LEA.HI.X.SX32 R71, R16, R4.reuse, 0x2, P3 ;  /* 0x0000000410477211 */ /* 0x080fe400018f16ff */
[----:B------:R-:W-:Y:S02]  /*36de0*/  ISETP.LT.AND P1, PT, R42, c[0x0][0x17c], !P0 ;  /* 0x00005f002a007a0c */ /* 0x000fe40004721270 */
[C---:B---3--:R-:W-:Y:S02]  /*36df0*/  LEA R64, P3, R10.reuse, R3, 0x2 ;  /* 0x000000030a407211 */ /* 0x048fe400078610ff */
[----:B------:R-:W-:Y:S01]  /*36e00*/  IADD3 R42, R41, c[0x0][0x198], RZ ;  /* 0x00006600292a7a10 */ /* 0x000fe20007ffe0ff */
[----:B------:R2:W-:Y:S01]  /*36e10*/  @P4 STG.E [R58.64], R107 ;  /* 0x0000006b3a004986 */ /* 0x0005e2000c101904 */
[----:B------:R-:W-:-:S02]  /*36e20*/  LEA.HI.X.SX32 R65, R10, R4, 0x2, P3 ;  /* 0x000000040a417211 */ /* 0x000fc400018f16ff */
[----:B------:R-:W-:Y:S01]  /*36e30*/  IADD3 R16, R42, c[0x0][0x198], RZ ;  /* 0x000066002a107a10 */ /* 0x000fe20007ffe0ff */
[----:B------:R-:W-:Y:S01]  /*36e40*/  STL.64 [R1+0x48], R70 ;  /* 0x0000484601007387 */ /* 0x000fe20000100a00 */
[-C--:B-1----:R-:W-:Y:S02]  /*36e50*/  LEA R54, P5, R63, R3.reuse, 0x2 ;  /* 0x000000033f367211 */ /* 0x082fe400078a10ff */
[----:B------:R-:W-:Y:S02]  /*36e60*/  IADD3 R23, R16, c[0x0][0x198], RZ ;  /* 0x0000660010177a10 */ /* 0x000fe40007ffe0ff */
[C---:B--2---:R-:W-:Y:S01]  /*36e70*/  LEA R58, P4, R40.reuse, R3, 0x2 ;  /* 0x00000003283a7211 */ /* 0x044fe200078810ff */
[----:B------:R1:W-:Y:S03]  /*36e80*/  STL.64 [R1+0x40], R64 ;  /* 0x0000404001007387 */ /* 0x0003e60000100a00 */
[----:B------:R-:W-:-:S02]  /*36e90*/  LEA.HI.X.SX32 R59, R40, R4, 0x2, P4 ;  /* 0x00000004283b7211 */ /* 0x000fc400020f16ff */
[----:B------:R-:W-:Y:S02]  /*36ea0*/  LEA.HI.X.SX32 R55, R63, R4, 0x2, P5 ;  /* 0x000000043f377211 */ /* 0x000fe400028f16ff */
[----:B------:R-:W-:Y:S01]  /*36eb0*/  IADD3 R40, R23, c[0x0][0x198], RZ ;  /* 0x0000660017287a10 */ /* 0x000fe20007ffe0ff */
[----:B------:R2:W-:Y:S01]  /*36ec0*/  STL.64 [R1+0x38], R58 ;  /* 0x0000383a01007387 */ /* 0x0005e20000100a00 */
[----:B-1----:R-:W-:-:S04]  /*36ed0*/  LEA R64, P3, R7, R3, 0x2 ;  /* 0x0000000307407211 */ /* 0x002fc800078610ff */
[-C--:B------:R-:W-:Y:S02]  /*36ee0*/  LEA.HI.X.SX32 R65, R7, R4.reuse, 0x2, P3 ;  /* 0x0000000407417211 */ /* 0x080fe400018f16ff */
[C---:B--2---:R-:W-:Y:S01]  /*36ef0*/  LEA R58, P4, R61.reuse, R3, 0x2 ;  /* 0x000000033d3a7211 */ /* 0x044fe200078810ff */
[----:B------:R1:W-:Y:S01]  /*36f00*/  STL.64 [R1+0x30], R54 ;  /* 0x0000303601007387 */ /* 0x0003e20000100a00 */
[----:B------:R-:W-:Y:S02]  /*36f10*/  IADD3 R10, R40, c[0x0][0x198], RZ ;  /* 0x00006600280a7a10 */ /* 0x000fe40007ffe0ff */
[----:B------:R-:W-:Y:S01]  /*36f20*/  LEA.HI.X.SX32 R59, R61, R4, 0x2, P4 ;  /* 0x000000043d3b7211 */ /* 0x000fe200020f16ff */
[----:B------:R2:W-:Y:S01]  /*36f30*/  STL.64 [R1+0x28], R64 ;  /* 0x0000284001007387 */ /* 0x0005e20000100a00 */
[----:B------:R-:W-:-:S03]  /*36f40*/  IADD3 R7, R10, c[0x0][0x198], RZ ;  /* 0x000066000a077a10 */ /* 0x000fc60007ffe0ff */
[----:B------:R3:W-:Y:S01]  /*36f50*/  STL.64 [R1+0x20], R58 ;  /* 0x0000203a01007387 */ /* 0x0007e20000100a00 */
[CC--:B-1----:R-:W-:Y:S02]  /*36f60*/  LEA R54, P5, R62.reuse, R3.reuse, 0x2 ;  /* 0x000000033e367211 */ /* 0x0c2fe400078a10ff */
[CC--:B--2---:R-:W-:Y:S02]  /*36f70*/  LEA R64, P3, R39.reuse, R3.reuse, 0x2 ;  /* 0x0000000327407211 */ /* 0x0c4fe400078610ff */
[-C--:B------:R-:W-:Y:S02]  /*36f80*/  LEA.HI.X.SX32 R55, R62, R4.reuse, 0x2, P5 ;  /* 0x000000043e377211 */ /* 0x080fe400028f16ff */
[C---:B---3--:R-:W-:Y:S02]  /*36f90*/  LEA R58, P4, R22.reuse, R3, 0x2 ;  /* 0x00000003163a7211 */ /* 0x048fe400078810ff */
[-C--:B------:R-:W-:Y:S02]  /*36fa0*/  LEA.HI.X.SX32 R65, R39, R4.reuse, 0x2, P3 ;  /* 0x0000000427417211 */ /* 0x080fe400018f16ff */
[----:B------:R-:W-:Y:S01]  /*36fb0*/  IADD3 R39, R7, c[0x0][0x198], RZ ;  /* 0x0000660007277a10 */ /* 0x000fe20007ffe0ff */
[----:B------:R1:W-:Y:S01]  /*36fc0*/  STL.64 [R1+0x18], R54 ;  /* 0x0000183601007387 */ /* 0x0003e20000100a00 */
[----:B------:R-:W-:-:S02]  /*36fd0*/  LEA.HI.X.SX32 R59, R22, R4, 0x2, P4 ;  /* 0x00000004163b7211 */ /* 0x000fc400020f16ff */
[-C--:B------:R-:W-:Y:S02]  /*36fe0*/  LEA R250, P3, R11, R3.reuse, 0x2 ;  /* 0x000000030bfa7211 */ /* 0x080fe400078610ff */
[----:B------:R-:W-:Y:S02]  /*36ff0*/  IADD3 R22, R39, c[0x0][0x198], RZ ;  /* 0x0000660027167a10 */ /* 0x000fe40007ffe0ff */
[-C--:B------:R-:W-:Y:S02]  /*37000*/  LEA R244, P4, R38, R3.reuse, 0x2 ;  /* 0x0000000326f47211 */ /* 0x080fe400078810ff */
[----:B------:R-:W-:Y:S02]  /*37010*/  LEA.HI.X.SX32 R251, R11, R4, 0x2, P3 ;  /* 0x000000040bfb7211 */ /* 0x000fe400018f16ff */
[----:B-1----:R-:W-:Y:S02]  /*37020*/  LEA R54, P5, R60, R3, 0x2 ;  /* 0x000000033c367211 */ /* 0x002fe400078a10ff */
[----:B------:R-:W-:-:S02]  /*37030*/  IADD3 R11, R22, c[0x0][0x198], RZ ;  /* 0x00006600160b7a10 */ /* 0x000fc40007ffe0ff */
[-C--:B------:R-:W-:Y:S02]  /*37040*/  LEA.HI.X.SX32 R55, R60, R4.reuse, 0x2, P5 ;  /* 0x000000043c377211 */ /* 0x080fe400028f16ff */
[-C--:B------:R-:W-:Y:S02]  /*37050*/  LEA R246, P5, R57, R3.reuse, 0x2 ;  /* 0x0000000339f67211 */ /* 0x080fe400078a10ff */
[-C--:B------:R-:W-:Y:S02]  /*37060*/  LEA.HI.X.SX32 R245, R38, R4.reuse, 0x2, P4 ;  /* 0x0000000426f57211 */ /* 0x080fe400020f16ff */
[----:B------:R-:W-:Y:S02]  /*37070*/  LEA R240, P3, R6, R3, 0x2 ;  /* 0x0000000306f07211 */ /* 0x000fe400078610ff */
[----:B------:R-:W-:Y:S02]  /*37080*/  IADD3 R38, R11, c[0x0][0x198], RZ ;  /* 0x000066000b267a10 */ /* 0x000fe40007ffe0ff */
[----:B------:R-:W-:-:S02]  /*37090*/  LEA.HI.X.SX32 R247, R57, R4, 0x2, P5 ;  /* 0x0000000439f77211 */ /* 0x000fc400028f16ff */
[-C--:B------:R-:W-:Y:S02]  /*370a0*/  LEA R236, P5, R8, R3.reuse, 0x2 ;  /* 0x0000000308ec7211 */ /* 0x080fe400078a10ff */
[-C--:B------:R-:W-:Y:S02]  /*370b0*/  LEA.HI.X.SX32 R241, R6, R4.reuse, 0x2, P3 ;  /* 0x0000000406f17211 */ /* 0x080fe400018f16ff */
[----:B------:R-:W-:Y:S02]  /*370c0*/  IADD3 R6, R38, c[0x0][0x198], RZ ;  /* 0x0000660026067a10 */ /* 0x000fe40007ffe0ff */
[----:B------:R-:W-:Y:S02]  /*370d0*/  LEA R242, P4, R37, R3, 0x2 ;  /* 0x0000000325f27211 */ /* 0x000fe400078810ff */
[----:B------:R-:W-:Y:S02]  /*370e0*/  LEA.HI.X.SX32 R237, R8, R4, 0x2, P5 ;  /* 0x0000000408ed7211 */ /* 0x000fe400028f16ff */
[----:B------:R-:W-:-:S02]  /*370f0*/  IADD3 R8, R6, c[0x0][0x198], RZ ;  /* 0x0000660006087a10 */ /* 0x000fc40007ffe0ff */
[-C--:B------:R-:W-:Y:S02]  /*37100*/  LEA R238, P3, R5, R3.reuse, 0x2 ;  /* 0x0000000305ee7211 */ /* 0x080fe400078610ff */
[-C--:B------:R-:W-:Y:S02]  /*37110*/  LEA.HI.X.SX32 R243, R37, R4.reuse, 0x2, P4 ;  /* 0x0000000425f37211 */ /* 0x080fe400020f16ff */
[----:B------:R-:W-:Y:S02]  /*37120*/  IADD3 R37, R8, c[0x0][0x198], RZ ;  /* 0x0000660008257a10 */ /* 0x000fe40007ffe0ff */
[-C--:B------:R-:W-:Y:S02]  /*37130*/  LEA R234, P5, R56, R3.reuse, 0x2 ;  /* 0x0000000338ea7211 */ /* 0x080fe400078a10ff */
[----:B------:R-:W-:Y:S02]  /*37140*/  LEA.HI.X.SX32 R239, R5, R4, 0x2, P3 ;  /* 0x0000000405ef7211 */ /* 0x000fe400018f16ff */
[----:B------:R-:W-:-:S02]  /*37150*/  LEA R228, P3, R0, R3, 0x2 ;  /* 0x0000000300e47211 */ /* 0x000fc400078610ff */
[----:B------:R-:W-:Y:S02]  /*37160*/  IADD3 R5, R37, c[0x0][0x198], RZ ;  /* 0x0000660025057a10 */ /* 0x000fe40007ffe0ff */
[-C--:B------:R-:W-:Y:S02]  /*37170*/  LEA R232, P4, R53, R3.reuse, 0x2 ;  /* 0x0000000335e87211 */ /* 0x080fe400078810ff */
[-C--:B------:R-:W-:Y:S02]  /*37180*/  LEA.HI.X.SX32 R235, R56, R4.reuse, 0x2, P5 ;  /* 0x0000000438eb7211 */ /* 0x080fe400028f16ff */
[----:B------:R-:W-:Y:S02]  /*37190*/  LEA R224, P5, R36, R3, 0x2 ;  /* 0x0000000324e07211 */ /* 0x000fe400078a10ff */
[----:B------:R-:W-:Y:S02]  /*371a0*/  LEA.HI.X.SX32 R229, R0, R4, 0x2, P3 ;  /* 0x0000000400e57211 */ /* 0x000fe400018f16ff */
[----:B------:R-:W-:-:S02]  /*371b0*/  IADD3 R0, R5, c[0x0][0x198], RZ ;  /* 0x0000660005007a10 */ /* 0x000fc40007ffe0ff */
[-C--:B------:R-:W-:Y:S02]  /*371c0*/  LEA.HI.X.SX32 R233, R53, R4.reuse, 0x2, P4 ;  /* 0x0000000435e97211 */ /* 0x080fe400020f16ff */
[CC--:B------:R-:W-:Y:S02]  /*371d0*/  LEA R230, P4, R9.reuse, R3.reuse, 0x2 ;  /* 0x0000000309e67211 */ /* 0x0c0fe400078810ff */
[-C--:B------:R-:W-:Y:S02]  /*371e0*/  LEA.HI.X.SX32 R225, R36, R4.reuse, 0x2, P5 ;  /* 0x0000000424e17211 */ /* 0x080fe400028f16ff */
[----:B------:R-:W-:Y:S02]  /*371f0*/  IADD3 R36, R0, c[0x0][0x198], RZ ;  /* 0x0000660000247a10 */ /* 0x000fe40007ffe0ff */
[----:B------:R-:W-:Y:S02]  /*37200*/  LEA.HI.X.SX32 R231, R9, R4, 0x2, P4 ;  /* 0x0000000409e77211 */ /* 0x000fe400020f16ff */
[----:B------:R-:W-:-:S02]  /*37210*/  LEA R220, P4, R14, R3, 0x2 ;  /* 0x000000030edc7211 */ /* 0x000fc400078810ff */
[----:B------:R-:W-:Y:S02]  /*37220*/  IADD3 R9, R36, c[0x0][0x198], RZ ;  /* 0x0000660024097a10 */ /* 0x000fe40007ffe0ff */
[-C--:B------:R-:W-:Y:S02]  /*37230*/  LEA R226, P3, R52, R3.reuse, 0x2 ;  /* 0x0000000334e27211 */ /* 0x080fe400078610ff */
[----:B------:R-:W-:Y:S02]  /*37240*/  LEA R222, P5, R35, R3, 0x2 ;  /* 0x0000000323de7211 */ /* 0x000fe400078a10ff */
[-C--:B------:R-:W-:Y:S02]  /*37250*/  LEA.HI.X.SX32 R221, R14, R4.reuse, 0x2, P4 ;  /* 0x000000040edd7211 */ /* 0x080fe400020f16ff */
[----:B------:R-:W-:Y:S02]  /*37260*/  IADD3 R14, R9, c[0x0][0x198], RZ ;  /* 0x00006600090e7a10 */ /* 0x000fe40007ffe0ff */
[----:B------:R-:W-:-:S02]  /*37270*/  LEA.HI.X.SX32 R227, R52, R4, 0x2, P3 ;  /* 0x0000000434e37211 */ /* 0x000fc400018f16ff */
[-C--:B------:R-:W-:Y:S02]  /*37280*/  LEA R216, P3, R13, R3.reuse, 0x2 ;  /* 0x000000030dd87211 */ /* 0x080fe400078610ff */
[-C--:B------:R-:W-:Y:S02]  /*37290*/  LEA.HI.X.SX32 R223, R35, R4.reuse, 0x2, P5 ;  /* 0x0000000423df7211 */ /* 0x080fe400028f16ff */
[----:B------:R-:W-:Y:S02]  /*372a0*/  IADD3 R35, R14, c[0x0][0x198], RZ ;  /* 0x000066000e237a10 */ /* 0x000fe40007ffe0ff */
[-C--:B------:R-:W-:Y:S02]  /*372b0*/  LEA R218, P4, R50, R3.reuse, 0x2 ;  /* 0x0000000332da7211 */ /* 0x080fe400078810ff */
[----:B------:R-:W-:Y:S02]  /*372c0*/  LEA.HI.X.SX32 R217, R13, R4, 0x2, P3 ;  /* 0x000000040dd97211 */ /* 0x000fe400018f16ff */
[----:B------:R-:W-:-:S02]  /*372d0*/  LEA R214, P3, R30, R3, 0x2 ;  /* 0x000000031ed67211 */ /* 0x000fc400078610ff */
[----:B------:R-:W-:Y:S02]  /*372e0*/  IADD3 R13, R35, c[0x0][0x198], RZ ;  /* 0x00006600230d7a10 */ /* 0x000fe40007ffe0ff */
[-C--:B------:R-:W-:Y:S02]  /*372f0*/  LEA.HI.X.SX32 R219, R50, R4.reuse, 0x2, P4 ;  /* 0x0000000432db7211 */ /* 0x080fe400020f16ff */
[----:B------:R-:W-:Y:S02]  /*37300*/  LEA R208, P4, R34, R3, 0x2 ;  /* 0x0000000322d07211 */ /* 0x000fe400078810ff */
[-C--:B------:R-:W-:Y:S02]  /*37310*/  LEA.HI.X.SX32 R215, R30, R4.reuse, 0x2, P3 ;  /* 0x000000041ed77211 */ /* 0x080fe400018f16ff */
[----:B------:R-:W-:Y:S02]  /*37320*/  IADD3 R30, R13, c[0x0][0x198], RZ ;  /* 0x000066000d1e7a10 */ /* 0x000fe40007ffe0ff */
[----:B------:R-:W-:-:S02]  /*37330*/  LEA.HI.X.SX32 R209, R34, R4, 0x2, P4 ;  /* 0x0000000422d17211 */ /* 0x000fc400020f16ff */
[-C--:B------:R-:W-:Y:S02]  /*37340*/  LEA R204, P3, R12, R3.reuse, 0x2 ;  /* 0x000000030ccc7211 */ /* 0x080fe400078610ff */
[----:B------:R-:W-:Y:S02]  /*37350*/  IADD3 R34, R30, c[0x0][0x198], RZ ;  /* 0x000066001e227a10 */ /* 0x000fe40007ffe0ff */
[----:B------:R-:W-:Y:S02]  /*37360*/  LEA R206, P4, R20, R3, 0x2 ;  /* 0x0000000314ce7211 */ /* 0x000fe400078810ff */
[-C--:B------:R-:W-:Y:S02]  /*37370*/  LEA.HI.X.SX32 R205, R12, R4.reuse, 0x2, P3 ;  /* 0x000000040ccd7211 */ /* 0x080fe400018f16ff */
[----:B------:R-:W-:Y:S02]  /*37380*/  IADD3 R12, R34, c[0x0][0x198], RZ ;  /* 0x00006600220c7a10 */ /* 0x000fe40007ffe0ff */
[----:B------:R-:W-:-:S02]  /*37390*/  LEA.HI.X.SX32 R207, R20, R4, 0x2, P4 ;  /* 0x0000000414cf7211 */ /* 0x000fc400020f16ff */
[-C--:B------:R-:W-:Y:S02]  /*373a0*/  LEA R202, P3, R33, R3.reuse, 0x2 ;  /* 0x0000000321ca7211 */ /* 0x080fe400078610ff */
[-C--:B------:R-:W-:Y:S02]  /*373b0*/  LEA R212, P5, R51, R3.reuse, 0x2 ;  /* 0x0000000333d47211 */ /* 0x080fe400078a10ff */
[----:B------:R-:W-:Y:S02]  /*373c0*/  IADD3 R20, R12, c[0x0][0x198], RZ ;  /* 0x000066000c147a10 */ /* 0x000fe40007ffe0ff */
[----:B------:R-:W-:Y:S02]  /*373d0*/  LEA R196, P4, R27, R3, 0x2 ;  /* 0x000000031bc47211 */ /* 0x000fe400078810ff */
[-C--:B------:R-:W-:Y:S02]  /*373e0*/  LEA.HI.X.SX32 R203, R33, R4.reuse, 0x2, P3 ;  /* 0x0000000421cb7211 */ /* 0x080fe400018f16ff */
[----:B------:R-:W-:-:S02]  /*373f0*/  LEA.HI.X.SX32 R213, R51, R4, 0x2, P5 ;  /* 0x0000000433d57211 */ /* 0x000fc400028f16ff */
[----:B------:R-:W-:Y:S02]  /*37400*/  IADD3 R33, R20, c[0x0][0x198], RZ ;  /* 0x0000660014217a10 */ /* 0x000fe40007ffe0ff */
[-C--:B------:R-:W-:Y:S02]  /*37410*/  LEA R210, P5, R49, R3.reuse, 0x2 ;  /* 0x0000000331d27211 */ /* 0x080fe400078a10ff */
[-C--:B------:R-:W-:Y:S02]  /*37420*/  LEA.HI.X.SX32 R197, R27, R4.reuse, 0x2, P4 ;  /* 0x000000041bc57211 */ /* 0x080fe400020f16ff */
[----:B------:R-:W-:Y:S02]  /*37430*/  LEA R192, P3, R19, R3, 0x2 ;  /* 0x0000000313c07211 */ /* 0x000fe400078610ff */
[----:B------:R-:W-:Y:S02]  /*37440*/  IADD3 R27, R33, c[0x0][0x198], RZ ;  /* 0x00006600211b7a10 */ /* 0x000fe40007ffe0ff */
[----:B------:R-:W-:-:S02]  /*37450*/  LEA.HI.X.SX32 R211, R49, R4, 0x2, P5 ;  /* 0x0000000431d37211 */ /* 0x000fc400028f16ff */
[-C--:B------:R-:W-:Y:S02]  /*37460*/  LEA R200, P5, R48, R3.reuse, 0x2 ;  /* 0x0000000330c87211 */ /* 0x080fe400078a10ff */
[-C--:B------:R-:W-:Y:S02]  /*37470*/  LEA R194, P4, R32, R3.reuse, 0x2 ;  /* 0x0000000320c27211 */ /* 0x080fe400078810ff */
[-C--:B------:R-:W-:Y:S02]  /*37480*/  LEA.HI.X.SX32 R193, R19, R4.reuse, 0x2, P3 ;  /* 0x0000000413c17211 */ /* 0x080fe400018f16ff */
[----:B------:R-:W-:Y:S02]  /*37490*/  IADD3 R19, R27, c[0x0][0x198], RZ ;  /* 0x000066001b137a10 */ /* 0x000fe40007ffe0ff */
[----:B------:R-:W-:Y:S02]  /*374a0*/  LEA.HI.X.SX32 R201, R48, R4, 0x2, P5 ;  /* 0x0000000430c97211 */ /* 0x000fe400028f16ff */
[----:B------:R-:W-:-:S02]  /*374b0*/  LEA R198, P5, R47, R3, 0x2 ;  /* 0x000000032fc67211 */ /* 0x000fc400078a10ff */
[-C--:B------:R-:W-:Y:S02]  /*374c0*/  LEA.HI.X.SX32 R195, R32, R4.reuse, 0x2, P4 ;  /* 0x0000000420c37211 */ /* 0x080fe400020f16ff */
[-C--:B------:R-:W-:Y:S02]  /*374d0*/  LEA R190, P3, R18, R3.reuse, 0x2 ;  /* 0x0000000312be7211 */ /* 0x080fe400078610ff */
[----:B------:R-:W-:Y:S02]  /*374e0*/  IADD3 R32, R19, c[0x0][0x198], RZ ;  /* 0x0000660013207a10 */ /* 0x000fe40007ffe0ff */
[-C--:B------:R-:W-:Y:S02]  /*374f0*/  LEA.HI.X.SX32 R199, R47, R4.reuse, 0x2, P5 ;  /* 0x000000042fc77211 */ /* 0x080fe400028f16ff */
[----:B------:R-:W-:Y:S02]  /*37500*/  LEA R184, P4, R26, R3, 0x2 ;  /* 0x000000031ab87211 */ /* 0x000fe400078810ff */
[----:B------:R-:W-:-:S02]  /*37510*/  LEA.HI.X.SX32 R191, R18, R4, 0x2, P3 ;  /* 0x0000000412bf7211 */ /* 0x000fc400018f16ff */
[-C--:B------:R-:W-:Y:S02]  /*37520*/  LEA R188, P5, R46, R3.reuse, 0x2 ;  /* 0x000000032ebc7211 */ /* 0x080fe400078a10ff */
[----:B------:R-:W-:Y:S02]  /*37530*/  IADD3 R18, R32, c[0x0][0x198], RZ ;  /* 0x0000660020127a10 */ /* 0x000fe40007ffe0ff */
[-C--:B------:R-:W-:Y:S02]  /*37540*/  LEA.HI.X.SX32 R185, R26, R4.reuse, 0x2, P4 ;  /* 0x000000041ab97211 */ /* 0x080fe400020f16ff */
[----:B------:R-:W-:Y:S02]  /*37550*/  LEA R180, P3, R31, R3, 0x2 ;  /* 0x000000031fb47211 */ /* 0x000fe400078610ff */
[----:B------:R-:W-:Y:S02]  /*37560*/  LEA.HI.X.SX32 R189, R46, R4, 0x2, P5 ;  /* 0x000000042ebd7211 */ /* 0x000fe400028f16ff */
[----:B------:R-:W-:-:S02]  /*37570*/  IADD3 R26, R18, c[0x0][0x198], RZ ;  /* 0x00006600121a7a10 */ /* 0x000fc40007ffe0ff */
        /* <DEDUP_REMOVED lines=12> */
[----:B------:R-:W-:Y:S02]  /*37640*/  IADD3 R21, R24, c[0x0][0x198], RZ ;  /* 0x0000660018157a10 */ /* 0x000fe40007ffe0ff */
[-C--:B------:R-:W-:Y:S02]  /*37650*/  LEA R172, P4, R25, R3.reuse, 0x2 ;  /* 0x0000000319ac7211 */ /* 0x080fe400078810ff */
[-C--:B------:R-:W-:Y:S02]  /*37660*/  LEA.HI.X.SX32 R175, R29, R4.reuse, 0x2, P5 ;  /* 0x000000041daf7211 */ /* 0x080fe400028f16ff */
[----:B------:R-:W-:Y:S02]  /*37670*/  IADD3 R29, R21, c[0x0][0x198], RZ ;  /* 0x00006600151d7a10 */ /* 0x000fe40007ffe0ff */
[----:B------:R-:W-:Y:S02]  /*37680*/  LEA.HI.X.SX32 R173, R25, R4, 0x2, P4 ;  /* 0x0000000419ad7211 */ /* 0x000fe400020f16ff */
[----:B------:R-:W-:-:S02]  /*37690*/  LEA R168, P3, R17, R3, 0x2 ;  /* 0x0000000311a87211 */ /* 0x000fc400078610ff */
[----:B------:R-:W-:Y:S02]  /*376a0*/  IADD3 R25, R29, c[0x0][0x198], RZ ;  /* 0x000066001d197a10 */ /* 0x000fe40007ffe0ff */
[CC--:B------:R-:W-:Y:S02]  /*376b0*/  LEA R170, P4, R28.reuse, R3.reuse, 0x2 ;  /* 0x000000031caa7211 */ /* 0x0c0fe400078810ff */
[-C--:B------:R-:W-:Y:S02]  /*376c0*/  LEA.HI.X.SX32 R169, R17, R4.reuse, 0x2, P3 ;  /* 0x0000000411a97211 */ /* 0x080fe400018f16ff */
[----:B------:R-:W-:Y:S02]  /*376d0*/  IADD3 R17, R25, c[0x0][0x198], RZ ;  /* 0x0000660019117a10 */ /* 0x000fe40007ffe0ff */
[----:B------:R-:W-:Y:S02]  /*376e0*/  LEA R166, P3, R15, R3, 0x2 ;  /* 0x000000030fa67211 */ /* 0x000fe400078610ff */
        /* <DEDUP_REMOVED lines=10> */
[----:B------:R-:W-:Y:S02]  /*37790*/  LEA.HI.X.SX32 R159, R23, R4, 0x2, P4 ;  /* 0x00000004179f7211 */ /* 0x000fe400020f16ff */
[----:B------:R-:W-:Y:S02]  /*377a0*/  LEA R154, P3, R10, R3, 0x2 ;  /* 0x000000030a9a7211 */ /* 0x000fe400078610ff */
        /* <DEDUP_REMOVED lines=9> */
[-C--:B------:R-:W-:Y:S02]  /*37840*/  LEA R162, P5, R42, R3.reuse, 0x2 ;  /* 0x000000032aa27211 */ /* 0x080fe400078a10ff */
[----:B------:R-:W-:Y:S02]  /*37850*/  LEA R146, P4, R11, R3, 0x2 ;  /* 0x000000030b927211 */ /* 0x000fe400078810ff */
[----:B------:R-:W-:Y:S02]  /*37860*/  LEA.HI.X.SX32 R145, R22, R4, 0x2, P3 ;  /* 0x0000000416917211 */ /* 0x000fe400018f16ff */
[----:B------:R-:W-:-:S02]  /*37870*/  IADD3 R22, R7, c[0x0][0x198], RZ ;  /* 0x0000660007167a10 */ /* 0x000fc40007ffe0ff */
[-C--:B------:R-:W-:Y:S02]  /*37880*/  LEA.HI.X.SX32 R163, R42, R4.reuse, 0x2, P5 ;  /* 0x000000042aa37211 */ /* 0x080fe400028f16ff */
[----:B------:R-:W-:Y:S02]  /*37890*/  LEA.HI.X.SX32 R147, R11, R4, 0x2, P4 ;  /* 0x000000040b937211 */ /* 0x000fe400020f16ff */
[-C--:B------:R-:W-:Y:S02]  /*378a0*/  LEA R142, P3, R6, R3.reuse, 0x2 ;  /* 0x00000003068e7211 */ /* 0x080fe400078610ff */
[-C--:B------:R-:W-:Y:S02]  /*378b0*/  LEA R152, P5, R40, R3.reuse, 0x2 ;  /* 0x0000000328987211 */ /* 0x080fe400078a10ff */
[----:B------:R-:W-:Y:S02]  /*378c0*/  IADD3 R11, R22, c[0x0][0x198], RZ ;  /* 0x00006600160b7a10 */ /* 0x000fe40007ffe0ff */
[----:B------:R-:W-:-:S02]  /*378d0*/  LEA R136, P4, R8, R3, 0x2 ;  /* 0x0000000308887211 */ /* 0x000fc400078810ff */
[-C--:B------:R-:W-:Y:S02]  /*378e0*/  LEA.HI.X.SX32 R143, R6, R4.reuse, 0x2, P3 ;  /* 0x00000004068f7211 */ /* 0x080fe400018f16ff */
        /* <DEDUP_REMOVED lines=19> */
[-C--:B------:R-:W-:Y:S02]  /*37a20*/  LEA R128, P5, R36, R3.reuse, 0x2 ;  /* 0x0000000324807211 */ /* 0x080fe400078a10ff */
[----:B------:R-:W-:Y:S01]  /*37a30*/  IADD3 R9, R0, c[0x0][0x198], RZ ;  /* 0x0000660000097a10 */ /* 0x000fe20007ffe0ff */
[----:B------:R-:W-:Y:S01]  /*37a40*/  STL.64 [R1+0x10], R64 ;  /* 0x0000104001007387 */ /* 0x000fe20000100a00 */
[-C--:B------:R-:W-:Y:S02]  /*37a50*/  LEA.HI.X.SX32 R125, R14, R4.reuse, 0x2, P4 ;  /* 0x000000040e7d7211 */ /* 0x080fe400020f16ff */
[----:B------:R-:W-:Y:S01]  /*37a60*/  LEA R94, P3, R13, R3, 0x2 ;  /* 0x000000030d5e7211 */ /* 0x000fe200078610ff */
[----:B------:R-:W-:Y:S01]  /*37a70*/  STL.64 [R1+0x8], R58 ;  /* 0x0000083a01007387 */ /* 0x000fe20000100a00 */
[----:B------:R-:W-:-:S02]  /*37a80*/  LEA.HI.X.SX32 R129, R36, R4, 0x2, P5 ;  /* 0x0000000424817211 */ /* 0x000fc400028f16ff */
[----:B------:R-:W-:Y:S01]  /*37a90*/  IADD3 R14, R9, c[0x0][0x198], RZ ;  /* 0x00006600090e7a10 */ /* 0x000fe20007ffe0ff */
[----:B------:R1:W-:Y:S01]  /*37aa0*/  STL.64 [R1], R54 ;  /* 0x0000003601007387 */ /* 0x0003e20000100a00 */
[-C--:B------:R-:W-:Y:S02]  /*37ab0*/  LEA R126, P5, R35, R3.reuse, 0x2 ;  /* 0x00000003237e7211 */ /* 0x080fe400078a10ff */
[-C--:B------:R-:W-:Y:S02]  /*37ac0*/  LEA.HI.X.SX32 R95, R13, R4.reuse, 0x2, P3 ;  /* 0x000000040d5f7211 */ /* 0x080fe400018f16ff */
[----:B------:R-:W-:Y:S02]  /*37ad0*/  IADD3 R13, R14, c[0x0][0x198], RZ ;  /* 0x000066000e0d7a10 */ /* 0x000fe40007ffe0ff */
[----:B------:R-:W-:Y:S02]  /*37ae0*/  LEA.HI.X.SX32 R127, R35, R4, 0x2, P5 ;  /* 0x00000004237f7211 */ /* 0x000fe400028f16ff */
[----:B-1----:R-:W-:-:S02]  /*37af0*/  LEA R54, P4, R30, R3, 0x2 ;  /* 0x000000031e367211 */ /* 0x002fc400078810ff */
[-C--:B------:R-:W-:Y:S02]  /*37b00*/  LEA R88, P5, R34, R3.reuse, 0x2 ;  /* 0x0000000322587211 */ /* 0x080fe400078a10ff */
[-C--:B------:R-:W-:Y:S01]  /*37b10*/  LEA.HI.X.SX32 R55, R30, R4.reuse, 0x2, P4 ;  /* 0x000000041e377211 */ /* 0x080fe200020f16ff */
[----:B------:R-:W-:Y:S01]  /*37b20*/  STL.64 [R1+0xe60], R250 ;  /* 0x000e60fa01007387 */ /* 0x000fe20000100a00 */
[-C--:B------:R-:W-:Y:S02]  /*37b30*/  LEA R38, P3, R12, R3.reuse, 0x2 ;  /* 0x000000030c267211 */ /* 0x080fe400078610ff */
[-C--:B------:R-:W-:Y:S01]  /*37b40*/  LEA R82, P4, R20, R3.reuse, 0x2 ;  /* 0x0000000314527211 */ /* 0x080fe200078810ff */
[----:B------:R-:W-:Y:S01]  /*37b50*/  STL.64 [R1+0xe68], R244 ;  /* 0x000e68f401007387 */ /* 0x000fe20000100a00 */
[----:B------:R-:W-:Y:S02]  /*37b60*/  IADD3 R30, R13, c[0x0][0x198], RZ ;  /* 0x000066000d1e7a10 */ /* 0x000fe40007ffe0ff */
[----:B------:R-:W-:Y:S01]  /*37b70*/  LEA.HI.X.SX32 R89, R34, R4, 0x2, P5 ;  /* 0x0000000422597211 */ /* 0x000fe200028f16ff */
[----:B------:R-:W-:Y:S01]  /*37b80*/  STL.64 [R1+0xe70], R246 ;  /* 0x000e70f601007387 */ /* 0x000fe20000100a00 */
[----:B------:R-:W-:-:S02]  /*37b90*/  LEA R36, P5, R33, R3, 0x2 ;  /* 0x0000000321247211 */ /* 0x000fc400078a10ff */
[-C--:B------:R-:W-:Y:S01]  /*37ba0*/  LEA.HI.X.SX32 R39, R12, R4.reuse, 0x2, P3 ;  /* 0x000000040c277211 */ /* 0x080fe200018f16ff */
[----:B------:R-:W-:Y:S01]  /*37bb0*/  STL.64 [R1+0xe78], R240 ;  /* 0x000e78f001007387 */ /* 0x000fe20000100a00 */
[----:B------:R-:W-:Y:S02]  /*37bc0*/  LEA.HI.X.SX32 R83, R20, R4, 0x2, P4 ;  /* 0x0000000414537211 */ /* 0x000fe400020f16ff */
[----:B------:R-:W-:Y:S01]  /*37bd0*/  IADD3 R12, R30, c[0x0][0x198], RZ ;  /* 0x000066001e0c7a10 */ /* 0x000fe20007ffe0ff */
[----:B------:R-:W-:Y:S01]  /*37be0*/  STL.64 [R1+0xe80], R242 ;  /* 0x000e80f201007387 */ /* 0x000fe20000100a00 */
[----:B------:R-:W-:-:S03]  /*37bf0*/  LEA R34, P4, R19, R3, 0x2 ;  /* 0x0000000313227211 */ /* 0x000fc600078810ff */
[----:B------:R-:W-:Y:S01]  /*37c00*/  STL.64 [R1+0xe88], R236 ;  /* 0x000e88ec01007387 */ /* 0x000fe20000100a00 */
[-C--:B------:R-:W-:Y:S02]  /*37c10*/  LEA.HI.X.SX32 R37, R33, R4.reuse, 0x2, P5 ;  /* 0x0000000421257211 */ /* 0x080fe400028f16ff */
[-C--:B------:R-:W-:Y:S01]  /*37c20*/  LEA R76, P3, R27, R3.reuse, 0x2 ;  /* 0x000000031b4c7211 */ /* 0x080fe200078610ff */
[----:B------:R-:W-:Y:S01]  /*37c30*/  STL.64 [R1+0xe90], R238 ;  /* 0x000e90ee01007387 */ /* 0x000fe20000100a00 */
[----:B------:R-:W-:Y:S02]  /*37c40*/  IADD3 R20, R12, c[0x0][0x198], RZ ;  /* 0x000066000c147a10 */ /* 0x000fe40007ffe0ff */
[----:B------:R-:W-:Y:S01]  /*37c50*/  LEA.HI.X.SX32 R35, R19, R4, 0x2, P4 ;  /* 0x0000000413237211 */ /* 0x000fe200020f16ff */
[----:B------:R-:W-:Y:S01]  /*37c60*/  STL.64 [R1+0xe98], R232 ;  /* 0x000e98e801007387 */ /* 0x000fe20000100a00 */
[----:B------:R-:W-:-:S03]  /*37c70*/  LEA R70, P5, R32, R3, 0x2 ;  /* 0x0000000320467211 */ /* 0x000fc600078a10ff */
[----:B------:R-:W-:Y:S01]  /*37c80*/  STL.64 [R1+0xea0], R234 ;  /* 0x000ea0ea01007387 */ /* 0x000fe20000100a00 */
[----:B------:R-:W-:-:S03]  /*37c90*/  LEA R64, P4, R26, R3, 0x2 ;  /* 0x000000031a407211 */ /* 0x000fc600078810ff */
[----:B------:R-:W-:Y:S01]  /*37ca0*/  STL.64 [R1+0xea8], R228 ;  /* 0x000ea8e401007387 */ /* 0x000fe20000100a00 */
[----:B------:R-:W-:-:S03]  /*37cb0*/  LEA.HI.X.SX32 R77, R27, R4, 0x2, P3 ;  /* 0x000000041b4d7211 */ /* 0x000fc600018f16ff */
[----:B------:R-:W-:Y:S01]  /*37cc0*/  STL.64 [R1+0x50], R54 ;  /* 0x0000503601007387 */ /* 0x000fe20000100a00 */
[----:B------:R-:W-:-:S03]  /*37cd0*/  IADD3 R27, R20, c[0x0][0x198], RZ ;  /* 0x00006600141b7a10 */ /* 0x000fc60007ffe0ff */
[----:B------:R-:W-:Y:S01]  /*37ce0*/  STL.64 [R1+0x58], R38 ;  /* 0x0000582601007387 */ /* 0x000fe20000100a00 */
[----:B------:R-:W-:-:S03]  /*37cf0*/  LEA.HI.X.SX32 R71, R32, R4, 0x2, P5 ;  /* 0x0000000420477211 */ /* 0x000fc600028f16ff */
[----:B------:R1:W-:Y:S01]  /*37d00*/  STL.64 [R1+0x60], R36 ;  /* 0x0000602401007387 */ /* 0x0003e20000100a00 */
[----:B------:R-:W-:-:S03]  /*37d10*/  LEA.HI.X.SX32 R65, R26, R4, 0x2, P4 ;  /* 0x000000041a417211 */ /* 0x000fc600020f16ff */
[----:B------:R2:W-:Y:S01]  /*37d20*/  STL.64 [R1+0x68], R34 ;  /* 0x0000682201007387 */ /* 0x0005e20000100a00 */
[-C--:B------:R-:W-:Y:S02]  /*37d30*/  LEA R32, P4, R21, R3.reuse, 0x2 ;  /* 0x0000000315207211 */ /* 0x080fe400078810ff */
[----:B------:R-:W-:Y:S02]  /*37d40*/  IADD3 R19, R27, c[0x0][0x198], RZ ;  /* 0x000066001b137a10 */ /* 0x000fe40007ffe0ff */
[CC--:B-1----:R-:W-:Y:S02]  /*37d50*/  LEA R36, P3, R18.reuse, R3.reuse, 0x2 ;  /* 0x0000000312247211 */ /* 0x0c2fe400078610ff */
[C---:B--2---:R-:W-:Y:S02]  /*37d60*/  LEA R34, P5, R31.reuse, R3, 0x2 ;  /* 0x000000031f227211 */ /* 0x044fe400078a10ff */
[-C--:B------:R-:W-:Y:S02]  /*37d70*/  LEA.HI.X.SX32 R37, R18, R4.reuse, 0x2, P3 ;  /* 0x0000000412257211 */ /* 0x080fe400018f16ff */
[----:B------:R-:W-:-:S02]  /*37d80*/  LEA.HI.X.SX32 R35, R31, R4, 0x2, P5 ;  /* 0x000000041f237211 */ /* 0x000fc400028f16ff */
[CC--:B------:R-:W-:Y:S02]  /*37d90*/  LEA R58, P3, R24.reuse, R3.reuse, 0x2 ;  /* 0x00000003183a7211 */ /* 0x0c0fe400078610ff */
[-C--:B------:R-:W-:Y:S02]  /*37da0*/  LEA.HI.X.SX32 R33, R21, R4.reuse, 0x2, P4 ;  /* 0x0000000415217211 */ /* 0x080fe400020f16ff */
[----:B------:R-:W-:Y:S02]  /*37db0*/  IADD3 R18, R19, c[0x0][0x198], RZ ;  /* 0x0000660013127a10 */ /* 0x000fe40007ffe0ff */
[C---:B------:R-:W-:Y:S01]  /*37dc0*/  LEA R52, P5, R29.reuse, R3, 0x2 ;  /* 0x000000031d347211 */ /* 0x040fe200078a10ff */
[----:B------:R-:W-:Y:S01]  /*37dd0*/  STL.64 [R1+0x70], R36 ;  /* 0x0000702401007387 */ /* 0x000fe20000100a00 */
[-C--:B------:R-:W-:Y:S02]  /*37de0*/  LEA.HI.X.SX32 R59, R24, R4.reuse, 0x2, P3 ;  /* 0x00000004183b7211 */ /* 0x080fe400018f16ff */
[----:B------:R-:W-:Y:S01]  /*37df0*/  IADD3 R26, R18, c[0x0][0x198], RZ ;  /* 0x00006600121a7a10 */ /* 0x000fe20007ffe0ff */
[----:B------:R1:W-:Y:S01]  /*37e00*/  STL.64 [R1+0x78], R34 ;  /* 0x0000782201007387 */ /* 0x0003e20000100a00 */
[----:B------:R-:W-:-:S03]  /*37e10*/  LEA.HI.X.SX32 R53, R29, R4, 0x2, P5 ;  /* 0x000000041d357211 */ /* 0x000fc600028f16ff */
[----:B------:R2:W-:Y:S01]  /*37e20*/  STL.64 [R1+0x80], R32 ;  /* 0x0000802001007387 */ /* 0x0005e20000100a00 */
[----:B------:R-:W-:Y:S02]  /*37e30*/  IADD3 R24, R26, c[0x0][0x198], RZ ;  /* 0x000066001a187a10 */ /* 0x000fe40007ffe0ff */
[CC--:B-1----:R-:W-:Y:S02]  /*37e40*/  LEA R34, P3, R25.reuse, R3.reuse, 0x2 ;  /* 0x0000000319227211 */ /* 0x0c2fe400078610ff */
[CC--:B--2---:R-:W-:Y:S02]  /*37e50*/  LEA R32, P5, R28.reuse, R3.reuse, 0x2 ;  /* 0x000000031c207211 */ /* 0x0c4fe400078a10ff */
[-C--:B------:R-:W-:Y:S02]  /*37e60*/  LEA.HI.X.SX32 R35, R25, R4.reuse, 0x2, P3 ;  /* 0x0000000419237211 */ /* 0x080fe400018f16ff */
[----:B------:R-:W-:Y:S02]  /*37e70*/  LEA.HI.X.SX32 R33, R28, R4, 0x2, P5 ;  /* 0x000000041c217211 */ /* 0x000fe400028f16ff */
[----:B------:R-:W-:Y:S01]  /*37e80*/  LEA R46, P4, R17, R3, 0x2 ;  /* 0x00000003112e7211 */ /* 0x000fe200078810ff */
[----:B------:R-:W-:Y:S01]  /*37e90*/  STL.64 [R1+0x88], R34 ;  /* 0x0000882201007387 */ /* 0x000fe20000100a00 */
[----:B------:R-:W-:-:S02]  /*37ea0*/  IADD3 R21, R24, c[0x0][0x198], RZ ;  /* 0x0000660018157a10 */ /* 0x000fc40007ffe0ff */
[----:B------:R-:W-:Y:S01]  /*37eb0*/  LEA.HI.X.SX32 R47, R17, R4, 0x2, P4 ;  /* 0x00000004112f7211 */ /* 0x000fe200020f16ff */
[----:B------:R1:W-:Y:S01]  /*37ec0*/  STL.64 [R1+0x90], R32 ;  /* 0x0000902001007387 */ /* 0x0003e20000100a00 */
[----:B------:R-:W-:Y:S02]  /*37ed0*/  IADD3 R25, R21, c[0x0][0x198], RZ ;  /* 0x0000660015197a10 */ /* 0x000fe40007ffe0ff */
[-C--:B------:R-:W-:Y:S02]  /*37ee0*/  LEA R40, P3, R15, R3.reuse, 0x2 ;  /* 0x000000030f287211 */ /* 0x080fe400078610ff */
[----:B------:R-:W-:Y:S02]  /*37ef0*/  IADD3 R17, R25, c[0x0][0x198], RZ ;  /* 0x0000660019117a10 */ /* 0x000fe40007ffe0ff */
[-C--:B-1----:R-:W-:Y:S02]  /*37f00*/  LEA R32, P4, R16, R3.reuse, 0x2 ;  /* 0x0000000310207211 */ /* 0x082fe400078810ff */
[----:B------:R-:W-:-:S02]  /*37f10*/  LEA R34, P5, R23, R3, 0x2 ;  /* 0x0000000317227211 */ /* 0x000fc400078a10ff */
[-C--:B------:R-:W-:Y:S02]  /*37f20*/  LEA.HI.X.SX32 R33, R16, R4.reuse, 0x2, P4 ;  /* 0x0000000410217211 */ /* 0x080fe400020f16ff */
[-C--:B------:R-:W-:Y:S02]  /*37f30*/  LEA.HI.X.SX32 R41, R15, R4.reuse, 0x2, P3 ;  /* 0x000000040f297211 */ /* 0x080fe400018f16ff */
[----:B------:R-:W-:Y:S01]  /*37f40*/  IADD3 R15, R17, c[0x0][0x198], RZ ;  /* 0x00006600110f7a10 */ /* 0x000fe20007ffe0ff */
[----:B------:R1:W-:Y:S01]  /*37f50*/  STL.64 [R1+0x98], R32 ;  /* 0x0000982001007387 */ /* 0x0003e20000100a00 */
[----:B------:R-:W-:Y:S02]  /*37f60*/  LEA.HI.X.SX32 R35, R23, R4, 0x2, P5 ;  /* 0x0000000417237211 */ /* 0x000fe400028f16ff */
[----:B------:R-:W-:Y:S02]  /*37f70*/  LEA R36, P3, R10, R3, 0x2 ;  /* 0x000000030a247211 */ /* 0x000fe400078610ff */
[----:B------:R-:W-:-:S02]  /*37f80*/  IADD3 R16, R15, c[0x0][0x198], RZ ;  /* 0x000066000f107a10 */ /* 0x000fc40007ffe0ff */
[-C--:B------:R-:W-:Y:S02]  /*37f90*/  LEA.HI.X.SX32 R37, R10, R4.reuse, 0x2, P3 ;  /* 0x000000040a257211 */ /* 0x080fe400018f16ff */
[CC--:B-1----:R-:W-:Y:S02]  /*37fa0*/  LEA R32, P5, R22.reuse, R3.reuse, 0x2 ;  /* 0x0000000316207211 */ /* 0x0c2fe400078a10ff */
[C---:B------:R-:W-:Y:S02]  /*37fb0*/  LEA R28, P4, R7.reuse, R3, 0x2 ;  /* 0x00000003071c7211 */ /* 0x040fe400078810ff */
[-C--:B------:R-:W-:Y:S01]  /*37fc0*/  LEA.HI.X.SX32 R33, R22, R4.reuse, 0x2, P5 ;  /* 0x0000000416217211 */ /* 0x080fe200028f16ff */
[----:B------:R-:W-:Y:S01]  /*37fd0*/  STL.64 [R1+0xa0], R36 ;  /* 0x0000a02401007387 */ /* 0x000fe20000100a00 */
[----:B------:R-:W-:Y:S02]  /*37fe0*/  IADD3 R10, R16, c[0x0][0x198], RZ ;  /* 0x00006600100a7a10 */ /* 0x000fe40007ffe0ff */
[----:B------:R-:W-:Y:S01]  /*37ff0*/  LEA.HI.X.SX32 R29, R7, R4, 0x2, P4 ;  /* 0x00000004071d7211 */ /* 0x000fe200020f16ff */
[----:B------:R1:W-:Y:S01]  /*38000*/  STL.64 [R1+0xa8], R32 ;  /* 0x0000a82001007387 */ /* 0x0003e20000100a00 */
[----:B------:R-:W-:-:S02]  /*38010*/  IADD3 R7, R10, c[0x0][0x198], RZ ;  /* 0x000066000a077a10 */ /* 0x000fc40007ffe0ff */
[-C--:B------:R-:W-:Y:S01]  /*38020*/  LEA R22, P4, R6, R3.reuse, 0x2 ;  /* 0x0000000306167211 */ /* 0x080fe200078810ff */
[----:B------:R-:W2:Y:S01]  /*38030*/  LDL.LU.64 R228, [R1+0x48] ;  /* 0x0000480001e47983 */ /* 0x000ea20000300a00 */
[----:B-1----:R-:W-:-:S03]  /*38040*/  LEA R32, P3, R11, R3, 0x2 ;  /* 0x000000030b207211 */ /* 0x002fc600078610ff */
[----:B------:R-:W3:Y:S01]  /*38050*/  LDL.LU.64 R234, [R1+0x40] ;  /* 0x0000400001ea7983 */ /* 0x000ee20000300a00 */
[-C--:B------:R-:W-:Y:S02]  /*38060*/  LEA.HI.X.SX32 R33, R11, R4.reuse, 0x2, P3 ;  /* 0x000000040b217211 */ /* 0x080fe400018f16ff */
[----:B------:R-:W-:Y:S02]  /*38070*/  IADD3 R11, R7, c[0x0][0x198], RZ ;  /* 0x00006600070b7a10 */ /* 0x000fe40007ffe0ff */
[----:B------:R-:W-:Y:S02]  /*38080*/  LEA.HI.X.SX32 R23, R6, R4, 0x2, P4 ;  /* 0x0000000406177211 */ /* 0x000fe400020f16ff */
[-C--:B------:R-:W-:Y:S02]  /*38090*/  LEA R108, P3, R5, R3.reuse, 0x2 ;  /* 0x00000003056c7211 */ /* 0x080fe400078610ff */
[----:B------:R-:W-:Y:S02]  /*380a0*/  IADD3 R6, R11, c[0x0][0x198], RZ ;  /* 0x000066000b067a10 */ /* 0x000fe40007ffe0ff */
[----:B------:R-:W-:-:S02]  /*380b0*/  LEA R104, P4, R0, R3, 0x2 ;  /* 0x0000000300687211 */ /* 0x000fc400078810ff */
        /* <DEDUP_REMOVED lines=16> */
[----:B------:R-:W-:Y:S02]  /*381c0*/  LEA R102, P4, R18, R3, 0x2 ;  /* 0x0000000312667211 */ /* 0x000fe400078810ff */
[----:B------:R-:W-:-:S02]  /*381d0*/  IADD3 R20, R12, c[0x0][0x198], RZ ;  /* 0x000066000c147a10 */ /* 0x000fc40007ffe0ff */
[-C--:B------:R-:W-:Y:S02]  /*381e0*/  LEA R114, P5, R8, R3.reuse, 0x2 ;  /* 0x0000000308727211 */ /* 0x080fe400078a10ff */
[-C--:B------:R-:W-:Y:S02]  /*381f0*/  LEA.HI.X.SX32 R113, R19, R4.reuse, 0x2, P3 ;  /* 0x0000000413717211 */ /* 0x080fe400018f16ff */
[-C--:B------:R-:W-:Y:S02]  /*38200*/  LEA.HI.X.SX32 R103, R18, R4.reuse, 0x2, P4 ;  /* 0x0000000412677211 */ /* 0x080fe400020f16ff */
[----:B------:R-:W-:Y:S02]  /*38210*/  IADD3 R19, R20, c[0x0][0x198], RZ ;  /* 0x0000660014137a10 */ /* 0x000fe40007ffe0ff */
[----:B------:R-:W-:Y:S02]  /*38220*/  LEA R98, P4, R21, R3, 0x2 ;  /* 0x0000000315627211 */ /* 0x000fe400078810ff */
[----:B------:R-:W-:-:S02]  /*38230*/  LEA.HI.X.SX32 R115, R8, R4, 0x2, P5 ;  /* 0x0000000408737211 */ /* 0x000fc400028f16ff */
[CC--:B------:R-:W-:Y:S02]  /*38240*/  LEA R96, P3, R24.reuse, R3.reuse, 0x2 ;  /* 0x0000000318607211 */ /* 0x0c0fe400078610ff */
[-C--:B------:R-:W-:Y:S02]  /*38250*/  LEA R8, P5, R9, R3.reuse, 0x2 ;  /* 0x0000000309087211 */ /* 0x080fe400078a10ff */
[----:B------:R-:W-:Y:S02]  /*38260*/  IADD3 R18, R19, c[0x0][0x198], RZ ;  /* 0x0000660013127a10 */ /* 0x000fe40007ffe0ff */
[-C--:B------:R-:W-:Y:S02]  /*38270*/  LEA.HI.X.SX32 R99, R21, R4.reuse, 0x2, P4 ;  /* 0x0000000415637211 */ /* 0x080fe400020f16ff */
[----:B------:R-:W-:Y:S02]  /*38280*/  LEA R84, P4, R15, R3, 0x2 ;  /* 0x000000030f547211 */ /* 0x000fe400078810ff */
[----:B------:R-:W-:-:S02]  /*38290*/  LEA.HI.X.SX32 R97, R24, R4, 0x2, P3 ;  /* 0x0000000418617211 */ /* 0x000fc400018f16ff */
[-C--:B------:R-:W-:Y:S02]  /*382a0*/  LEA.HI.X.SX32 R9, R9, R4.reuse, 0x2, P5 ;  /* 0x0000000409097211 */ /* 0x080fe400028f16ff */
[----:B------:R-:W-:Y:S02]  /*382b0*/  IADD3 R24, R18, c[0x0][0x198], RZ ;  /* 0x0000660012187a10 */ /* 0x000fe40007ffe0ff */
[----:B------:R-:W-:Y:S02]  /*382c0*/  IADD3 R66, R252, 0x171, RZ ;  /* 0x00000171fc427810 */ /* 0x000fe40007ffe0ff */
[-C--:B------:R-:W-:Y:S02]  /*382d0*/  LEA R122, P5, R30, R3.reuse, 0x2 ;  /* 0x000000031e7a7211 */ /* 0x080fe400078a10ff */
[----:B------:R-:W-:Y:S02]  /*382e0*/  LEA.HI.X.SX32 R85, R15, R4, 0x2, P4 ;  /* 0x000000040f557211 */ /* 0x000fe400020f16ff */
[----:B------:R-:W-:-:S02]  /*382f0*/  LEA R80, P4, R7, R3, 0x2 ;  /* 0x0000000307507211 */ /* 0x000fc400078810ff */
[-C--:B------:R-:W-:Y:S02]  /*38300*/  LEA R92, P3, R17, R3.reuse, 0x2 ;  /* 0x00000003115c7211 */ /* 0x080fe400078610ff */
[----:B------:R-:W-:Y:S01]  /*38310*/  IADD3 R21, R24, c[0x0][0x198], RZ ;  /* 0x0000660018157a10 */ /* 0x000fe20007ffe0ff */
[----:B------:R-:W-:Y:S01]  /*38320*/  IMAD.MOV.U32 R251, RZ, RZ, R66 ;  /* 0x000000fffffb7224 */ /* 0x000fe200078e0042 */
[-C--:B------:R-:W-:Y:S02]  /*38330*/  LEA.HI.X.SX32 R123, R30, R4.reuse, 0x2, P5 ;  /* 0x000000041e7b7211 */ /* 0x080fe400028f16ff */
[----:B------:R-:W-:Y:S02]  /*38340*/  LEA R110, P5, R27, R3, 0x2 ;  /* 0x000000031b6e7211 */ /* 0x000fe400078a10ff */
[-C--:B------:R-:W-:Y:S02]  /*38350*/  LEA.HI.X.SX32 R81, R7, R4.reuse, 0x2, P4 ;  /* 0x0000000407517211 */ /* 0x080fe400020f16ff */
[----:B------:R-:W-:-:S02]  /*38360*/  LEA.HI.X.SX32 R93, R17, R4, 0x2, P3 ;  /* 0x00000004115d7211 */ /* 0x000fc400018f16ff */
[-C--:B------:R-:W-:Y:S02]  /*38370*/  LEA R66, P4, R5, R3.reuse, 0x2 ;  /* 0x0000000305427211 */ /* 0x080fe400078810ff */
[----:B------:R-:W-:Y:S02]  /*38380*/  IADD3 R17, R21, c[0x0][0x198], RZ ;  /* 0x0000660015117a10 */ /* 0x000fe40007ffe0ff */
[-C--:B------:R-:W-:Y:S02]  /*38390*/  LEA.HI.X.SX32 R111, R27, R4.reuse, 0x2, P5 ;  /* 0x000000041b6f7211 */ /* 0x080fe400028f16ff */
[-C--:B------:R-:W-:Y:S02]  /*383a0*/  LEA R106, P5, R26, R3.reuse, 0x2 ;  /* 0x000000031a6a7211 */ /* 0x080fe400078a10ff */
[----:B------:R-:W-:Y:S02]  /*383b0*/  LEA R78, P3, R10, R3, 0x2 ;  /* 0x000000030a4e7211 */ /* 0x000fe400078610ff */
[----:B------:R-:W-:-:S02]  /*383c0*/  LEA.HI.X.SX32 R67, R5, R4, 0x2, P4 ;  /* 0x0000000405437211 */ /* 0x000fc400020f16ff */
[----:B------:R-:W-:Y:S02]  /*383d0*/  IADD3 R15, R17, c[0x0][0x198], RZ ;  /* 0x00006600110f7a10 */ /* 0x000fe40007ffe0ff */
[-C--:B------:R-:W-:Y:S02]  /*383e0*/  LEA R62, P4, R13, R3.reuse, 0x2 ;  /* 0x000000030d3e7211 */ /* 0x080fe400078810ff */
[-C--:B------:R-:W-:Y:S02]  /*383f0*/  LEA.HI.X.SX32 R107, R26, R4.reuse, 0x2, P5 ;  /* 0x000000041a6b7211 */ /* 0x080fe400028f16ff */
[----:B------:R-:W-:Y:S02]  /*38400*/  LEA.HI.X.SX32 R79, R10, R4, 0x2, P3 ;  /* 0x000000040a4f7211 */ /* 0x000fe400018f16ff */
[----:B------:R-:W-:Y:S02]  /*38410*/  LEA R90, P5, R25, R3, 0x2 ;  /* 0x00000003195a7211 */ /* 0x000fe400078a10ff */
[----:B------:R-:W-:-:S02]  /*38420*/  IADD3 R10, R15, c[0x0][0x198], RZ ;  /* 0x000066000f0a7a10 */ /* 0x000fc40007ffe0ff */
[-C--:B------:R-:W-:Y:S02]  /*38430*/  LEA.HI.X.SX32 R63, R13, R4.reuse, 0x2, P4 ;  /* 0x000000040d3f7211 */ /* 0x080fe400020f16ff */
[-C--:B------:R-:W-:Y:S02]  /*38440*/  LEA R48, P4, R19, R3.reuse, 0x2 ;  /* 0x0000000313307211 */ /* 0x080fe400078810ff */
[-C--:B------:R-:W-:Y:S02]  /*38450*/  LEA R74, P3, R6, R3.reuse, 0x2 ;  /* 0x00000003064a7211 */ /* 0x080fe400078610ff */
[----:B------:R-:W-:Y:S02]  /*38460*/  LEA.HI.X.SX32 R91, R25, R4, 0x2, P5 ;  /* 0x00000004195b7211 */ /* 0x000fe400028f16ff */
[----:B------:R-:W-:Y:S02]  /*38470*/  IADD3 R7, R10, c[0x0][0x198], RZ ;  /* 0x000066000a077a10 */ /* 0x000fe40007ffe0ff */
[----:B------:R-:W-:-:S02]  /*38480*/  LEA R86, P5, R16, R3, 0x2 ;  /* 0x0000000310567211 */ /* 0x000fc400078a10ff */
[-C--:B------:R-:W-:Y:S02]  /*38490*/  LEA.HI.X.SX32 R49, R19, R4.reuse, 0x2, P4 ;  /* 0x0000000413317211 */ /* 0x080fe400020f16ff */
        /* <DEDUP_REMOVED lines=11> */
[CC--:B------:R-:W-:Y:S01]  /*38550*/  LEA R26, P4, R5.reuse, R3.reuse, 0x2 ;  /* 0x00000003051a7211 */ /* 0x0c0fe200078810ff */
[----:B------:R1:W-:Y:S01]  /*38560*/  STL.64 [R1+0xb0], R32 ;  /* 0x0000b02001007387 */ /* 0x0003e20000100a00 */
[-C--:B------:R-:W-:Y:S02]  /*38570*/  LEA.HI.X.SX32 R69, R0, R4.reuse, 0x2, P5 ;  /* 0x0000000400457211 */ /* 0x080fe400028f16ff */
[C---:B------:R-:W-:Y:S02]  /*38580*/  IADD3 R0, R5.reuse, c[0x0][0x198], RZ ;  /* 0x0000660005007a10 */ /* 0x040fe40007ffe0ff */
[-C--:B------:R-:W-:Y:S02]  /*38590*/  LEA.HI.X.SX32 R27, R5, R4.reuse, 0x2, P4 ;  /* 0x00000004051b7211 */ /* 0x080fe400020f16ff */
[----:B------:R-:W4:Y:S01]  /*385a0*/  LDL.LU R5, [R1+0x260] ;  /* 0x0002600001057983 */ /* 0x000f220000300800 */
[----:B------:R-:W-:Y:S02]  /*385b0*/  LEA R54, P5, R12, R3, 0x2 ;  /* 0x000000030c367211 */ /* 0x000fe400078a10ff */
[----:B------:R-:W-:Y:S01]  /*385c0*/  IADD3 R11, R0, c[0x0][0x198], RZ ;  /* 0x00006600000b7a10 */ /* 0x000fe20007ffe0ff */
[----:B------:R-:W2:Y:S01]  /*385d0*/  LDL.LU.64 R232, [R1+0x38] ;  /* 0x0000380001e87983 */ /* 0x000ea20000300a00 */
[----:B------:R-:W-:-:S02]  /*385e0*/  LEA.HI.X.SX32 R55, R12, R4, 0x2, P5 ;  /* 0x000000040c377211 */ /* 0x000fc400028f16ff */
[-C--:B------:R-:W-:Y:S01]  /*385f0*/  LEA R50, P5, R18, R3.reuse, 0x2 ;  /* 0x0000000312327211 */ /* 0x080fe200078a10ff */
[----:B------:R-:W2:Y:S01]  /*38600*/  LDL.LU.64 R238, [R1+0x30] ;  /* 0x0000300001ee7983 */ /* 0x000ea20000300a00 */
[-C--:B------:R-:W-:Y:S02]  /*38610*/  LEA R60, P3, R14, R3.reuse, 0x2 ;  /* 0x000000030e3c7211 */ /* 0x080fe400078610ff */
[----:B------:R-:W-:Y:S01]  /*38620*/  IADD3 R12, R11, c[0x0][0x198], RZ ;  /* 0x000066000b0c7a10 */ /* 0x000fe20007ffe0ff */
[----:B------:R-:W2:Y:S01]  /*38630*/  LDL.LU.64 R236, [R1+0x28] ;  /* 0x0000280001ec7983 */ /* 0x000ea20000300a00 */
[-C--:B------:R-:W-:Y:S02]  /*38640*/  LEA.HI.X.SX32 R51, R18, R4.reuse, 0x2, P5 ;  /* 0x0000000412337211 */ /* 0x080fe400028f16ff */
[----:B------:R-:W-:Y:S01]  /*38650*/  LEA R36, P5, R17, R3, 0x2 ;  /* 0x0000000311247211 */ /* 0x000fe200078a10ff */
[----:B------:R-:W2:Y:S01]  /*38660*/  LDL.LU.64 R242, [R1+0x20] ;  /* 0x0000200001f27983 */ /* 0x000ea20000300a00 */
[----:B------:R-:W-:-:S02]  /*38670*/  LEA.HI.X.SX32 R61, R14, R4, 0x2, P3 ;  /* 0x000000040e3d7211 */ /* 0x000fc400018f16ff */
[-C--:B------:R-:W-:Y:S01]  /*38680*/  LEA R56, P3, R20, R3.reuse, 0x2 ;  /* 0x0000000314387211 */ /* 0x080fe200078610ff */
[----:B------:R-:W2:Y:S01]  /*38690*/  LDL.LU.64 R240, [R1+0x18] ;  /* 0x0000180001f07983 */ /* 0x000ea20000300a00 */
[----:B------:R-:W-:Y:S02]  /*386a0*/  IADD3 R13, R12, c[0x0][0x198], RZ ;  /* 0x000066000c0d7a10 */ /* 0x000fe40007ffe0ff */
[-C--:B------:R-:W-:Y:S01]  /*386b0*/  LEA.HI.X.SX32 R37, R17, R4.reuse, 0x2, P5 ;  /* 0x0000000411257211 */ /* 0x080fe200028f16ff */
[----:B------:R-:W2:Y:S01]  /*386c0*/  LDL.LU.64 R246, [R1+0x10] ;  /* 0x0000100001f67983 */ /* 0x000ea20000300a00 */
[----:B-1----:R-:W-:Y:S02]  /*386d0*/  LEA R32, P5, R7, R3, 0x2 ;  /* 0x0000000307207211 */ /* 0x002fe400078a10ff */
[----:B------:R-:W-:Y:S01]  /*386e0*/  LEA.HI.X.SX32 R57, R20, R4, 0x2, P3 ;  /* 0x0000000414397211 */ /* 0x000fe200018f16ff */
[----:B------:R-:W2:Y:S01]  /*386f0*/  LDL.LU.64 R244, [R1+0x8] ;  /* 0x0000080001f47983 */ /* 0x000ea20000300a00 */
[----:B------:R-:W-:-:S02]  /*38700*/  IADD3 R248, R13, c[0x0][0x198], RZ ;  /* 0x000066000df87a10 */ /* 0x000fc40007ffe0ff */
[-C--:B------:R-:W-:Y:S02]  /*38710*/  LEA R42, P3, R24, R3.reuse, 0x2 ;  /* 0x00000003182a7211 */ /* 0x080fe400078610ff */
[-C--:B------:R-:W-:Y:S02]  /*38720*/  LEA.HI.X.SX32 R33, R7, R4.reuse, 0x2, P5 ;  /* 0x0000000407217211 */ /* 0x080fe400028f16ff */
[-C--:B------:R-:W-:Y:S02]  /*38730*/  LEA R20, P5, R0, R3.reuse, 0x2 ;  /* 0x0000000300147211 */ /* 0x080fe400078a10ff */
[----:B------:R-:W-:Y:S02]  /*38740*/  IADD3 R252, R248, c[0x0][0x198], RZ ;  /* 0x00006600f8fc7a10 */ /* 0x000fe40007ffe0ff */
[----:B------:R-:W-:Y:S02]  /*38750*/  LEA.HI.X.SX32 R43, R24, R4, 0x2, P3 ;  /* 0x00000004182b7211 */ /* 0x000fe400018f16ff */
[----:B------:R-:W-:-:S02]  /*38760*/  LEA R38, P3, R15, R3, 0x2 ;  /* 0x000000030f267211 */ /* 0x000fc400078610ff */
[-C--:B------:R-:W-:Y:S02]  /*38770*/  LEA.HI.X.SX32 R21, R0, R4.reuse, 0x2, P5 ;  /* 0x0000000400157211 */ /* 0x080fe400028f16ff */
[-C--:B------:R-:W-:Y:S02]  /*38780*/  LEA R18, P4, R11, R3.reuse, 0x2 ;  /* 0x000000030b127211 */ /* 0x080fe400078810ff */
[----:B------:R-:W-:Y:S02]  /*38790*/  IADD3 R249, R252, c[0x0][0x198], RZ ;  /* 0x00006600fcf97a10 */ /* 0x000fe40007ffe0ff */
[-C--:B------:R-:W-:Y:S02]  /*387a0*/  LEA R16, P5, R12, R3.reuse, 0x2 ;  /* 0x000000030c107211 */ /* 0x080fe400078a10ff */
[----:B------:R-:W-:Y:S02]  /*387b0*/  LEA.HI.X.SX32 R39, R15, R4, 0x2, P3 ;  /* 0x000000040f277211 */ /* 0x000fe400018f16ff */
[----:B------:R-:W-:-:S02]  /*387c0*/  LEA R24, P3, R6, R3, 0x2 ;  /* 0x0000000306187211 */ /* 0x000fc400078610ff */
[-C--:B------:R-:W-:Y:S02]  /*387d0*/  LEA.HI.X.SX32 R19, R11, R4.reuse, 0x2, P4 ;  /* 0x000000040b137211 */ /* 0x080fe400020f16ff */
[----:B------:R-:W-:Y:S02]  /*387e0*/  IADD3 R7, R249, c[0x0][0x198], RZ ;  /* 0x00006600f9077a10 */ /* 0x000fe40007ffe0ff */
[-C--:B------:R-:W-:Y:S02]  /*387f0*/  LEA R14, P4, R13, R3.reuse, 0x2 ;  /* 0x000000030d0e7211 */ /* 0x080fe400078810ff */
[-C--:B------:R-:W-:Y:S02]  /*38800*/  LEA.HI.X.SX32 R17, R12, R4.reuse, 0x2, P5 ;  /* 0x000000040c117211 */ /* 0x080fe400028f16ff */
[----:B------:R-:W-:Y:S02]  /*38810*/  LEA R12, P5, R248, R3, 0x2 ;  /* 0x00000003f80c7211 */ /* 0x000fe400078a10ff */
[----:B------:R-:W-:-:S02]  /*38820*/  LEA.HI.X.SX32 R25, R6, R4, 0x2, P3 ;  /* 0x0000000406197211 */ /* 0x000fc400018f16ff */
[-C--:B------:R-:W-:Y:S02]  /*38830*/  LEA R6, P3, R7, R3.reuse, 0x2 ;  /* 0x0000000307067211 */ /* 0x080fe400078610ff */
[-C--:B------:R-:W-:Y:S02]  /*38840*/  LEA.HI.X.SX32 R15, R13, R4.reuse, 0x2, P4 ;  /* 0x000000040d0f7211 */ /* 0x080fe400020f16ff */
[-C--:B------:R-:W-:Y:S02]  /*38850*/  LEA.HI.X.SX32 R13, R248, R4.reuse, 0x2, P5 ;  /* 0x00000004f80d7211 */ /* 0x080fe400028f16ff */
[-C--:B------:R-:W-:Y:S02]  /*38860*/  LEA R10, P4, R252, R3.reuse, 0x2 ;  /* 0x00000003fc0a7211 */ /* 0x080fe400078810ff */
[----:B------:R-:W-:Y:S02]  /*38870*/  LEA R248, P5, R249, R3, 0x2 ;  /* 0x00000003f9f87211 */ /* 0x000fe400078a10ff */
[----:B------:R-:W-:-:S02]  /*38880*/  LEA.HI.X.SX32 R7, R7, R4, 0x2, P3 ;  /* 0x0000000407077211 */ /* 0x000fc400018f16ff */
[----:B------:R-:W-:Y:S02]  /*38890*/  ISETP.LT.AND P3, PT, R251, c[0x0][0x17c], !P0 ;  /* 0x00005f00fb007a0c */ /* 0x000fe40004761270 */
[----:B------:R-:W2:Y:S01]  /*388a0*/  LDL.LU.64 R250, [R1] ;  /* 0x0000000001fa7983 */ /* 0x000ea20000300a00 */
[-C--:B------:R-:W-:Y:S02]  /*388b0*/  LEA.HI.X.SX32 R11, R252, R4.reuse, 0x2, P4 ;  /* 0x00000004fc0b7211 */ /* 0x080fe400020f16ff */
[----:B------:R-:W-:Y:S01]  /*388c0*/  LEA.HI.X.SX32 R249, R249, R4, 0x2, P5 ;  /* 0x00000004f9f97211 */ /* 0x000fe200028f16ff */
[----:B------:R-:W3:Y:S04]  /*388d0*/  LDL.LU R252, [R1+0x36c] ;  /* 0x00036c0001fc7983 */ /* 0x000ee80000300800 */
[----:B------:R-:W2:Y:S01]  /*388e0*/  LDL.LU R4, [R1+0x40c] ;  /* 0x00040c0001047983 */ /* 0x000ea20000300800 */
[----:B----4-:R-:W-:-:S04]  /*388f0*/  IADD3 R3, R5, 0x173, RZ ;  /* 0x0000017305037810 */ /* 0x010fc80007ffe0ff */
[----:B------:R-:W-:Y:S02]  /*38900*/  ISETP.LT.AND P5, PT, R3, c[0x0][0x17c], !P0 ;  /* 0x00005f0003007a0c */ /* 0x000fe400047a1270 */
[----:B------:R-:W2:Y:S01]  /*38910*/  LDL.LU R3, [R1+0x368] ;  /* 0x0003680001037983 */ /* 0x000ea20000300800 */
[----:B------:R-:W-:-:S03]  /*38920*/  IADD3 R0, R5, 0x172, RZ ;  /* 0x0000017205007810 */ /* 0x000fc60007ffe0ff */
[----:B--2---:R1:W-:Y:S04]  /*38930*/  @P6 STG.E [R228.64], R3 ;  /* 0x00000003e4006986 */ /* 0x0043e8000c101904 */
[----:B---3--:R2:W-:Y:S01]  /*38940*/  @P1 STG.E [R234.64], R252 ;  /* 0x000000fcea001986 */ /* 0x0085e2000c101904 */
[----:B-1----:R-:W-:-:S03]  /*38950*/  IADD3 R3, R5, 0x175, RZ ;  /* 0x0000017505037810 */ /* 0x002fc60007ffe0ff */
[----:B------:R-:W3:Y:S01]  /*38960*/  LDL.LU.64 R228, [R1+0xea8] ;  /* 0x000ea80001e47983 */ /* 0x000ee20000300a00 */
[----:B------:R-:W-:-:S03]  /*38970*/  ISETP.LT.AND P1, PT, R3, c[0x0][0x17c], !P0 ;  /* 0x00005f0003007a0c */ /* 0x000fc60004721270 */
[----:B--2---:R-:W2:Y:S04]  /*38980*/  LDL.LU.64 R234, [R1+0xea0] ;  /* 0x000ea00001ea7983 */ /* 0x004ea80000300a00 */
[----:B------:R-:W4:Y:S04]  /*38990*/  LDL.LU R252, [R1+0x41c] ;  /* 0x00041c0001fc7983 */ /* 0x000f280000300800 */
[----:B------:R-:W2:Y:S01]  /*389a0*/  LDL.LU R3, [R1+0x3a8] ;  /* 0x0003a80001037983 */ /* 0x000ea20000300800 */
[----:B------:R-:W-:Y:S02]  /*389b0*/  ISETP.LT.AND P4, PT, R0, c[0x0][0x17c], !P0 ;  /* 0x00005f0000007a0c */ /* 0x000fe40004781270 */
[----:B------:R-:W-:-:S04]  /*389c0*/  IADD3 R0, R5, 0x174, RZ ;  /* 0x0000017405007810 */ /* 0x000fc80007ffe0ff */
[----:B------:R-:W-:Y:S02]  /*389d0*/  ISETP.LT.AND P6, PT, R0, c[0x0][0x17c], !P0 ;  /* 0x00005f0000007a0c */ /* 0x000fe400047c1270 */
[C---:B------:R-:W-:Y:S01]  /*389e0*/  IADD3 R0, R5.reuse, 0x176, RZ ;  /* 0x0000017605007810 */ /* 0x040fe20007ffe0ff */
[----:B--2---:R1:W-:Y:S03]  /*389f0*/  @P2 STG.E [R232.64], R3 ;  /* 0x00000003e8002986 */ /* 0x0043e6000c101904 */
[----:B------:R-:W-:Y:S01]  /*38a00*/  ISETP.LT.AND P2, PT, R0, c[0x0][0x17c], !P0 ;  /* 0x00005f0000007a0c */ /* 0x000fe20004741270 */
[----:B-1----:R-:W2:Y:S04]  /*38a10*/  LDL.LU.64 R232, [R1+0xe98] ;  /* 0x000e980001e87983 */ /* 0x002ea80000300a00 */
[----:B------:R-:W2:Y:S01]  /*38a20*/  LDL.LU R0, [R1+0x3ac] ;  /* 0x0003ac0001007983 */ /* 0x000ea20000300800 */
[----:B------:R-:W-:-:S03]  /*38a30*/  IADD3 R3, R5, 0x177, RZ ;  /* 0x0000017705037810 */ /* 0x000fc60007ffe0ff */
[----:B--2---:R1:W-:Y:S01]  /*38a40*/  @P3 STG.E [R238.64], R0 ;  /* 0x00000000ee003986 */ /* 0x0043e2000c101904 */
[----:B------:R-:W-:-:S03]  /*38a50*/  ISETP.LT.AND P3, PT, R3, c[0x0][0x17c], !P0 ;  /* 0x00005f0003007a0c */ /* 0x000fc60004761270 */
        /* <DEDUP_REMOVED lines=21> */
[----:B------:R-:W2:Y:S04]  /*38bb0*/  LDL.LU R3, [R1+0x408] ;  /* 0x0004080001037983 */ /* 0x000ea80000300800 */
[----:B--2---:R1:W-:Y:S04]  /*38bc0*/  @P2 STG.E [R244.64], R3 ;  /* 0x00000003f4002986 */ /* 0x0043e8000c101904 */
[----:B------:R2:W-:Y:S01]  /*38bd0*/  @P3 STG.E [R250.64], R4 ;  /* 0x00000004fa003986 */ /* 0x0005e2000c101904 */
[----:B-1----:R-:W-:-:S03]  /*38be0*/  IADD3 R3, R5, 0x17d, RZ ;  /* 0x0000017d05037810 */ /* 0x002fc60007ffe0ff */
[----:B------:R-:W4:Y:S01]  /*38bf0*/  LDL.LU.64 R244, [R1+0xe68] ;  /* 0x000e680001f47983 */ /* 0x000f220000300a00 */
[----:B------:R-:W-:-:S03]  /*38c00*/  ISETP.LT.AND P3, PT, R3, c[0x0][0x17c], !P0 ;  /* 0x00005f0003007a0c */ /* 0x000fc60004761270 */
[----:B--2---:R-:W2:Y:S04]  /*38c10*/  LDL.LU.64 R250, [R1+0xe60] ;  /* 0x000e600001fa7983 */ /* 0x004ea80000300a00 */
[----:B------:R-:W2:Y:S04]  /*38c20*/  LDL.LU R4, [R1+0x44c] ;  /* 0x00044c0001047983 */ /* 0x000ea80000300800 */
[----:B------:R-:W2:Y:S04]  /*38c30*/  LDL.LU R3, [R1+0x418] ;  /* 0x0004180001037983 */ /* 0x000ea80000300800 */
[----:B--2---:R1:W-:Y:S04]  /*38c40*/  @P4 STG.E [R250.64], R3 ;  /* 0x00000003fa004986 */ /* 0x0043e8000c101904 */
[----:B----4-:R2:W-:Y:S04]  /*38c50*/  @P5 STG.E [R244.64], R252 ;  /* 0x000000fcf4005986 */ /* 0x0105e8000c101904 */
[----:B-1----:R-:W4:Y:S04]  /*38c60*/  LDL.LU R250, [R1+0x42c] ;  /* 0x00042c0001fa7983 */ /* 0x002f280000300800 */
[----:B------:R-:W3:Y:S04]  /*38c70*/  LDL.LU R251, [R1+0x43c] ;  /* 0x00043c0001fb7983 */ /* 0x000ee80000300800 */
[----:B--2---:R-:W2:Y:S04]  /*38c80*/  LDL.LU R245, [R1+0x428] ;  /* 0x0004280001f57983 */ /* 0x004ea80000300800 */
[----:B------:R-:W3:Y:S04]  /*38c90*/  LDL.LU R244, [R1+0x448] ;  /* 0x0004480001f47983 */ /* 0x000ee80000300800 */
[----:B------:R-:W3:Y:S01]  /*38ca0*/  LDL.LU R252, [R1+0x324] ;  /* 0x0003240001fc7983 */ /* 0x000ee20000300800 */
[----:B------:R-:W-:-:S03]  /*38cb0*/  IADD3 R0, R5, 0x17c, RZ ;  /* 0x0000017c05007810 */ /* 0x000fc60007ffe0ff */
[----:B--2---:R1:W-:Y:S04]  /*38cc0*/  @P6 STG.E [R246.64], R245 ;  /* 0x000000f5f6006986 */ /* 0x0043e8000c101904 */
[----:B-1----:R-:W2:Y:S04]  /*38cd0*/  LDL.LU R247, [R1+0x438] ;  /* 0x0004380001f77983 */ /* 0x002ea80000300800 */
[----:B------:R-:W3:Y:S04]  /*38ce0*/  LDL.LU R246, [R1+0x2a0] ;  /* 0x0002a00001f67983 */ /* 0x000ee80000300800 */
[----:B----4-:R1:W-:Y:S04]  /*38cf0*/  @P1 STG.E [R240.64], R250 ;  /* 0x000000faf0001986 */ /* 0x0103e8000c101904 */
[----:B-1----:R-:W4:Y:S04]  /*38d00*/  LDL.LU R241, [R1+0x320] ;  /* 0x0003200001f17983 */ /* 0x002f280000300800 */
[----:B------:R-:W4:Y:S01]  /*38d10*/  LDL.LU R250, [R1+0x2a4] ;  /* 0x0002a40001fa7983 */ /* 0x000f220000300800 */
[----:B------:R-:W-:-:S02]  /*38d20*/  ISETP.LT.AND P2, PT, R0, c[0x0][0x17c], !P0 ;  /* 0x00005f0000007a0c */ /* 0x000fc40004741270 */
[C---:B------:R-:W-:Y:S01]  /*38d30*/  IADD3 R0, R5.reuse, 0x17e, RZ ;  /* 0x0000017e05007810 */ /* 0x040fe20007ffe0ff */
[----:B------:R-:W4:Y:S01]  /*38d40*/  LDL.LU R245, [R1+0x250] ;  /* 0x0002500001f57983 */ /* 0x000f220000300800 */
[----:B------:R-:W-:Y:S02]  /*38d50*/  IADD3 R3, R5, 0x17f, RZ ;  /* 0x0000017f05037810 */ /* 0x000fe40007ffe0ff */
[----:B------:R-:W-:Y:S02]  /*38d60*/  ISETP.LT.AND P4, PT, R0, c[0x0][0x17c], !P0 ;  /* 0x00005f0000007a0c */ /* 0x000fe40004781270 */
[----:B------:R-:W-:Y:S02]  /*38d70*/  ISETP.LT.AND P5, PT, R3, c[0x0][0x17c], !P0 ;  /* 0x00005f0003007a0c */ /* 0x000fe400047a1270 */
[C---:B------:R-:W-:Y:S02]  /*38d80*/  IADD3 R0, R5.reuse, 0x180, RZ ;  /* 0x0000018005007810 */ /* 0x040fe40007ffe0ff */
[----:B------:R-:W-:-:S02]  /*38d90*/  IADD3 R3, R5, 0x181, RZ ;  /* 0x0000018105037810 */ /* 0x000fc40007ffe0ff */
[----:B------:R-:W-:Y:S02]  /*38da0*/  ISETP.LT.AND P6, PT, R0, c[0x0][0x17c], !P0 ;  /* 0x00005f0000007a0c */ /* 0x000fe400047c1270 */
[----:B------:R-:W-:Y:S02]  /*38db0*/  IADD3 R0, R5, 0x182, RZ ;  /* 0x0000018205007810 */ /* 0x000fe40007ffe0ff */
[----:B------:R-:W-:Y:S02]  /*38dc0*/  ISETP.LT.AND P1, PT, R3, c[0x0][0x17c], !P0 ;  /* 0x00005f0003007a0c */ /* 0x000fe40004721270 */
[----:B------:R-:W-:Y:S01]  /*38dd0*/  IADD3 R3, R5, 0x183, RZ ;  /* 0x0000018305037810 */ /* 0x000fe20007ffe0ff */
[----:B--2---:R-:W-:Y:S04]  /*38de0*/  @P2 STG.E [R242.64], R247 ;  /* 0x000000f7f2002986 */ /* 0x004fe8000c101904 */
[----:B---3--:R1:W-:Y:S01]  /*38df0*/  @P3 STG.E [R236.64], R251 ;  /* 0x000000fbec003986 */ /* 0x0083e2000c101904 */
[----:B------:R-:W-:-:S02]  /*38e00*/  ISETP.LT.AND P2, PT, R0, c[0x0][0x17c], !P0 ;  /* 0x00005f0000007a0c */ /* 0x000fc40004741270 */
[----:B------:R-:W-:Y:S01]  /*38e10*/  ISETP.LT.AND P3, PT, R3, c[0x0][0x17c], !P0 ;  /* 0x00005f0003007a0c */ /* 0x000fe20004761270 */
[----:B------:R-:W-:Y:S04]  /*38e20*/  @P4 STG.E [R238.64], R244 ;  /* 0x000000f4ee004986 */ /* 0x000fe8000c101904 */
[----:B-1----:R-:W2:Y:S04]  /*38e30*/  LDL.LU R251, [R1+0x254] ;  /* 0x0002540001fb7983 */ /* 0x002ea80000300800 */
[----:B------:R-:W3:Y:S04]  /*38e40*/  LDL.LU R247, [R1+0x1b0] ;  /* 0x0001b00001f77983 */ /* 0x000ee80000300800 */
[----:B------:R1:W-:Y:S04]  /*38e50*/  @P5 STG.E [R232.64], R4 ;  /* 0x00000004e8005986 */ /* 0x0003e8000c101904 */
[----:B----4-:R-:W-:Y:S04]  /*38e60*/  @P6 STG.E [R234.64], R241 ;  /* 0x000000f1ea006986 */ /* 0x010fe8000c101904 */
[----:B-1----:R-:W4:Y:S04]  /*38e70*/  LDL.LU R4, [R1+0x1b4] ;  /* 0x0001b40001047983 */ /* 0x002f280000300800 */
[----:B------:R-:W4:Y:S04]  /*38e80*/  LDL.LU R244, [R1+0x2c0] ;  /* 0x0002c00001f47983 */ /* 0x000f280000300800 */
[----:B------:R1:W-:Y:S04]  /*38e90*/  @P1 STG.E [R228.64], R252 ;  /* 0x000000fce4001986 */ /* 0x0003e8000c101904 */
[----:B------:R-:W-:Y:S04]  /*38ea0*/  @P2 STG.E [R230.64], R246 ;  /* 0x000000f6e6002986 */ /* 0x000fe8000c101904 */
[----:B------:R1:W-:Y:S04]  /*38eb0*/  @P3 STG.E [R224.64], R250 ;  /* 0x000000fae0003986 */ /* 0x0003e8000c101904 */
[----:B-1----:R-:W4:Y:S04]  /*38ec0*/  LDL.LU R252, [R1+0x2c4] ;  /* 0x0002c40001fc7983 */ /* 0x002f280000300800 */
[----:B------:R-:W4:Y:S04]  /*38ed0*/  LDL.LU R241, [R1+0x290] ;  /* 0x0002900001f17983 */ /* 0x000f280000300800 */
[----:B------:R-:W4:Y:S01]  /*38ee0*/  LDL.LU R250, [R1+0x294] ;  /* 0x0002940001fa7983 */ /* 0x000f220000300800 */
[----:B------:R-:W-:-:S02]  /*38ef0*/  IADD3 R0, R5, 0x184, RZ ;  /* 0x0000018405007810 */ /* 0x000fc40007ffe0ff */
[----:B------:R-:W-:Y:S01]  /*38f00*/  IADD3 R3, R5, 0x185, RZ ;  /* 0x0000018505037810 */ /* 0x000fe20007ffe0ff */
[----:B------:R-:W4:Y:S01]  /*38f10*/  LDL.LU R246, [R1+0x240] ;  /* 0x0002400001f67983 */ /* 0x000f220000300800 */
[----:B------:R-:W-:Y:S02]  /*38f20*/  ISETP.LT.AND P4, PT, R0, c[0x0][0x17c], !P0 ;  /* 0x00005f0000007a0c */ /* 0x000fe40004781270 */
[----:B------:R-:W-:Y:S02]  /*38f30*/  ISETP.LT.AND P5, PT, R3, c[0x0][0x17c], !P0 ;  /* 0x00005f0003007a0c */ /* 0x000fe400047a1270 */
[C---:B------:R-:W-:Y:S02]  /*38f40*/  IADD3 R0, R5.reuse, 0x186, RZ ;  /* 0x0000018605007810 */ /* 0x040fe40007ffe0ff */
[----:B------:R-:W-:Y:S02]  /*38f50*/  IADD3 R3, R5, 0x187, RZ ;  /* 0x0000018705037810 */ /* 0x000fe40007ffe0ff */
[----:B------:R-:W-:-:S02]  /*38f60*/  ISETP.LT.AND P6, PT, R0, c[0x0][0x17c], !P0 ;  /* 0x00005f0000007a0c */ /* 0x000fc400047c1270 */
[----:B------:R-:W-:Y:S02]  /*38f70*/  IADD3 R0, R5, 0x188, RZ ;  /* 0x0000018805007810 */ /* 0x000fe40007ffe0ff */
[----:B------:R-:W-:Y:S02]  /*38f80*/  ISETP.LT.AND P1, PT, R3, c[0x0][0x17c], !P0 ;  /* 0x00005f0003007a0c */ /* 0x000fe40004721270 */
[----:B------:R-:W-:Y:S01]  /*38f90*/  ISETP.LT.AND P2, PT, R0, c[0x0][0x17c], !P0 ;  /* 0x00005f0000007a0c */ /* 0x000fe20004741270 */
[----:B------:R-:W-:Y:S01]  /*38fa0*/  @P4 STG.E [R226.64], R245 ;  /* 0x000000f5e2004986 */ /* 0x000fe2000c101904 */
[C---:B------:R-:W-:Y:S02]  /*38fb0*/  IADD3 R0, R5.reuse, 0x189, RZ ;  /* 0x0000018905007810 */ /* 0x040fe40007ffe0ff */
[----:B------:R-:W-:Y:S02]  /*38fc0*/  IADD3 R3, R5, 0x18a, RZ ;  /* 0x0000018a05037810 */ /* 0x000fe40007ffe0ff */
[----:B------:R-:W-:-:S02]  /*38fd0*/  ISETP.LT.AND P3, PT, R0, c[0x0][0x17c], !P0 ;  /* 0x00005f0000007a0c */ /* 0x000fc40004761270 */
[----:B------:R-:W-:Y:S02]  /*38fe0*/  IADD3 R0, R5, 0x18b, RZ ;  /* 0x0000018b05007810 */ /* 0x000fe40007ffe0ff */
[----:B------:R-:W-:Y:S01]  /*38ff0*/  ISETP.LT.AND P4, PT, R3, c[0x0][0x17c], !P0 ;  /* 0x00005f0003007a0c */ /* 0x000fe20004781270 */
[----:B--2---:R1:W-:Y:S01]  /*39000*/  @P5 STG.E [R220.64], R251 ;  /* 0x000000fbdc005986 */ /* 0x0043e2000c101904 */
[----:B------:R-:W-:-:S03]  /*39010*/  ISETP.LT.AND P5, PT, R0, c[0x0][0x17c], !P0 ;  /* 0x00005f0000007a0c */ /* 0x000fc600047a1270 */
[----:B---3--:R-:W-:Y:S04]  /*39020*/  @P6 STG.E [R222.64], R247 ;  /* 0x000000f7de006986 */ /* 0x008fe8000c101904 */
[----:B-1----:R-:W2:Y:S04]  /*39030*/  LDL.LU R251, [R1+0x244] ;  /* 0x0002440001fb7983 */ /* 0x002ea80000300800 */
[----:B------:R-:W3:Y:S04]  /*39040*/  LDL.LU R245, [R1+0x180] ;  /* 0x0001800001f57983 */ /* 0x000ee80000300800 */
[----:B----4-:R1:W-:Y:S04]  /*39050*/  @P1 STG.E [R216.64], R4 ;  /* 0x00000004d8001986 */ /* 0x0103e8000c101904 */
[----:B------:R-:W-:Y:S04]  /*39060*/  @P2 STG.E [R218.64], R244 ;  /* 0x000000f4da002986 */ /* 0x000fe8000c101904 */
        /* <DEDUP_REMOVED lines=16> */
[----:B------:R-:W-:Y:S02]  /*39170*/  ISETP.LT.AND P3, PT, R0, c[0x0][0x17c], !P0 ;  /* 0x00005f0000007a0c */ /* 0x000fe40004761270 */
[C---:B------:R-:W-:Y:S01]  /*39180*/  IADD3 R3, R5.reuse, 0x190, RZ ;  /* 0x0000019005037810 */ /* 0x040fe20007ffe0ff */
[----:B------:R-:W-:Y:S01]  /*39190*/  @P6 STG.E [R210.64], R246 ;  /* 0x000000f6d2006986 */ /* 0x000fe2000c101904 */
[----:B------:R-:W-:Y:S02]  /*391a0*/  IADD3 R0, R5, 0x191, RZ ;  /* 0x0000019105007810 */ /* 0x000fe40007ffe0ff */
[----:B------:R-:W-:Y:S02]  /*391b0*/  ISETP.LT.AND P4, PT, R3, c[0x0][0x17c], !P0 ;  /* 0x00005f0003007a0c */ /* 0x000fe40004781270 */
[----:B------:R-:W-:Y:S02]  /*391c0*/  IADD3 R3, R5, 0x192, RZ ;  /* 0x0000019205037810 */ /* 0x000fe40007ffe0ff */
[----:B------:R-:W-:-:S02]  /*391d0*/  ISETP.LT.AND P5, PT, R0, c[0x0][0x17c], !P0 ;  /* 0x00005f0000007a0c */ /* 0x000fc400047a1270 */
[----:B------:R-:W-:Y:S02]  /*391e0*/  IADD3 R0, R5, 0x193, RZ ;  /* 0x0000019305007810 */ /* 0x000fe40007ffe0ff */
[----:B------:R-:W-:Y:S01]  /*391f0*/  ISETP.LT.AND P6, PT, R3, c[0x0][0x17c], !P0 ;  /* 0x00005f0003007a0c */ /* 0x000fe200047c1270 */
[----:B--2---:R1:W-:Y:S01]  /*39200*/  @P1 STG.E [R204.64], R251 ;  /* 0x000000fbcc001986 */ /* 0x0043e2000c101904 */
[----:B------:R-:W-:-:S03]  /*39210*/  ISETP.LT.AND P1, PT, R0, c[0x0][0x17c], !P0 ;  /* 0x00005f0000007a0c */ /* 0x000fc60004721270 */
[----:B---3--:R2:W-:Y:S04]  /*39220*/  @P2 STG.E [R206.64], R245 ;  /* 0x000000f5ce002986 */ /* 0x0085e8000c101904 */
[----:B-1----:R-:W3:Y:S04]  /*39230*/  LDL.LU R251, [R1+0x224] ;  /* 0x0002240001fb7983 */ /* 0x002ee80000300800 */
[----:B------:R-:W3:Y:S04]  /*39240*/  LDL.LU R241, [R1+0xc0] ;  /* 0x0000c00001f17983 */ /* 0x000ee80000300800 */
[----:B------:R-:W3:Y:S04]  /*39250*/  LDL.LU R246, [R1+0xc4] ;  /* 0x0000c40001f67983 */ /* 0x000ee80000300800 */
[----:B----4-:R1:W-:Y:S04]  /*39260*/  @P3 STG.E [R200.64], R4 ;  /* 0x00000004c8003986 */ /* 0x0103e8000c101904 */
[----:B--2---:R-:W2:Y:S04]  /*39270*/  LDL.LU R245, [R1+0x390] ;  /* 0x0003900001f57983 */ /* 0x004ea80000300800 */
[----:B-1----:R-:W3:Y:S04]  /*39280*/  LDL.LU R4, [R1+0x394] ;  /* 0x0003940001047983 */ /* 0x002ee80000300800 */
[----:B------:R1:W-:Y:S04]  /*39290*/  @P4 STG.E [R202.64], R247 ;  /* 0x000000f7ca004986 */ /* 0x0003e8000c101904 */
[----:B------:R1:W-:Y:S04]  /*392a0*/  @P5 STG.E [R196.64], R252 ;  /* 0x000000fcc4005986 */ /* 0x0003e8000c101904 */
[----:B------:R1:W-:Y:S04]  /*392b0*/  @P6 STG.E [R198.64], R244 ;  /* 0x000000f4c6006986 */ /* 0x0003e8000c101904 */
[----:B-1----:R-:W3:Y:S04]  /*392c0*/  LDL.LU R247, [R1+0x3b0] ;  /* 0x0003b00001f77983 */ /* 0x002ee80000300800 */
[----:B------:R-:W3:Y:S04]  /*392d0*/  LDL.LU R252, [R1+0x3b4] ;  /* 0x0003b40001fc7983 */ /* 0x000ee80000300800 */
[----:B------:R1:W-:Y:S04]  /*392e0*/  @P1 STG.E [R192.64], R250 ;  /* 0x000000fac0001986 */ /* 0x0003e8000c101904 */
[----:B------:R-:W3:Y:S04]  /*392f0*/  LDL.LU R244, [R1+0x3d0] ;  /* 0x0003d00001f47983 */ /* 0x000ee80000300800 */
[----:B-1----:R-:W3:Y:S01]  /*39300*/  LDL.LU R250, [R1+0x3d4] ;  /* 0x0003d40001fa7983 */ /* 0x002ee20000300800 */
[----:B------:R-:W-:-:S02]  /*39310*/  IADD3 R3, R5, 0x194, RZ ;  /* 0x0000019405037810 */ /* 0x000fc40007ffe0ff */
[----:B------:R-:W-:Y:S02]  /*39320*/  IADD3 R0, R5, 0x195, RZ ;  /* 0x0000019505007810 */ /* 0x000fe40007ffe0ff */
[----:B------:R-:W-:Y:S02]  /*39330*/  ISETP.LT.AND P2, PT, R3, c[0x0][0x17c], !P0 ;  /* 0x00005f0003007a0c */ /* 0x000fe40004741270 */
[C---:B------:R-:W-:Y:S02]  /*39340*/  IADD3 R3, R5.reuse, 0x196, RZ ;  /* 0x0000019605037810 */ /* 0x040fe40007ffe0ff */
[----:B------:R-:W-:Y:S02]  /*39350*/  ISETP.LT.AND P3, PT, R0, c[0x0][0x17c], !P0 ;  /* 0x00005f0000007a0c */ /* 0x000fe40004761270 */
[----:B------:R-:W-:Y:S02]  /*39360*/  IADD3 R0, R5, 0x197, RZ ;  /* 0x0000019705007810 */ /* 0x000fe40007ffe0ff */
[----:B------:R-:W-:-:S02]  /*39370*/  ISETP.LT.AND P4, PT, R3, c[0x0][0x17c], !P0 ;  /* 0x00005f0003007a0c */ /* 0x000fc40004781270 */
[C---:B------:R-:W-:Y:S02]  /*39380*/  IADD3 R3, R5.reuse, 0x198, RZ ;  /* 0x0000019805037810 */ /* 0x040fe40007ffe0ff */
[----:B------:R-:W-:Y:S02]  /*39390*/  ISETP.LT.AND P5, PT, R0, c[0x0][0x17c], !P0 ;  /* 0x00005f0000007a0c */ /* 0x000fe400047a1270 */
[----:B------:R-:W-:Y:S02]  /*393a0*/  IADD3 R0, R5, 0x199, RZ ;  /* 0x0000019905007810 */ /* 0x000fe40007ffe0ff */
[----:B------:R-:W-:Y:S02]  /*393b0*/  ISETP.LT.AND P6, PT, R3, c[0x0][0x17c], !P0 ;  /* 0x00005f0003007a0c */ /* 0x000fe400047c1270 */
[----:B------:R-:W-:Y:S02]  /*393c0*/  ISETP.LT.AND P1, PT, R0, c[0x0][0x17c], !P0 ;  /* 0x00005f0000007a0c */ /* 0x000fe40004721270 */
[C---:B------:R-:W-:Y:S01]  /*393d0*/  IADD3 R3, R5.reuse, 0x19a, RZ ;  /* 0x0000019a05037810 */ /* 0x040fe20007ffe0ff */
[----:B------:R-:W-:Y:S01]  /*393e0*/  @P2 STG.E [R194.64], R240 ;  /* 0x000000f0c2002986 */ /* 0x000fe2000c101904 */
[----:B------:R-:W-:-:S02]  /*393f0*/  IADD3 R0, R5, 0x19b, RZ ;  /* 0x0000019b05007810 */ /* 0x000fc40007ffe0ff */
[----:B------:R-:W-:Y:S02]  /*39400*/  ISETP.LT.AND P2, PT, R3, c[0x0][0x17c], !P0 ;  /* 0x00005f0003007a0c */ /* 0x000fe40004741270 */
[C---:B------:R-:W-:Y:S01]  /*39410*/  IADD3 R3, R5.reuse, 0x19c, RZ ;  /* 0x0000019c05037810 */ /* 0x040fe20007ffe0ff */
[----:B---3--:R1:W-:Y:S01]  /*39420*/  @P3 STG.E [R188.64], R251 ;  /* 0x000000fbbc003986 */ /* 0x0083e2000c101904 */
[----:B------:R-:W-:Y:S02]  /*39430*/  ISETP.LT.AND P3, PT, R0, c[0x0][0x17c], !P0 ;  /* 0x00005f0000007a0c */ /* 0x000fe40004761270 */
[----:B------:R-:W-:Y:S01]  /*39440*/  IADD3 R0, R5, 0x19d, RZ ;  /* 0x0000019d05007810 */ /* 0x000fe20007ffe0ff */
[----:B------:R-:W-:Y:S01]  /*39450*/  @P4 STG.E [R190.64], R241 ;  /* 0x000000f1be004986 */ /* 0x000fe2000c101904 */
[----:B------:R-:W-:-:S03]  /*39460*/  ISETP.LT.AND P4, PT, R3, c[0x0][0x17c], !P0 ;  /* 0x00005f0003007a0c */ /* 0x000fc60004781270 */
[----:B------:R3:W-:Y:S04]  /*39470*/  @P5 STG.E [R184.64], R246 ;  /* 0x000000f6b8005986 */ /* 0x0007e8000c101904 */
[----:B-1----:R-:W4:Y:S01]  /*39480*/  LDL.LU R251, [R1+0x3f0] ;  /* 0x0003f00001fb7983 */ /* 0x002f220000300800 */
[----:B------:R-:W-:-:S03]  /*39490*/  ISETP.LT.AND P5, PT, R0, c[0x0][0x17c], !P0 ;  /* 0x00005f0000007a0c */ /* 0x000fc600047a1270 */
[----:B--2---:R-:W-:Y:S04]  /*394a0*/  @P6 STG.E [R186.64], R245 ;  /* 0x000000f5ba006986 */ /* 0x004fe8000c101904 */
[----:B---3--:R-:W2:Y:S04]  /*394b0*/  LDL.LU R246, [R1+0x328] ;  /* 0x0003280001f67983 */ /* 0x008ea80000300800 */
[----:B------:R1:W-:Y:S04]  /*394c0*/  @P1 STG.E [R180.64], R4 ;  /* 0x00000004b4001986 */ /* 0x0003e8000c101904 */
[----:B-1----:R-:W3:Y:S04]  /*394d0*/  LDL.LU R4, [R1+0x32c] ;  /* 0x00032c0001047983 */ /* 0x002ee80000300800 */
[----:B------:R-:W-:Y:S04]  /*394e0*/  @P2 STG.E [R182.64], R247 ;  /* 0x000000f7b6002986 */ /* 0x000fe8000c101904 */
[----:B------:R-:W3:Y:S04]  /*394f0*/  LDL.LU R245, [R1+0x2a8] ;  /* 0x0002a80001f57983 */ /* 0x000ee80000300800 */
[----:B------:R1:W-:Y:S04]  /*39500*/  @P3 STG.E [R176.64], R252 ;  /* 0x000000fcb0003986 */ /* 0x0003e8000c101904 */
[----:B------:R-:W-:Y:S04]  /*39510*/  @P4 STG.E [R178.64], R244 ;  /* 0x000000f4b2004986 */ /* 0x000fe8000c101904 */
[----:B-1----:R-:W3:Y:S04]  /*39520*/  LDL.LU R252, [R1+0x2ac] ;  /* 0x0002ac0001fc7983 */ /* 0x002ee80000300800 */
[----:B------:R-:W3:Y:S04]  /*39530*/  LDL.LU R240, [R1+0x258] ;  /* 0x0002580001f07983 */ /* 0x000ee80000300800 */
[----:B------:R1:W-:Y:S04]  /*39540*/  @P5 STG.E [R172.64], R250 ;  /* 0x000000faac005986 */ /* 0x0003e8000c101904 */
[----:B-1----:R-:W3:Y:S01]  /*39550*/  LDL.LU R250, [R1+0x25c] ;  /* 0x00025c0001fa7983 */ /* 0x002ee20000300800 */
[----:B------:R-:W-:-:S02]  /*39560*/  IADD3 R3, R5, 0x19e, RZ ;  /* 0x0000019e05037810 */ /* 0x000fc40007ffe0ff */
[----:B------:R-:W-:Y:S01]  /*39570*/  IADD3 R0, R5, 0x1a0, RZ ;  /* 0x000001a005007810 */ /* 0x000fe20007ffe0ff */
[----:B------:R-:W3:Y:S01]  /*39580*/  LDL.LU R247, [R1+0x1b8] ;  /* 0x0001b80001f77983 */ /* 0x000ee20000300800 */
[----:B------:R-:W-:Y:S02]  /*39590*/  ISETP.LT.AND P6, PT, R3, c[0x0][0x17c], !P0 ;  /* 0x00005f0003007a0c */ /* 0x000fe400047c1270 */
[----:B------:R-:W-:-:S04]  /*395a0*/  IADD3 R3, R5, 0x19f, RZ ;  /* 0x0000019f05037810 */ /* 0x000fc80007ffe0ff */
[----:B------:R-:W-:Y:S02]  /*395b0*/  ISETP.LT.AND P1, PT, R3, c[0x0][0x17c], !P0 ;  /* 0x00005f0003007a0c */ /* 0x000fe40004721270 */
        /* <DEDUP_REMOVED lines=9> */
[----:B----4-:R-:W-:Y:S04]  /*39650*/  @P6 STG.E [R174.64], R251 ;  /* 0x000000fbae006986 */ /* 0x010fe8000c101904 */
[----:B------:R1:W-:Y:S01]  /*39660*/  @P1 STG.E [R168.64], R2 ;  /* 0x00000002a8001986 */ /* 0x0003e2000c101904 */
[----:B------:R-:W-:-:S02]  /*39670*/  ISETP.LT.AND P6, PT, R0, c[0x0][0x17c], !P0 ;  /* 0x00005f0000007a0c */ /* 0x000fc400047c1270 */
[----:B------:R-:W-:Y:S01]  /*39680*/  ISETP.LT.AND P1, PT, R3, c[0x0][0x17c], !P0 ;  /* 0x00005f0003007a0c */ /* 0x000fe20004721270 */
[----:B--2---:R-:W-:Y:S04]  /*39690*/  @P2 STG.E [R170.64], R246 ;  /* 0x000000f6aa002986 */ /* 0x004fe8000c101904 */
[----:B-1----:R-:W2:Y:S04]  /*396a0*/  LDL.LU R2, [R1+0xe5c] ;  /* 0x000e5c0001027983 */ /* 0x002ea80000300800 */
[----:B------:R-:W4:Y:S04]  /*396b0*/  LDL.LU R251, [R1+0x1bc] ;  /* 0x0001bc0001fb7983 */ /* 0x000f280000300800 */
[----:B------:R-:W2:Y:S04]  /*396c0*/  LDL.LU R244, [R1+0x2c8] ;  /* 0x0002c80001f47983 */ /* 0x000ea80000300800 */
[----:B---3--:R1:W-:Y:S04]  /*396d0*/  @P3 STG.E [R164.64], R4 ;  /* 0x00000004a4003986 */ /* 0x0083e8000c101904 */
[----:B------:R-:W-:Y:S04]  /*396e0*/  @P4 STG.E [R166.64], R245 ;  /* 0x000000f5a6004986 */ /* 0x000fe8000c101904 */
[----:B-1----:R-:W3:Y:S04]  /*396f0*/  LDL.LU R4, [R1+0x2cc] ;  /* 0x0002cc0001047983 */ /* 0x002ee80000300800 */
[----:B------:R-:W3:Y:S04]  /*39700*/  LDL.LU R241, [R1+0x298] ;  /* 0x0002980001f17983 */ /* 0x000ee80000300800 */
[----:B------:R1:W-:Y:S04]  /*39710*/  @P5 STG.E [R160.64], R252 ;  /* 0x000000fca0005986 */ /* 0x0003e8000c101904 */
[----:B------:R-:W-:Y:S04]  /*39720*/  @P6 STG.E [R162.64], R240 ;  /* 0x000000f0a2006986 */ /* 0x000fe8000c101904 */
[----:B-1----:R-:W3:Y:S04]  /*39730*/  LDL.LU R252, [R1+0x29c] ;  /* 0x00029c0001fc7983 */ /* 0x002ee80000300800 */
[----:B------:R-:W3:Y:S04]  /*39740*/  LDL.LU R246, [R1+0x248] ;  /* 0x0002480001f67983 */ /* 0x000ee80000300800 */
[----:B------:R-:W3:Y:S04]  /*39750*/  LDL.LU R245, [R1+0x24c] ;  /* 0x00024c0001f57983 */ /* 0x000ee80000300800 */
[----:B------:R1:W-:Y:S04]  /*39760*/  @P1 STG.E [R156.64], R250 ;  /* 0x000000fa9c001986 */ /* 0x0003e8000c101904 */
[----:B-1----:R-:W3:Y:S01]  /*39770*/  LDL.LU R250, [R1+0x188] ;  /* 0x0001880001fa7983 */ /* 0x002ee20000300800 */
[----:B------:R-:W-:-:S02]  /*39780*/  IADD3 R0, R5, 0x1a6, RZ ;  /* 0x000001a605007810 */ /* 0x000fc40007ffe0ff */
[C---:B------:R-:W-:Y:S02]  /*39790*/  IADD3 R3, R5.reuse, 0x1a7, RZ ;  /* 0x000001a705037810 */ /* 0x040fe40007ffe0ff */
[----:B------:R-:W-:Y:S02]  /*397a0*/  ISETP.LT.AND P2, PT, R0, c[0x0][0x17c], !P0 ;  /* 0x00005f0000007a0c */ /* 0x000fe40004741270 */
[----:B------:R-:W-:Y:S02]  /*397b0*/  IADD3 R0, R5, 0x1a8, RZ ;  /* 0x000001a805007810 */ /* 0x000fe40007ffe0ff */
[----:B------:R-:W-:Y:S02]  /*397c0*/  ISETP.LT.AND P3, PT, R3, c[0x0][0x17c], !P0 ;  /* 0x00005f0003007a0c */ /* 0x000fe40004761270 */
[----:B------:R-:W-:Y:S02]  /*397d0*/  IADD3 R3, R5, 0x1a9, RZ ;  /* 0x000001a905037810 */ /* 0x000fe40007ffe0ff */
[----:B------:R-:W-:-:S02]  /*397e0*/  ISETP.LT.AND P4, PT, R0, c[0x0][0x17c], !P0 ;  /* 0x00005f0000007a0c */ /* 0x000fc40004781270 */
[----:B------:R-:W-:Y:S02]  /*397f0*/  IADD3 R0, R5, 0x1aa, RZ ;  /* 0x000001aa05007810 */ /* 0x000fe40007ffe0ff */
[----:B------:R-:W-:Y:S02]  /*39800*/  ISETP.LT.AND P5, PT, R3, c[0x0][0x17c], !P0 ;  /* 0x00005f0003007a0c */ /* 0x000fe400047a1270 */
[C---:B------:R-:W-:Y:S02]  /*39810*/  IADD3 R3, R5.reuse, 0x1ab, RZ ;  /* 0x000001ab05037810 */ /* 0x040fe40007ffe0ff */
[----:B------:R-:W-:Y:S02]  /*39820*/  ISETP.LT.AND P6, PT, R0, c[0x0][0x17c], !P0 ;  /* 0x00005f0000007a0c */ /* 0x000fe400047c1270 */
[----:B------:R-:W-:Y:S02]  /*39830*/  IADD3 R0, R5, 0x1ac, RZ ;  /* 0x000001ac05007810 */ /* 0x000fe40007ffe0ff */
[----:B------:R-:W-:-:S02]  /*39840*/  ISETP.LT.AND P1, PT, R3, c[0x0][0x17c], !P0 ;  /* 0x00005f0003007a0c */ /* 0x000fc40004721270 */
[C---:B------:R-:W-:Y:S01]  /*39850*/  IADD3 R3, R5.reuse, 0x1ad, RZ ;  /* 0x000001ad05037810 */ /* 0x040fe20007ffe0ff */
[----:B------:R1:W-:Y:S01]  /*39860*/  @P2 STG.E [R158.64], R247 ;  /* 0x000000f79e002986 */ /* 0x0003e2000c101904 */
[----:B------:R-:W-:Y:S02]  /*39870*/  ISETP.LT.AND P2, PT, R0, c[0x0][0x17c], !P0 ;  /* 0x00005f0000007a0c */ /* 0x000fe40004741270 */
[----:B------:R-:W-:Y:S01]  /*39880*/  IADD3 R0, R5, 0x1ae, RZ ;  /* 0x000001ae05007810 */ /* 0x000fe20007ffe0ff */
[----:B-1----:R-:W3:Y:S04]  /*39890*/  LDL.LU R247, [R1+0x2b8] ;  /* 0x0002b80001f77983 */ /* 0x002ee80000300800 */
[----:B----4-:R1:W-:Y:S01]  /*398a0*/  @P3 STG.E [R152.64], R251 ;  /* 0x000000fb98003986 */ /* 0x0103e2000c101904 */
[----:B------:R-:W-:-:S02]  /*398b0*/  ISETP.LT.AND P3, PT, R3, c[0x0][0x17c], !P0 ;  /* 0x00005f0003007a0c */ /* 0x000fc40004761270 */
[----:B------:R-:W-:Y:S01]  /*398c0*/  IADD3 R3, R5, 0x1af, RZ ;  /* 0x000001af05037810 */ /* 0x000fe20007ffe0ff */
[----:B--2---:R2:W-:Y:S01]  /*398d0*/  @P4 STG.E [R154.64], R244 ;  /* 0x000000f49a004986 */ /* 0x0045e2000c101904 */
[----:B------:R-:W-:-:S03]  /*398e0*/  ISETP.LT.AND P4, PT, R0, c[0x0][0x17c], !P0 ;  /* 0x00005f0000007a0c */ /* 0x000fc60004781270 */
[----:B-1----:R-:W4:Y:S04]  /*398f0*/  LDL.LU R251, [R1+0x2bc] ;  /* 0x0002bc0001fb7983 */ /* 0x002f280000300800 */
[----:B--2---:R-:W2:Y:S04]  /*39900*/  LDL.LU R244, [R1+0x278] ;  /* 0x0002780001f47983 */ /* 0x004ea80000300800 */
[----:B---3--:R1:W-:Y:S01]  /*39910*/  @P5 STG.E [R148.64], R4 ;  /* 0x0000000494005986 */ /* 0x0083e2000c101904 */
[----:B------:R-:W-:-:S03]  /*39920*/  ISETP.LT.AND P5, PT, R3, c[0x0][0x17c], !P0 ;  /* 0x00005f0003007a0c */ /* 0x000fc600047a1270 */
[----:B------:R-:W-:Y:S04]  /*39930*/  @P6 STG.E [R150.64], R241 ;  /* 0x000000f196006986 */ /* 0x000fe8000c101904 */
[----:B-1----:R-:W3:Y:S04]  /*39940*/  LDL.LU R4, [R1+0x27c] ;  /* 0x00027c0001047983 */ /* 0x002ee80000300800 */
[----:B------:R1:W-:Y:S04]  /*39950*/  @P1 STG.E [R144.64], R252 ;  /* 0x000000fc90001986 */ /* 0x0003e8000c101904 */
[----:B------:R-:W-:Y:S04]  /*39960*/  @P2 STG.E [R146.64], R246 ;  /* 0x000000f692002986 */ /* 0x000fe8000c101904 */
[----:B------:R-:W-:Y:S04]  /*39970*/  @P3 STG.E [R140.64], R245 ;  /* 0x000000f58c003986 */ /* 0x000fe8000c101904 */
[----:B-1----:R-:W3:Y:S04]  /*39980*/  LDL.LU R252, [R1+0x228] ;  /* 0x0002280001fc7983 */ /* 0x002ee80000300800 */
[----:B------:R-:W-:Y:S04]  /*39990*/  @P4 STG.E [R142.64], R250 ;  /* 0x000000fa8e004986 */ /* 0x000fe8000c101904 */
[----:B------:R1:W-:Y:S04]  /*399a0*/  @P5 STG.E [R136.64], R2 ;  /* 0x0000000288005986 */ /* 0x0003e8000c101904 */
[----:B-1----:R-:W3:Y:S04]  /*399b0*/  LDL.LU R2, [R1+0xe58] ;  /* 0x000e580001027983 */ /* 0x002ee80000300800 */
[----:B------:R-:W3:Y:S01]  /*399c0*/  LDL.LU R245, [R1+0xc8] ;  /* 0x0000c80001f57983 */ /* 0x000ee20000300800 */
[----:B------:R-:W-:-:S02]  /*399d0*/  IADD3 R0, R5, 0x1b0, RZ ;  /* 0x000001b005007810 */ /* 0x000fc40007ffe0ff */
[C---:B------:R-:W-:Y:S01]  /*399e0*/  IADD3 R3, R5.reuse, 0x1b1, RZ ;  /* 0x000001b105037810 */ /* 0x040fe20007ffe0ff */
[----:B------:R-:W3:Y:S01]  /*399f0*/  LDL.LU R250, [R1+0xcc] ;  /* 0x0000cc0001fa7983 */ /* 0x000ee20000300800 */
[----:B------:R-:W-:Y:S02]  /*39a00*/  ISETP.LT.AND P6, PT, R0, c[0x0][0x17c], !P0 ;  /* 0x00005f0000007a0c */ /* 0x000fe400047c1270 */
[----:B------:R-:W-:Y:S01]  /*39a10*/  IADD3 R0, R5, 0x1b2, RZ ;  /* 0x000001b205007810 */ /* 0x000fe20007ffe0ff */
[----:B------:R-:W3:Y:S01]  /*39a20*/  LDL.LU.64 R242, [R1+0x50] ;  /* 0x0000500001f27983 */ /* 0x000ee20000300a00 */
[----:B------:R-:W-:Y:S02]  /*39a30*/  ISETP.LT.AND P1, PT, R3, c[0x0][0x17c], !P0 ;  /* 0x00005f0003007a0c */ /* 0x000fe40004721270 */
[----:B------:R-:W-:Y:S02]  /*39a40*/  IADD3 R3, R5, 0x1b3, RZ ;  /* 0x000001b305037810 */ /* 0x000fe40007ffe0ff */
[----:B------:R-:W-:-:S02]  /*39a50*/  ISETP.LT.AND P2, PT, R0, c[0x0][0x17c], !P0 ;  /* 0x00005f0000007a0c */ /* 0x000fc40004741270 */
[----:B------:R-:W-:Y:S02]  /*39a60*/  IADD3 R0, R5, 0x1b4, RZ ;  /* 0x000001b405007810 */ /* 0x000fe40007ffe0ff */
[----:B------:R-:W-:Y:S02]  /*39a70*/  ISETP.LT.AND P3, PT, R3, c[0x0][0x17c], !P0 ;  /* 0x00005f0003007a0c */ /* 0x000fe40004761270 */
[----:B------:R-:W-:Y:S02]  /*39a80*/  IADD3 R3, R5, 0x1b5, RZ ;  /* 0x000001b505037810 */ /* 0x000fe40007ffe0ff */
[----:B------:R-:W-:Y:S02]  /*39a90*/  ISETP.LT.AND P4, PT, R0, c[0x0][0x17c], !P0 ;  /* 0x00005f0000007a0c */ /* 0x000fe40004781270 */
[----:B------:R-:W-:Y:S02]  /*39aa0*/  ISETP.LT.AND P5, PT, R3, c[0x0][0x17c], !P0 ;  /* 0x00005f0003007a0c */ /* 0x000fe400047a1270 */
[C---:B------:R-:W-:Y:S01]  /*39ab0*/  IADD3 R0, R5.reuse, 0x1b6, RZ ;  /* 0x000001b605007810 */ /* 0x040fe20007ffe0ff */
[----:B------:R-:W-:Y:S03]  /*39ac0*/  @P6 STG.E [R138.64], R247 ;  /* 0x000000f78a006986 */ /* 0x000fe6000c101904 */
[----:B------:R-:W-:Y:S01]  /*39ad0*/  ISETP.LT.AND P6, PT, R0, c[0x0][0x17c], !P0 ;  /* 0x00005f0000007a0c */ /* 0x000fe200047c1270 */
[----:B----4-:R1:W-:Y:S04]  /*39ae0*/  @P1 STG.E [R132.64], R251 ;  /* 0x000000fb84001986 */ /* 0x0103e8000c101904 */
[----:B--2---:R-:W-:Y:S04]  /*39af0*/  @P2 STG.E [R134.64], R244 ;  /* 0x000000f486002986 */ /* 0x004fe8000c101904 */
[----:B-1----:R-:W2:Y:S04]  /*39b00*/  LDL.LU R251, [R1+0x398] ;  /* 0x0003980001fb7983 */ /* 0x002ea80000300800 */
[----:B------:R-:W4:Y:S04]  /*39b10*/  LDL.LU R238, [R1+0x39c] ;  /* 0x00039c0001ee7983 */ /* 0x000f280000300800 */
[----:B---3--:R1:W-:Y:S04]  /*39b20*/  @P3 STG.E [R128.64], R4 ;  /* 0x0000000480003986 */ /* 0x0083e8000c101904 */
[----:B------:R-:W3:Y:S04]  /*39b30*/  LDL.LU.64 R240, [R1+0x58] ;  /* 0x0000580001f07983 */ /* 0x000ee80000300a00 */
[----:B-1----:R-:W3:Y:S04]  /*39b40*/  LDL.LU R4, [R1+0x3b8] ;  /* 0x0003b80001047983 */ /* 0x002ee80000300800 */
[----:B------:R-:W3:Y:S04]  /*39b50*/  LDL.LU R239, [R1+0x3bc] ;  /* 0x0003bc0001ef7983 */ /* 0x000ee80000300800 */
[----:B------:R-:W-:Y:S04]  /*39b60*/  @P4 STG.E [R130.64], R252 ;  /* 0x000000fc82004986 */ /* 0x000fe8000c101904 */
[----:B------:R1:W-:Y:S04]  /*39b70*/  @P5 STG.E [R124.64], R2 ;  /* 0x000000027c005986 */ /* 0x0003e8000c101904 */
[----:B------:R1:W-:Y:S04]  /*39b80*/  @P6 STG.E [R126.64], R245 ;  /* 0x000000f57e006986 */ /* 0x0003e8000c101904 */
[----:B-1----:R-:W3:Y:S04]  /*39b90*/  LDL.LU R2, [R1+0xe54] ;  /* 0x000e540001027983 */ /* 0x002ee80000300800 */
[----:B------:R-:W3:Y:S04]  /*39ba0*/  LDL.LU.64 R246, [R1+0x60] ;  /* 0x0000600001f67983 */ /* 0x000ee80000300a00 */
[----:B------:R-:W3:Y:S04]  /*39bb0*/  LDL.LU R252, [R1+0x3d8] ;  /* 0x0003d80001fc7983 */ /* 0x000ee80000300800 */
[----:B------:R-:W3:Y:S04]  /*39bc0*/  LDL.LU R244, [R1+0x3dc] ;  /* 0x0003dc0001f47983 */ /* 0x000ee80000300800 */
[----:B------:R-:W3:Y:S04]  /*39bd0*/  LDL.LU.64 R236, [R1+0x68] ;  /* 0x0000680001ec7983 */ /* 0x000ee80000300a00 */
[----:B------:R-:W3:Y:S01]  /*39be0*/  LDL.LU R245, [R1+0x3f8] ;  /* 0x0003f80001f57983 */ /* 0x000ee20000300800 */
[----:B------:R-:W-:-:S02]  /*39bf0*/  IADD3 R3, R5, 0x1b7, RZ ;  /* 0x000001b705037810 */ /* 0x000fc40007ffe0ff */
[----:B------:R-:W-:Y:S02]  /*39c00*/  IADD3 R0, R5, 0x1b8, RZ ;  /* 0x000001b805007810 */ /* 0x000fe40007ffe0ff */
[----:B------:R-:W-:Y:S02]  /*39c10*/  ISETP.LT.AND P1, PT, R3, c[0x0][0x17c], !P0 ;  /* 0x00005f0003007a0c */ /* 0x000fe40004721270 */
[----:B------:R-:W-:Y:S02]  /*39c20*/  ISETP.LT.AND P2, PT, R0, c[0x0][0x17c], !P0 ;  /* 0x00005f0000007a0c */ /* 0x000fe40004741270 */
[C---:B------:R-:W-:Y:S02]  /*39c30*/  IADD3 R3, R5.reuse, 0x1b9, RZ ;  /* 0x000001b905037810 */ /* 0x040fe40007ffe0ff */
[----:B------:R-:W-:Y:S02]  /*39c40*/  IADD3 R0, R5, 0x1ba, RZ ;  /* 0x000001ba05007810 */ /* 0x000fe40007ffe0ff */
[----:B------:R-:W-:-:S02]  /*39c50*/  ISETP.LT.AND P3, PT, R3, c[0x0][0x17c], !P0 ;  /* 0x00005f0003007a0c */ /* 0x000fc40004761270 */
[----:B------:R-:W-:Y:S02]  /*39c60*/  ISETP.LT.AND P4, PT, R0, c[0x0][0x17c], !P0 ;  /* 0x00005f0000007a0c */ /* 0x000fe40004781270 */
[C---:B------:R-:W-:Y:S02]  /*39c70*/  IADD3 R3, R5.reuse, 0x1bb, RZ ;  /* 0x000001bb05037810 */ /* 0x040fe40007ffe0ff */
[----:B------:R-:W-:Y:S02]  /*39c80*/  IADD3 R0, R5, 0x1bc, RZ ;  /* 0x000001bc05007810 */ /* 0x000fe40007ffe0ff */
[----:B------:R-:W-:Y:S02]  /*39c90*/  ISETP.LT.AND P5, PT, R3, c[0x0][0x17c], !P0 ;  /* 0x00005f0003007a0c */ /* 0x000fe400047a1270 */
[----:B------:R-:W-:Y:S02]  /*39ca0*/  ISETP.LT.AND P6, PT, R0, c[0x0][0x17c], !P0 ;  /* 0x00005f0000007a0c */ /* 0x000fe400047c1270 */
[----:B------:R-:W-:-:S02]  /*39cb0*/  IADD3 R3, R5, 0x1bd, RZ ;  /* 0x000001bd05037810 */ /* 0x000fc40007ffe0ff */
[----:B------:R-:W-:Y:S01]  /*39cc0*/  IADD3 R0, R5, 0x1be, RZ ;  /* 0x000001be05007810 */ /* 0x000fe20007ffe0ff */
[----:B------:R1:W-:Y:S01]  /*39cd0*/  @P1 STG.E [R94.64], R250 ;  /* 0x000000fa5e001986 */ /* 0x0003e2000c101904 */
[----:B------:R-:W-:-:S03]  /*39ce0*/  ISETP.LT.AND P1, PT, R3, c[0x0][0x17c], !P0 ;  /* 0x00005f0003007a0c */ /* 0x000fc60004721270 */
[----:B-1----:R-:W3:Y:S04]  /*39cf0*/  LDL.LU R250, [R1+0x3fc] ;  /* 0x0003fc0001fa7983 */ /* 0x002ee80000300800 */
[----:B--2---:R1:W-:Y:S01]  /*39d00*/  @P2 STG.E [R242.64], R251 ;  /* 0x000000fbf2002986 */ /* 0x0043e2000c101904 */
[----:B------:R-:W-:-:S03]  /*39d10*/  ISETP.LT.AND P2, PT, R0, c[0x0][0x17c], !P0 ;  /* 0x00005f0000007a0c */ /* 0x000fc60004741270 */
[----:B----4-:R-:W-:Y:S04]  /*39d20*/  @P3 STG.E [R88.64], R238 ;  /* 0x000000ee58003986 */ /* 0x010fe8000c101904 */
[----:B-1----:R-:W2:Y:S04]  /*39d30*/  LDL.LU.64 R242, [R1+0x70] ;  /* 0x0000700001f27983 */ /* 0x002ea80000300a00 */
[----:B---3--:R1:W-:Y:S04]  /*39d40*/  @P4 STG.E [R240.64], R4 ;  /* 0x00000004f0004986 */ /* 0x0083e8000c101904 */
[----:B------:R-:W-:Y:S04]  /*39d50*/  @P5 STG.E [R82.64], R239 ;  /* 0x000000ef52005986 */ /* 0x000fe8000c101904 */
[----:B-1----:R-:W3:Y:S04]  /*39d60*/  LDL.LU.64 R240, [R1+0x78] ;  /* 0x0000780001f07983 */ /* 0x002ee80000300a00 */
[----:B------:R-:W2:Y:S04]  /*39d70*/  LDS.128 R124, [R2] ;  /* 0x00000000027c7984 */ /* 0x000ea80000000c00 */
[----:B------:R-:W-:Y:S04]  /*39d80*/  LDS.128 R140, [R2+0x800] ;  /* 0x00080000028c7984 */ /* 0x000fe80000000c00 */
[----:B------:R1:W-:Y:S04]  /*39d90*/  @P6 STG.E [R246.64], R252 ;  /* 0x000000fcf6006986 */ /* 0x0003e8000c101904 */
[----:B------:R-:W-:Y:S04]  /*39da0*/  @P1 STG.E [R76.64], R244 ;  /* 0x000000f44c001986 */ /* 0x000fe8000c101904 */
[----:B------:R-:W-:Y:S04]  /*39db0*/  LDS.128 R156, [R2+0x1000] ;  /* 0x00100000029c7984 */ /* 0x000fe80000000c00 */
[----:B-1----:R-:W4:Y:S04]  /*39dc0*/  LDL.LU.64 R246, [R1+0x80] ;  /* 0x0000800001f67983 */ /* 0x002f280000300a00 */
[----:B------:R1:W-:Y:S04]  /*39dd0*/  @P2 STG.E [R236.64], R245 ;  /* 0x000000f5ec002986 */ /* 0x0003e8000c101904 */
[----:B------:R-:W-:Y:S04]  /*39de0*/  LDS.128 R172, [R2+0x1800] ;  /* 0x0018000002ac7984 */ /* 0x000fe80000000c00 */
[----:B-1----:R-:W4:Y:S01]  /*39df0*/  LDL.LU.64 R244, [R1+0x88] ;  /* 0x0000880001f47983 */ /* 0x002f220000300a00 */
[----:B------:R-:W-:-:S02]  /*39e00*/  LOP3.LUT R251, R2, 0x20, RZ, 0x3c, !PT ;  /* 0x0000002002fb7812 */ /* 0x000fc400078e3cff */
[C---:B------:R-:W-:Y:S01]  /*39e10*/  LOP3.LUT R4, R2.reuse, 0x40, RZ, 0x3c, !PT ;  /* 0x0000004002047812 */ /* 0x040fe200078e3cff */
[----:B------:R-:W4:Y:S04]  /*39e20*/  LDL.LU.64 R236, [R1+0x90] ;  /* 0x0000900001ec7983 */ /* 0x000f280000300a00 */
[----:B------:R-:W3:Y:S01]  /*39e30*/  LDS.128 R128, [R251] ;  /* 0x00000000fb807984 */ /* 0x000ee20000000c00 */
[----:B------:R-:W-:-:S03]  /*39e40*/  LOP3.LUT R252, R2, 0x60, RZ, 0x3c, !PT ;  /* 0x0000006002fc7812 */ /* 0x000fc600078e3cff */
[----:B------:R-:W4:Y:S04]  /*39e50*/  LDS.128 R132, [R4] ;  /* 0x0000000004847984 */ /* 0x000f280000000c00 */
[----:B------:R-:W1:Y:S01]  /*39e60*/  LDS.128 R136, [R252] ;  /* 0x00000000fc887984 */ /* 0x000e620000000c00 */
[C---:B------:R-:W-:Y:S02]  /*39e70*/  IADD3 R3, R5.reuse, 0x1bf, RZ ;  /* 0x000001bf05037810 */ /* 0x040fe40007ffe0ff */
[----:B------:R-:W-:Y:S01]  /*39e80*/  IADD3 R0, R5, 0x1c0, RZ ;  /* 0x000001c005007810 */ /* 0x000fe20007ffe0ff */
[----:B------:R-:W1:Y:S01]  /*39e90*/  LDS.128 R144, [R251+0x800] ;  /* 0x00080000fb907984 */ /* 0x000e620000000c00 */
[----:B------:R-:W-:Y:S02]  /*39ea0*/  ISETP.LT.AND P3, PT, R3, c[0x0][0x17c], !P0 ;  /* 0x00005f0003007a0c */ /* 0x000fe40004761270 */
[----:B------:R-:W-:Y:S01]  /*39eb0*/  ISETP.LT.AND P4, PT, R0, c[0x0][0x17c], !P0 ;  /* 0x00005f0000007a0c */ /* 0x000fe20004781270 */
[----:B------:R-:W1:Y:S01]  /*39ec0*/  LDS.128 R148, [R4+0x800] ;  /* 0x0008000004947984 */ /* 0x000e620000000c00 */
[----:B------:R-:W-:-:S02]  /*39ed0*/  IADD3 R3, R5, 0x1c1, RZ ;  /* 0x000001c105037810 */ /* 0x000fc40007ffe0ff */
[----:B------:R-:W-:Y:S01]  /*39ee0*/  IADD3 R0, R5, 0x1c2, RZ ;  /* 0x000001c205007810 */ /* 0x000fe20007ffe0ff */
[----:B------:R-:W1:Y:S01]  /*39ef0*/  LDS.128 R152, [R252+0x800] ;  /* 0x00080000fc987984 */ /* 0x000e620000000c00 */
[----:B------:R-:W-:Y:S02]  /*39f00*/  ISETP.LT.AND P5, PT, R3, c[0x0][0x17c], !P0 ;  /* 0x00005f0003007a0c */ /* 0x000fe400047a1270 */
[----:B------:R-:W-:Y:S01]  /*39f10*/  ISETP.LT.AND P6, PT, R0, c[0x0][0x17c], !P0 ;  /* 0x00005f0000007a0c */ /* 0x000fe200047c1270 */
[----:B------:R-:W1:Y:S01]  /*39f20*/  LDS.128 R160, [R251+0x1000] ;  /* 0x00100000fba07984 */ /* 0x000e620000000c00 */
[C---:B------:R-:W-:Y:S02]  /*39f30*/  IADD3 R3, R5.reuse, 0x1c3, RZ ;  /* 0x000001c305037810 */ /* 0x040fe40007ffe0ff */
[----:B------:R-:W-:Y:S01]  /*39f40*/  IADD3 R0, R5, 0x1c4, RZ ;  /* 0x000001c405007810 */ /* 0x000fe20007ffe0ff */
[----:B------:R-:W1:Y:S01]  /*39f50*/  LDS.128 R164, [R4+0x1000] ;  /* 0x0010000004a47984 */ /* 0x000e620000000c00 */
[----:B------:R-:W-:-:S02]  /*39f60*/  ISETP.LT.AND P1, PT, R3, c[0x0][0x17c], !P0 ;  /* 0x00005f0003007a0c */ /* 0x000fc40004721270 */
[----:B------:R-:W-:Y:S01]  /*39f70*/  ISETP.LT.AND P2, PT, R0, c[0x0][0x17c], !P0 ;  /* 0x00005f0000007a0c */ /* 0x000fe20004741270 */
[----:B------:R-:W1:Y:S01]  /*39f80*/  LDS.128 R168, [R252+0x1000] ;  /* 0x00100000fca87984 */ /* 0x000e620000000c00 */
[C---:B------:R-:W-:Y:S02]  /*39f90*/  IADD3 R3, R5.reuse, 0x1c5, RZ ;  /* 0x000001c505037810 */ /* 0x040fe40007ffe0ff */
[----:B------:R-:W-:Y:S01]  /*39fa0*/  IADD3 R0, R5, 0x1c6, RZ ;  /* 0x000001c605007810 */ /* 0x000fe20007ffe0ff */
[----:B------:R-:W-:Y:S01]  /*39fb0*/  @P3 STG.E [R70.64], R250 ;  /* 0x000000fa46003986 */ /* 0x000fe2000c101904 */
[----:B------:R-:W-:-:S03]  /*39fc0*/  ISETP.LT.AND P3, PT, R3, c[0x0][0x17c], !P0 ;  /* 0x00005f0003007a0c */ /* 0x000fc60004761270 */
[----:B------:R-:W1:Y:S04]  /*39fd0*/  LDS.128 R176, [R251+0x1800] ;  /* 0x00180000fbb07984 */ /* 0x000e680000000c00 */
[----:B------:R-:W1:Y:S04]  /*39fe0*/  LDS.128 R180, [R4+0x1800] ;  /* 0x0018000004b47984 */ /* 0x000e680000000c00 */
[----:B------:R-:W1:Y:S04]  /*39ff0*/  LDS.128 R184, [R252+0x1800] ;  /* 0x00180000fcb87984 */ /* 0x000e680000000c00 */
[----:B--2---:R2:W-:Y:S01]  /*3a000*/  @P4 STG.E [R242.64], R124 ;  /* 0x0000007cf2004986 */ /* 0x0045e2000c101904 */
[----:B------:R-:W-:-:S03]  /*3a010*/  ISETP.LT.AND P4, PT, R0, c[0x0][0x17c], !P0 ;  /* 0x00005f0000007a0c */ /* 0x000fc60004781270 */
[----:B------:R-:W-:Y:S04]  /*3a020*/  @P5 STG.E [R64.64], R125 ;  /* 0x0000007d40005986 */ /* 0x000fe8000c101904 */
[----:B--2---:R-:W2:Y:S04]  /*3a030*/  LDL.LU.64 R242, [R1+0x98] ;  /* 0x0000980001f27983 */ /* 0x004ea80000300a00 */
[----:B---3--:R3:W-:Y:S04]  /*3a040*/  @P6 STG.E [R240.64], R128 ;  /* 0x00000080f0006986 */ /* 0x0087e8000c101904 */
[----:B------:R-:W-:Y:S04]  /*3a050*/  @P1 STG.E [R58.64], R129 ;  /* 0x000000813a001986 */ /* 0x000fe8000c101904 */
[----:B---3--:R-:W3:Y:S04]  /*3a060*/  LDL.LU.64 R240, [R1+0xa0] ;  /* 0x0000a00001f07983 */ /* 0x008ee80000300a00 */
[----:B----4-:R4:W-:Y:S04]  /*3a070*/  @P2 STG.E [R246.64], R132 ;  /* 0x00000084f6002986 */ /* 0x0109e8000c101904 */
[----:B------:R-:W-:Y:S04]  /*3a080*/  @P3 STG.E [R52.64], R133 ;  /* 0x0000008534003986 */ /* 0x000fe8000c101904 */
[----:B----4-:R-:W4:Y:S04]  /*3a090*/  LDL.LU.64 R246, [R1+0xa8] ;  /* 0x0000a80001f67983 */ /* 0x010f280000300a00 */
[----:B-1----:R1:W-:Y:S04]  /*3a0a0*/  @P4 STG.E [R244.64], R136 ;  /* 0x00000088f4004986 */ /* 0x0023e8000c101904 */
[----:B-1----:R-:W4:Y:S01]  /*3a0b0*/  LDL.LU.64 R244, [R1+0xb0] ;  /* 0x0000b00001f47983 */ /* 0x002f220000300a00 */
        /* <DEDUP_REMOVED lines=16> */
[----:B------:R1:W-:Y:S01]  /*3a1c0*/  @P6 STG.E [R236.64], R140 ;  /* 0x0000008cec006986 */ /* 0x0003e2000c101904 */
[----:B------:R-:W-:Y:S02]  /*3a1d0*/  ISETP.LT.AND P6, PT, R0, c[0x0][0x17c], !P0 ;  /* 0x00005f0000007a0c */ /* 0x000fe400047c1270 */
[C---:B------:R-:W-:Y:S02]  /*3a1e0*/  IADD3 R3, R5.reuse, 0x1cf, RZ ;  /* 0x000001cf05037810 */ /* 0x040fe40007ffe0ff */
[----:B------:R-:W-:Y:S01]  /*3a1f0*/  IADD3 R0, R5, 0x1d0, RZ ;  /* 0x000001d005007810 */ /* 0x000fe20007ffe0ff */
[----:B------:R1:W-:Y:S01]  /*3a200*/  @P1 STG.E [R40.64], R141 ;  /* 0x0000008d28001986 */ /* 0x0003e2000c101904 */
[----:B------:R-:W-:Y:S02]  /*3a210*/  ISETP.LT.AND P1, PT, R3, c[0x0][0x17c], !P0 ;  /* 0x00005f0003007a0c */ /* 0x000fe40004721270 */
[C---:B------:R-:W-:Y:S02]  /*3a220*/  IADD3 R3, R5.reuse, 0x1d1, RZ ;  /* 0x000001d105037810 */ /* 0x040fe40007ffe0ff */
[----:B------:R-:W-:Y:S01]  /*3a230*/  IADD3 R2, R5, 0x1da, RZ ;  /* 0x000001da05027810 */ /* 0x000fe20007ffe0ff */
[----:B--2---:R1:W-:Y:S01]  /*3a240*/  @P2 STG.E [R242.64], R144 ;  /* 0x00000090f2002986 */ /* 0x0043e2000c101904 */
[----:B------:R-:W-:-:S02]  /*3a250*/  ISETP.LT.AND P2, PT, R0, c[0x0][0x17c], !P0 ;  /* 0x00005f0000007a0c */ /* 0x000fc40004741270 */
[----:B------:R-:W-:Y:S01]  /*3a260*/  IADD3 R0, R5, 0x1d2, RZ ;  /* 0x000001d205007810 */ /* 0x000fe20007ffe0ff */
[----:B------:R1:W-:Y:S01]  /*3a270*/  @P3 STG.E [R34.64], R145 ;  /* 0x0000009122003986 */ /* 0x0003e2000c101904 */
[----:B------:R-:W-:Y:S02]  /*3a280*/  ISETP.LT.AND P3, PT, R3, c[0x0][0x17c], !P0 ;  /* 0x00005f0003007a0c */ /* 0x000fe40004761270 */
[C---:B------:R-:W-:Y:S01]  /*3a290*/  IADD3 R3, R5.reuse, 0x1d3, RZ ;  /* 0x000001d305037810 */ /* 0x040fe20007ffe0ff */
[----:B---3--:R1:W-:Y:S01]  /*3a2a0*/  @P4 STG.E [R240.64], R148 ;  /* 0x00000094f0004986 */ /* 0x0083e2000c101904 */
[----:B------:R-:W-:Y:S02]  /*3a2b0*/  ISETP.LT.AND P4, PT, R0, c[0x0][0x17c], !P0 ;  /* 0x00005f0000007a0c */ /* 0x000fe40004781270 */
[----:B------:R-:W-:Y:S01]  /*3a2c0*/  IADD3 R0, R5, 0x1d4, RZ ;  /* 0x000001d405007810 */ /* 0x000fe20007ffe0ff */
[----:B------:R1:W-:Y:S01]  /*3a2d0*/  @P5 STG.E [R28.64], R149 ;  /* 0x000000951c005986 */ /* 0x0003e2000c101904 */
[----:B------:R-:W-:-:S02]  /*3a2e0*/  ISETP.LT.AND P5, PT, R3, c[0x0][0x17c], !P0 ;  /* 0x00005f0003007a0c */ /* 0x000fc400047a1270 */
[C---:B------:R-:W-:Y:S01]  /*3a2f0*/  IADD3 R3, R5.reuse, 0x1d5, RZ ;  /* 0x000001d505037810 */ /* 0x040fe20007ffe0ff */
[----:B----4-:R1:W-:Y:S01]  /*3a300*/  @P6 STG.E [R246.64], R152 ;  /* 0x00000098f6006986 */ /* 0x0103e2000c101904 */
[----:B------:R-:W-:Y:S02]  /*3a310*/  ISETP.LT.AND P6, PT, R0, c[0x0][0x17c], !P0 ;  /* 0x00005f0000007a0c */ /* 0x000fe400047c1270 */
[----:B------:R-:W-:Y:S01]  /*3a320*/  IADD3 R0, R5, 0x1d6, RZ ;  /* 0x000001d605007810 */ /* 0x000fe20007ffe0ff */
[----:B------:R1:W-:Y:S01]  /*3a330*/  @P1 STG.E [R244.64], R153 ;  /* 0x00000099f4001986 */ /* 0x0003e2000c101904 */
[----:B------:R-:W-:-:S03]  /*3a340*/  ISETP.LT.AND P1, PT, R3, c[0x0][0x17c], !P0 ;  /* 0x00005f0003007a0c */ /* 0x000fc60004721270 */
[----:B------:R1:W-:Y:S01]  /*3a350*/  @P2 STG.E [R22.64], R156 ;  /* 0x0000009c16002986 */ /* 0x0003e2000c101904 */
[----:B------:R-:W-:Y:S02]  /*3a360*/  ISETP.LT.AND P2, PT, R0, c[0x0][0x17c], !P0 ;  /* 0x00005f0000007a0c */ /* 0x000fe40004741270 */
[C---:B------:R-:W-:Y:S01]  /*3a370*/  IADD3 R0, R5.reuse, 0x1d7, RZ ;  /* 0x000001d705007810 */ /* 0x040fe20007ffe0ff */
[----:B------:R1:W-:Y:S01]  /*3a380*/  @P3 STG.E [R114.64], R157 ;  /* 0x0000009d72003986 */ /* 0x0003e2000c101904 */
[C---:B------:R-:W-:Y:S02]  /*3a390*/  IADD3 R3, R5.reuse, 0x1d8, RZ ;  /* 0x000001d805037810 */ /* 0x040fe40007ffe0ff */
        /* <DEDUP_REMOVED lines=8> */
[----:B------:R-:W-:Y:S02]  /*3a420*/  ISETP.LT.AND P6, PT, R2, c[0x0][0x17c], !P0 ;  /* 0x00005f0002007a0c */ /* 0x000fe400047c1270 */
[C---:B------:R-:W-:Y:S01]  /*3a430*/  IADD3 R2, R5.reuse, 0x1dc, RZ ;  /* 0x000001dc05027810 */ /* 0x040fe20007ffe0ff */
[----:B------:R1:W-:Y:S01]  /*3a440*/  @P1 STG.E [R100.64], R165 ;  /* 0x000000a564001986 */ /* 0x0003e2000c101904 */
[----:B------:R-:W-:Y:S02]  /*3a450*/  ISETP.LT.AND P1, PT, R0, c[0x0][0x17c], !P0 ;  /* 0x00005f0000007a0c */ /* 0x000fe40004721270 */
[----:B------:R-:W-:Y:S01]  /*3a460*/  IADD3 R0, R5, 0x1dd, RZ ;  /* 0x000001dd05007810 */ /* 0x000fe20007ffe0ff */
[----:B------:R1:W-:Y:S01]  /*3a470*/  @P2 STG.E [R120.64], R168 ;  /* 0x000000a878002986 */ /* 0x0003e2000c101904 */
[----:B------:R-:W-:-:S02]  /*3a480*/  ISETP.LT.AND P2, PT, R2, c[0x0][0x17c], !P0 ;  /* 0x00005f0002007a0c */ /* 0x000fc40004741270 */
        /* <DEDUP_REMOVED lines=99> */
[----:B------:R-:W-:Y:S01]  /*3aac0*/  IADD3 R0, R5, 0x1ff, RZ ;  /* 0x000001ff05007810 */ /* 0x000fe20007ffe0ff */
[----:B------:R1:W-:Y:S01]  /*3aad0*/  @P6 STG.E [R20.64], R174 ;  /* 0x000000ae14006986 */ /* 0x0003e2000c101904 */
[----:B------:R-:W-:Y:S02]  /*3aae0*/  ISETP.LT.AND P6, PT, R2, c[0x0][0x17c], !P0 ;  /* 0x00005f0002007a0c */ /* 0x000fe400047c1270 */
[----:B------:R-:W-:Y:S01]  /*3aaf0*/  ISETP.LT.AND P0, PT, R0, c[0x0][0x17c], !P0 ;  /* 0x00005f0000007a0c */ /* 0x000fe20004701270 */
[----:B------:R1:W-:Y:S04]  /*3ab00*/  @P1 STG.E [R18.64], R175 ;  /* 0x000000af12001986 */ /* 0x0003e8000c101904 */
[----:B------:R1:W-:Y:S04]  /*3ab10*/  @P2 STG.E [R16.64], R178 ;  /* 0x000000b210002986 */ /* 0x0003e8000c101904 */
[----:B------:R1:W-:Y:S04]  /*3ab20*/  @P3 STG.E [R14.64], R179 ;  /* 0x000000b30e003986 */ /* 0x0003e8000c101904 */
[----:B------:R1:W-:Y:S04]  /*3ab30*/  @P4 STG.E [R12.64], R182 ;  /* 0x000000b60c004986 */ /* 0x0003e8000c101904 */
[----:B------:R1:W-:Y:S04]  /*3ab40*/  @P5 STG.E [R10.64], R183 ;  /* 0x000000b70a005986 */ /* 0x0003e8000c101904 */
[----:B------:R1:W-:Y:S01]  /*3ab50*/  @P6 STG.E [R248.64], R186 ;  /* 0x000000baf8006986 */ /* 0x0003e2000c101904 */
[----:B------:R-:W-:Y:S05]  /*3ab60*/  @!P0 EXIT ;  /* 0x000000000000894d */ /* 0x000fea0003800000 */
[----:B------:R-:W-:Y:S01]  /*3ab70*/  STG.E [R6.64], R187 ;  /* 0x000000bb06007986 */ /* 0x000fe2000c101904 */
[----:B------:R-:W-:Y:S05]  /*3ab80*/  EXIT ;  /* 0x000000000000794d */ /* 0x000fea0003800000 */
.L_x_2:
[----:B------:R-:W-:-:S00]  /*3ab90*/  BRA `(.L_x_2) ;  /* 0xfffffff000007947 */ /* 0x000fc0000383ffff */
[----:B------:R-:W-:-:S00]  /*3aba0*/  NOP ;  /* 0x0000000000007918 */ /* 0x000fc00000000000 */
        /* <DEDUP_REMOVED lines=13> */
.L_x_3:


//--------------------- .nv.shared.matmul_kernel  --------------------------
	.section	.nv.shared.matmul_kernel,"aw",@nobits
	.sectionflags	@""
	.align	16
